def matmul_kernel(
    a_ptr,
    b_ptr,
    c_ptr,
    M,
    N,
    K,
    stride_am,
    stride_ak,
    stride_bk,
    stride_bn,
    stride_cm,
    stride_cn,
    BLOCK_M: tl.constexpr,
    BLOCK_N: tl.constexpr,
    BLOCK_K: tl.constexpr,
    GROUP_M: tl.constexpr,
):
    pid = tl.program_id(axis=0)
    num_pid_m = tl.cdiv(M, BLOCK_M)
    num_pid_n = tl.cdiv(N, BLOCK_N)
    num_pid_in_group = GROUP_M * num_pid_n
    group_id = pid // num_pid_in_group
    first_pid_m = group_id * GROUP_M
    group_size_m = min(num_pid_m - first_pid_m, GROUP_M)
    pid_m = first_pid_m + ((pid % num_pid_in_group) % group_size_m)
    pid_n = (pid % num_pid_in_group) // group_size_m

    offs_am = (pid_m * BLOCK_M + tl.arange(0, BLOCK_M)) % M
    offs_bn = (pid_n * BLOCK_N + tl.arange(0, BLOCK_N)) % N
    offs_k = tl.arange(0, BLOCK_K)
    a_ptrs = a_ptr + offs_am[:, None] * stride_am + offs_k[None, :] * stride_ak
    b_ptrs = b_ptr + offs_k[:, None] * stride_bk + offs_bn[None, :] * stride_bn

    acc = tl.zeros((BLOCK_M, BLOCK_N), dtype=tl.float32)
    for kk in range(0, tl.cdiv(K, BLOCK_K)):
        a = tl.load(a_ptrs, mask=offs_k[None, :] < K - kk * BLOCK_K, other=0.0)
        b = tl.load(b_ptrs, mask=offs_k[:, None] < K - kk * BLOCK_K, other=0.0)
        acc = tl.dot(a, b, acc)
        a_ptrs += BLOCK_K * stride_ak
        b_ptrs += BLOCK_K * stride_bk

    c = acc.to(c_ptr.dtype.element_ty)
    offs_cm = pid_m * BLOCK_M + tl.arange(0, BLOCK_M)
    offs_cn = pid_n * BLOCK_N + tl.arange(0, BLOCK_N)
    c_ptrs = c_ptr + offs_cm[:, None] * stride_cm + offs_cn[None, :] * stride_cn
    mask = (offs_cm[:, None] < M) & (offs_cn[None, :] < N)
    tl.store(c_ptrs, c, mask=mask)

# config = {"BLOCK_K": 32, "BLOCK_M": 64, "BLOCK_N": 256, "GROUP_M": 8, "arch": "sm_100", "dtype": "bf16", "num_ctas": 1, "num_stages": 3, "num_warps": 2}
# arch = sm_100


// ===== COMPILED SASS (sm_100a) =====

	.target	sm_100a

	.elftype	@"ET_EXEC"


//--------------------- .note.nv.tkinfo           --------------------------
	.section	.note.nv.tkinfo,"",@"SHT_NOTE"
	.sectionflags	@"SHF_NOTE_NV_TKINFO"
	.tkinfo
        /*0018*/ 	.word	0x00000081
        /*0030*/ 	.string	""
        /*0030*/ 	.string	"ptxas-blackwell"
        /*0030*/ 	.string	"Cuda compilation tools, release 12.9, V12.9.86"
        /*0030*/ 	.string	"Build cuda_12.9.r12.9/compiler.36037853_0"
        /*0030*/ 	.string	"-v  -suppress-debug-info  -lineinfo  -arch sm_100a "



//--------------------- .note.nv.cuver            --------------------------
	.section	.note.nv.cuver,"",@"SHT_NOTE"
	.sectionflags	@"SHF_NOTE_NV_CUVER"
        /*0018*/ 	.short	0x0001
        /*001a*/ 	.short	0x0064
        /*001c*/ 	.short	0x0001
        /*001e*/ 	.short	0x0000
        /*0020*/ 	.short	0x0001
        /*0022*/ 	.short	0x0000


//--------------------- .nv.info                  --------------------------
	.section	.nv.info,"",@"SHT_CUDA_INFO"
	.align	4


	//----- nvinfo : EIATTR_REGCOUNT
	.align		4
        /*0000*/ 	.byte	0x04, 0x2f
        /*0002*/ 	.short	(.L_1 - .L_0)
	.align		4
.L_0:
        /*0004*/ 	.word	index@(matmul_kernel)
        /*0008*/ 	.word	0x00000020


	//----- nvinfo : EIATTR_FRAME_SIZE
	.align		4
.L_1:
        /*000c*/ 	.byte	0x04, 0x11
        /*000e*/ 	.short	(.L_3 - .L_2)
	.align		4
.L_2:
        /*0010*/ 	.word	index@(matmul_kernel)
        /*0014*/ 	.word	0x000013c0


	//----- nvinfo : EIATTR_MIN_STACK_SIZE
	.align		4
.L_3:
        /*0018*/ 	.byte	0x04, 0x12
        /*001a*/ 	.short	(.L_5 - .L_4)
	.align		4
.L_4:
        /*001c*/ 	.word	index@(matmul_kernel)
        /*0020*/ 	.word	0x000013c0
.L_5:


//--------------------- .nv.info.matmul_kernel    --------------------------
	.section	.nv.info.matmul_kernel,"",@"SHT_CUDA_INFO"
	.sectionflags	@""
	.align	4


	//----- nvinfo : EIATTR_CUDA_API_VERSION
	.align		4
        /*0000*/ 	.byte	0x04, 0x37
        /*0002*/ 	.short	(.L_7 - .L_6)
.L_6:
        /*0004*/ 	.word	0x00000081


	//----- nvinfo : EIATTR_KPARAM_INFO
	.align		4
.L_7:
        /*0008*/ 	.byte	0x04, 0x17
        /*000a*/ 	.short	(.L_9 - .L_8)
.L_8:
        /*000c*/ 	.word	0x00000000
        /*0010*/ 	.short	0x000d
        /*0012*/ 	.short	0x0048
        /*0014*/ 	.byte	0x00, 0xf4, 0x21, 0x00


	//----- nvinfo : EIATTR_KPARAM_INFO
	.align		4
.L_9:
        /*0018*/ 	.byte	0x04, 0x17
        /*001a*/ 	.short	(.L_11 - .L_10)
.L_10:
        /*001c*/ 	.word	0x00000000
        /*0020*/ 	.short	0x000c
        /*0022*/ 	.short	0x0040
        /*0024*/ 	.byte	0x00, 0xf4, 0x21, 0x00


	//----- nvinfo : EIATTR_KPARAM_INFO
	.align		4
.L_11:
        /*0028*/ 	.byte	0x04, 0x17
        /*002a*/ 	.short	(.L_13 - .L_12)
.L_12:
        /*002c*/ 	.word	0x00000000
        /*0030*/ 	.short	0x000b
        /*0032*/ 	.short	0x0038
        /*0034*/ 	.byte	0x00, 0xf0, 0x11, 0x00


	//----- nvinfo : EIATTR_KPARAM_INFO
	.align		4
.L_13:
        /*0038*/ 	.byte	0x04, 0x17
        /*003a*/ 	.short	(.L_15 - .L_14)
.L_14:
        /*003c*/ 	.word	0x00000000
        /*0040*/ 	.short	0x000a
        /*0042*/ 	.short	0x0034
        /*0044*/ 	.byte	0x00, 0xf0, 0x11, 0x00


	//----- nvinfo : EIATTR_KPARAM_INFO
	.align		4
.L_15:
        /*0048*/ 	.byte	0x04, 0x17
        /*004a*/ 	.short	(.L_17 - .L_16)
.L_16:
        /*004c*/ 	.word	0x00000000
        /*0050*/ 	.short	0x0009
        /*0052*/ 	.short	0x0030
        /*0054*/ 	.byte	0x00, 0xf0, 0x11, 0x00


	//----- nvinfo : EIATTR_KPARAM_INFO
	.align		4
.L_17:
        /*0058*/ 	.byte	0x04, 0x17
        /*005a*/ 	.short	(.L_19 - .L_18)
.L_18:
        /*005c*/ 	.word	0x00000000
        /*0060*/ 	.short	0x0008
        /*0062*/ 	.short	0x002c
        /*0064*/ 	.byte	0x00, 0xf0, 0x11, 0x00


	//----- nvinfo : EIATTR_KPARAM_INFO
	.align		4
.L_19:
        /*0068*/ 	.byte	0x04, 0x17
        /*006a*/ 	.short	(.L_21 - .L_20)
.L_20:
        /*006c*/ 	.word	0x00000000
        /*0070*/ 	.short	0x0007
        /*0072*/ 	.short	0x0028
        /*0074*/ 	.byte	0x00, 0xf0, 0x11, 0x00


	//----- nvinfo : EIATTR_KPARAM_INFO
	.align		4
.L_21:
        /*0078*/ 	.byte	0x04, 0x17
        /*007a*/ 	.short	(.L_23 - .L_22)
.L_22:
        /*007c*/ 	.word	0x00000000
        /*0080*/ 	.short	0x0006
        /*0082*/ 	.short	0x0024
        /*0084*/ 	.byte	0x00, 0xf0, 0x11, 0x00


	//----- nvinfo : EIATTR_KPARAM_INFO
	.align		4
.L_23:
        /*0088*/ 	.byte	0x04, 0x17
        /*008a*/ 	.short	(.L_25 - .L_24)
.L_24:
        /*008c*/ 	.word	0x00000000
        /*0090*/ 	.short	0x0005
        /*0092*/ 	.short	0x0020
        /*0094*/ 	.byte	0x00, 0xf0, 0x11, 0x00


	//----- nvinfo : EIATTR_KPARAM_INFO
	.align		4
.L_25:
        /*0098*/ 	.byte	0x04, 0x17
        /*009a*/ 	.short	(.L_27 - .L_26)
.L_26:
        /*009c*/ 	.word	0x00000000
        /*00a0*/ 	.short	0x0004
        /*00a2*/ 	.short	0x001c
        /*00a4*/ 	.byte	0x00, 0xf0, 0x11, 0x00


	//----- nvinfo : EIATTR_KPARAM_INFO
	.align		4
.L_27:
        /*00a8*/ 	.byte	0x04, 0x17
        /*00aa*/ 	.short	(.L_29 - .L_28)
.L_28:
        /*00ac*/ 	.word	0x00000000
        /*00b0*/ 	.short	0x0003
        /*00b2*/ 	.short	0x0018
        /*00b4*/ 	.byte	0x00, 0xf0, 0x11, 0x00


	//----- nvinfo : EIATTR_KPARAM_INFO
	.align		4
.L_29:
        /*00b8*/ 	.byte	0x04, 0x17
        /*00ba*/ 	.short	(.L_31 - .L_30)
.L_30:
        /*00bc*/ 	.word	0x00000000
        /*00c0*/ 	.short	0x0002
        /*00c2*/ 	.short	0x0010
        /*00c4*/ 	.byte	0x00, 0xf4, 0x21, 0x00


	//----- nvinfo : EIATTR_KPARAM_INFO
	.align		4
.L_31:
        /*00c8*/ 	.byte	0x04, 0x17
        /*00ca*/ 	.short	(.L_33 - .L_32)
.L_32:
        /*00cc*/ 	.word	0x00000000
        /*00d0*/ 	.short	0x0001
        /*00d2*/ 	.short	0x0008
        /*00d4*/ 	.byte	0x00, 0xf4, 0x21, 0x00


	//----- nvinfo : EIATTR_KPARAM_INFO
	.align		4
.L_33:
        /*00d8*/ 	.byte	0x04, 0x17
        /*00da*/ 	.short	(.L_35 - .L_34)
.L_34:
        /*00dc*/ 	.word	0x00000000
        /*00e0*/ 	.short	0x0000
        /*00e2*/ 	.short	0x0000
        /*00e4*/ 	.byte	0x00, 0xf4, 0x21, 0x00


	//----- nvinfo : EIATTR_SPARSE_MMA_MASK
	.align		4
.L_35:
        /*00e8*/ 	.byte	0x03, 0x50
        /*00ea*/ 	.short	0x0000


	//----- nvinfo : EIATTR_MAXREG_COUNT
	.align		4
        /*00ec*/ 	.byte	0x03, 0x1b
        /*00ee*/ 	.short	0x00ff


	//----- nvinfo : EIATTR_NUM_BARRIERS
	.align		4
        /*00f0*/ 	.byte	0x02, 0x4c
        /*00f2*/ 	.byte	0x01
	.zero		1


	//----- nvinfo : EIATTR_ANNOTATIONS
	.align		4
        /*00f4*/ 	.byte	0x04, 0x55
        /*00f6*/ 	.short	(.L_37 - .L_36)


	//   ....[0]....
.L_36:
        /*00f8*/ 	.word	0x00000001
        /*00fc*/ 	.byte	0x70, 0x00, 0x00, 0x00, 0x01, 0x00, 0x00, 0x00, 0xb0, 0x00, 0x00, 0x00, 0x01, 0x00, 0x00, 0x00
        /* <DEDUP_REMOVED lines=2370> */
        /*952c*/ 	.byte	0x60, 0xb2, 0x02, 0x00


	//----- nvinfo : EIATTR_VRC_CTA_INIT_COUNT
	.align		4
.L_37:
        /*9530*/ 	.byte	0x02, 0x4a
	.zero		1
	.zero		1


	//----- nvinfo : EIATTR_EXIT_INSTR_OFFSETS
	.align		4
        /*9534*/ 	.byte	0x04, 0x1c
        /*9536*/ 	.short	(.L_39 - .L_38)


	//   ....[0]....
.L_38:
        /*9538*/ 	.word	0x0002c8b0


	//   ....[1]....
        /*953c*/ 	.word	0x0002c8e0


	//----- nvinfo : EIATTR_REQNTID
	.align		4
.L_39:
        /*9540*/ 	.byte	0x04, 0x10
        /*9542*/ 	.short	(.L_41 - .L_40)
.L_40:
        /*9544*/ 	.word	0x00000040
        /*9548*/ 	.word	0x00000001
        /*954c*/ 	.word	0x00000001


	//----- nvinfo : EIATTR_CBANK_PARAM_SIZE
	.align		4
.L_41:
        /*9550*/ 	.byte	0x03, 0x19
        /*9552*/ 	.short	0x0050


	//----- nvinfo : EIATTR_PARAM_CBANK
	.align		4
        /*9554*/ 	.byte	0x04, 0x0a
        /*9556*/ 	.short	(.L_43 - .L_42)
	.align		4
.L_42:
        /*9558*/ 	.word	index@(.nv.constant0.matmul_kernel)
        /*955c*/ 	.short	0x0380
        /*955e*/ 	.short	0x0050


	//----- nvinfo : EIATTR_SW_WAR
	.align		4
.L_43:
        /*9560*/ 	.byte	0x04, 0x36
        /*9562*/ 	.short	(.L_45 - .L_44)
.L_44:
        /*9564*/ 	.word	0x00000008
.L_45:


//--------------------- .nv.compat                --------------------------
	.section	.nv.compat,"",@"SHT_CUDA_COMPAT_INFO"
	.align	4
        /*0000*/ 	.byte	0x02, 0x02, 0x01, 0x00, 0x02, 0x05, 0x05, 0x00, 0x02, 0x03, 0x00, 0x00, 0x02, 0x06, 0x01, 0x00


//--------------------- .nv.callgraph             --------------------------
	.section	.nv.callgraph,"",@"SHT_CUDA_CALLGRAPH"
	.align	4
	.sectionentsize	8
	.align		4
        /*0000*/ 	.word	0x00000000
	.align		4
        /*0004*/ 	.word	0xffffffff
	.align		4
        /*0008*/ 	.word	0x00000000
	.align		4
        /*000c*/ 	.word	0xfffffffe
	.align		4
        /*0010*/ 	.word	0x00000000
	.align		4
        /*0014*/ 	.word	0xfffffffd
	.align		4
        /*0018*/ 	.word	0x00000000
	.align		4
        /*001c*/ 	.word	0xfffffffc


//--------------------- .text.matmul_kernel       --------------------------
	.section	.text.matmul_kernel,"ax",@progbits
	.align	128
        .global         matmul_kernel
        .type           matmul_kernel,@function
        .size           matmul_kernel,(.L_x_3 - matmul_kernel)
        .other          matmul_kernel,@"STO_CUDA_ENTRY STV_DEFAULT"
matmul_kernel:
.text.matmul_kernel:
[----:B------:R-:W0:Y:S08]  /*0000*/  LDC R1, c[0x0][0x37c] ;  /* 0x0000df00ff017b82 */ /* 0x000e300000000800 */
[----:B------:R-:W1:Y:S01]  /*0010*/  LDC.64 R2, c[0x0][0x398] ;  /* 0x0000e600ff027b82 */ /* 0x000e620000000a00 */
[----:B0-----:R-:W-:Y:S01]  /*0020*/  VIADD R1, R1, 0xffffec40 ;  /* 0xffffec4001017836 */ /* 0x001fe20000000000 */
[----:B------:R-:W0:Y:S01]  /*0030*/  S2R R29, SR_TID.X ;  /* 0x00000000001d7919 */ /* 0x000e220000002100 */
[----:B------:R-:W2:Y:S01]  /*0040*/  LDCU UR5, c[0x0][0x3a0] ;  /* 0x00007400ff0577ac */ /* 0x000ea20008000800 */
[----:B------:R-:W-:-:S02]  /*0050*/  CS2R R14, SRZ ;  /* 0x00000000000e7805 */ /* 0x000fc4000001ff00 */
[----:B------:R-:W-:Y:S01]  /*0060*/  CS2R R16, SRZ ;  /* 0x0000000000107805 */ /* 0x000fe2000001ff00 */
[----:B------:R3:W-:Y:S01]  /*0070*/  STL [R1+0x160], RZ ;  /* 0x000160ff01007387 */ /* 0x0007e20000100800 */
[----:B------:R-:W-:Y:S01]  /*0080*/  CS2R R18, SRZ ;  /* 0x0000000000127805 */ /* 0x000fe2000001ff00 */
[----:B------:R-:W4:Y:S01]  /*0090*/  S2UR UR7, SR_CgaCtaId ;  /* 0x00000000000779c3 */ /* 0x000f220000008800 */
[----:B------:R-:W-:Y:S01]  /*00a0*/  CS2R R20, SRZ ;  /* 0x0000000000147805 */ /* 0x000fe2000001ff00 */
[----:B------:R3:W-:Y:S01]  /*00b0*/  STL [R1+0x164], RZ ;  /* 0x000164ff01007387 */ /* 0x0007e20000100800 */
[----:B------:R-:W-:Y:S02]  /*00c0*/  CS2R R22, SRZ ;  /* 0x0000000000167805 */ /* 0x000fe4000001ff00 */
[----:B------:R-:W-:Y:S02]  /*00d0*/  CS2R R24, SRZ ;  /* 0x0000000000187805 */ /* 0x000fe4000001ff00 */
[----:B------:R-:W-:Y:S01]  /*00e0*/  CS2R R26, SRZ ;  /* 0x00000000001a7805 */ /* 0x000fe2000001ff00 */
[----:B------:R3:W-:Y:S01]  /*00f0*/  STL [R1+0x168], RZ ;  /* 0x000168ff01007387 */ /* 0x0007e20000100800 */
[----:B------:R-:W-:Y:S01]  /*0100*/  UMOV UR6, 0x400 ;  /* 0x0000040000067882 */ /* 0x000fe20000000000 */
[----:B------:R-:W0:Y:S02]  /*0110*/  LDCU.64 UR10, c[0x0][0x358] ;  /* 0x00006b00ff0a77ac */ /* 0x000e240008000a00 */
[----:B------:R3:W-:Y:S01]  /*0120*/  STL [R1+0x16c], RZ ;  /* 0x00016cff01007387 */ /* 0x0007e20000100800 */
[----:B--2---:R-:W-:-:S03]  /*0130*/  UIADD3 UR5, UPT, UPT, UR5, 0x1f, URZ ;  /* 0x0000001f05057890 */ /* 0x004fc6000fffe0ff */
[----:B------:R3:W-:Y:S01]  /*0140*/  STL [R1+0x140], RZ ;  /* 0x000140ff01007387 */ /* 0x0007e20000100800 */
[----:B-1----:R-:W-:Y:S01]  /*0150*/  VIADD R0, R3, 0xff ;  /* 0x000000ff03007836 */ /* 0x002fe20000000000 */
[----:B------:R-:W-:Y:S02]  /*0160*/  UISETP.GE.AND UP0, UPT, UR5, 0x20, UPT ;  /* 0x000000200500788c */ /* 0x000fe4000bf06270 */
[----:B------:R3:W-:Y:S02]  /*0170*/  STL [R1+0x144], RZ ;  /* 0x000144ff01007387 */ /* 0x0007e40000100800 */
[----:B------:R-:W-:Y:S02]  /*0180*/  SHF.R.S32.HI R5, RZ, 0x1f, R0 ;  /* 0x0000001fff057819 */ /* 0x000fe40000011400 */
[----:B------:R3:W-:Y:S01]  /*0190*/  STL [R1+0x148], RZ ;  /* 0x000148ff01007387 */ /* 0x0007e20000100800 */
[----:B----4-:R-:W-:Y:S01]  /*01a0*/  ULEA UR6, UR7, UR6, 0x18 ;  /* 0x0000000607067291 */ /* 0x010fe2000f8ec0ff */
[----:B------:R-:W-:-:S02]  /*01b0*/  LEA.HI R5, R5, R0, RZ, 0x8 ;  /* 0x0000000005057211 */ /* 0x000fc400078f40ff */
[----:B------:R3:W-:Y:S02]  /*01c0*/  STL [R1+0x14c], RZ ;  /* 0x00014cff01007387 */ /* 0x0007e40000100800 */
[----:B------:R-:W-:Y:S02]  /*01d0*/  SHF.R.S32.HI R0, RZ, 0x8, R5 ;  /* 0x00000008ff007819 */ /* 0x000fe40000011405 */
[----:B------:R3:W-:Y:S03]  /*01e0*/  STL [R1+0x130], RZ ;  /* 0x000130ff01007387 */ /* 0x0007e60000100800 */
[----:B------:R-:W-:Y:S01]  /*01f0*/  IMAD.SHL.U32 R0, R0, 0x8, RZ ;  /* 0x0000000800007824 */ /* 0x000fe200078e00ff */
[----:B------:R-:W1:Y:S04]  /*0200*/  S2R R5, SR_CTAID.X ;  /* 0x0000000000057919 */ /* 0x000e680000002500 */
[-C--:B------:R-:W-:Y:S01]  /*0210*/  IABS R9, R0.reuse ;  /* 0x0000000000097213 */ /* 0x080fe20000000000 */
[----:B------:R3:W-:Y:S01]  /*0220*/  STL [R1+0x134], RZ ;  /* 0x000134ff01007387 */ /* 0x0007e20000100800 */
[----:B------:R-:W-:-:S02]  /*0230*/  IABS R12, R0 ;  /* 0x00000000000c7213 */ /* 0x000fc40000000000 */
[----:B------:R-:W2:Y:S01]  /*0240*/  I2F.RP R4, R9 ;  /* 0x0000000900047306 */ /* 0x000ea20000209400 */
[----:B------:R3:W-:Y:S04]  /*0250*/  STL [R1+0x138], RZ ;  /* 0x000138ff01007387 */ /* 0x0007e80000100800 */
[----:B------:R3:W-:Y:S04]  /*0260*/  STL [R1+0x13c], RZ ;  /* 0x00013cff01007387 */ /* 0x0007e80000100800 */
[----:B------:R3:W-:Y:S04]  /*0270*/  STL [R1+0x120], RZ ;  /* 0x000120ff01007387 */ /* 0x0007e80000100800 */
[----:B------:R3:W-:Y:S01]  /*0280*/  STL [R1+0x124], RZ ;  /* 0x000124ff01007387 */ /* 0x0007e20000100800 */
[----:B--2---:R-:W2:Y:S03]  /*0290*/  MUFU.RCP R4, R4 ;  /* 0x0000000400047308 */ /* 0x004ea60000001000 */
[----:B------:R3:W-:Y:S04]  /*02a0*/  STL [R1+0x128], RZ ;  /* 0x000128ff01007387 */ /* 0x0007e80000100800 */
[----:B------:R3:W-:Y:S01]  /*02b0*/  STL [R1+0x12c], RZ ;  /* 0x00012cff01007387 */ /* 0x0007e20000100800 */
[----:B-1----:R-:W-:-:S03]  /*02c0*/  IABS R10, R5 ;  /* 0x00000005000a7213 */ /* 0x002fc60000000000 */
[----:B------:R3:W-:Y:S04]  /*02d0*/  STL [R1+0x110], RZ ;  /* 0x000110ff01007387 */ /* 0x0007e80000100800 */
[----:B------:R3:W-:Y:S01]  /*02e0*/  STL [R1+0x114], RZ ;  /* 0x000114ff01007387 */ /* 0x0007e20000100800 */
[----:B--2---:R-:W-:-:S03]  /*02f0*/  VIADD R6, R4, 0xffffffe ;  /* 0x0ffffffe04067836 */ /* 0x004fc60000000000 */
[----:B------:R3:W-:Y:S01]  /*0300*/  STL [R1+0x118], RZ ;  /* 0x000118ff01007387 */ /* 0x0007e20000100800 */
[----:B------:R-:W-:Y:S01]  /*0310*/  IMAD.MOV R4, RZ, RZ, -R12 ;  /* 0x000000ffff047224 */ /* 0x000fe200078e0a0c */
[----:B------:R-:W-:Y:S01]  /*0320*/  CS2R R12, SRZ ;  /* 0x00000000000c7805 */ /* 0x000fe2000001ff00 */
[----:B------:R1:W2:Y:S01]  /*0330*/  F2I.FTZ.U32.TRUNC.NTZ R7, R6 ;  /* 0x0000000600077305 */ /* 0x0002a2000021f000 */
[----:B------:R3:W-:Y:S04]  /*0340*/  STL [R1+0x11c], RZ ;  /* 0x00011cff01007387 */ /* 0x0007e80000100800 */
[----:B------:R3:W-:Y:S01]  /*0350*/  STL [R1+0x100], RZ ;  /* 0x000100ff01007387 */ /* 0x0007e20000100800 */
[----:B-1----:R-:W-:-:S03]  /*0360*/  IMAD.MOV.U32 R6, RZ, RZ, RZ ;  /* 0x000000ffff067224 */ /* 0x002fc600078e00ff */
[----:B------:R3:W-:Y:S04]  /*0370*/  STL [R1+0x104], RZ ;  /* 0x000104ff01007387 */ /* 0x0007e80000100800 */
[----:B------:R3:W-:Y:S01]  /*0380*/  STL [R1+0x108], RZ ;  /* 0x000108ff01007387 */ /* 0x0007e20000100800 */
[----:B--2---:R-:W-:-:S03]  /*0390*/  IMAD.MOV R8, RZ, RZ, -R7 ;  /* 0x000000ffff087224 */ /* 0x004fc600078e0a07 */
[----:B------:R3:W-:Y:S01]  /*03a0*/  STL [R1+0x10c], RZ ;  /* 0x00010cff01007387 */ /* 0x0007e20000100800 */
[----:B------:R-:W-:Y:S02]  /*03b0*/  IMAD R11, R8, R9, RZ ;  /* 0x00000009080b7224 */ /* 0x000fe400078e02ff */
[----:B------:R-:W-:Y:S01]  /*03c0*/  IMAD.MOV.U32 R8, RZ, RZ, R10 ;  /* 0x000000ffff087224 */ /* 0x000fe200078e000a */
[----:B------:R3:W-:Y:S01]  /*03d0*/  STL [R1+0xf0], RZ ;  /* 0x0000f0ff01007387 */ /* 0x0007e20000100800 */
[----:B------:R-:W-:-:S03]  /*03e0*/  IMAD.HI.U32 R7, R7, R11, R6 ;  /* 0x0000000b07077227 */ /* 0x000fc600078e0006 */
[----:B------:R3:W-:Y:S03]  /*03f0*/  STL [R1+0xf4], RZ ;  /* 0x0000f4ff01007387 */ /* 0x0007e60000100800 */
[----:B------:R-:W-:Y:S01]  /*0400*/  IMAD.HI.U32 R7, R7, R8, RZ ;  /* 0x0000000807077227 */ /* 0x000fe200078e00ff */
[----:B------:R3:W-:Y:S03]  /*0410*/  STL [R1+0xf8], RZ ;  /* 0x0000f8ff01007387 */ /* 0x0007e60000100800 */
[----:B------:R-:W-:Y:S01]  /*0420*/  IMAD R4, R7, R4, R8 ;  /* 0x0000000407047224 */ /* 0x000fe200078e0208 */
[----:B------:R3:W-:Y:S04]  /*0430*/  STL [R1+0xfc], RZ ;  /* 0x0000fcff01007387 */ /* 0x0007e80000100800 */
[----:B------:R-:W-:Y:S01]  /*0440*/  ISETP.GT.U32.AND P1, PT, R9, R4, PT ;  /* 0x000000040900720c */ /* 0x000fe20003f24070 */
[----:B------:R3:W-:Y:S04]  /*0450*/  STL [R1+0xe0], RZ ;  /* 0x0000e0ff01007387 */ /* 0x0007e80000100800 */
[----:B------:R3:W-:Y:S04]  /*0460*/  STL [R1+0xe4], RZ ;  /* 0x0000e4ff01007387 */ /* 0x0007e80000100800 */
[----:B------:R3:W-:Y:S04]  /*0470*/  STL [R1+0xe8], RZ ;  /* 0x0000e8ff01007387 */ /* 0x0007e80000100800 */
[----:B------:R-:W-:Y:S01]  /*0480*/  @!P1 IMAD.IADD R4, R4, 0x1, -R9 ;  /* 0x0000000104049824 */ /* 0x000fe200078e0a09 */
[----:B------:R3:W-:Y:S01]  /*0490*/  STL [R1+0xec], RZ ;  /* 0x0000ecff01007387 */ /* 0x0007e20000100800 */
[----:B------:R-:W-:Y:S01]  /*04a0*/  @!P1 VIADD R7, R7, 0x1 ;  /* 0x0000000107079836 */ /* 0x000fe20000000000 */
[----:B------:R-:W-:-:S02]  /*04b0*/  ISETP.NE.AND P1, PT, R0, RZ, PT ;  /* 0x000000ff0000720c */ /* 0x000fc40003f25270 */
[----:B------:R-:W-:Y:S01]  /*04c0*/  ISETP.GE.U32.AND P0, PT, R4, R9, PT ;  /* 0x000000090400720c */ /* 0x000fe20003f06070 */
[----:B------:R3:W-:Y:S01]  /*04d0*/  STL [R1+0xd0], RZ ;  /* 0x0000d0ff01007387 */ /* 0x0007e20000100800 */
[----:B------:R-:W-:-:S03]  /*04e0*/  LOP3.LUT R4, R5, R0, RZ, 0x3c, !PT ;  /* 0x0000000005047212 */ /* 0x000fc600078e3cff */
[----:B------:R3:W-:Y:S01]  /*04f0*/  STL [R1+0xd4], RZ ;  /* 0x0000d4ff01007387 */ /* 0x0007e20000100800 */
[----:B------:R-:W-:Y:S01]  /*0500*/  ISETP.GE.AND P2, PT, R4, RZ, PT ;  /* 0x000000ff0400720c */ /* 0x000fe20003f46270 */
[----:B------:R-:W-:Y:S02]  /*0510*/  VIADD R4, R2, 0x3f ;  /* 0x0000003f02047836 */ /* 0x000fe40000000000 */
[----:B------:R3:W-:Y:S04]  /*0520*/  STL [R1+0xd8], RZ ;  /* 0x0000d8ff01007387 */ /* 0x0007e80000100800 */
[----:B------:R-:W-:Y:S01]  /*0530*/  @P0 VIADD R7, R7, 0x1 ;  /* 0x0000000107070836 */ /* 0x000fe20000000000 */
[----:B------:R3:W-:Y:S03]  /*0540*/  STL [R1+0xdc], RZ ;  /* 0x0000dcff01007387 */ /* 0x0007e60000100800 */
[----:B------:R-:W-:Y:S01]  /*0550*/  IMAD.MOV.U32 R6, RZ, RZ, R7 ;  /* 0x000000ffff067224 */ /* 0x000fe200078e0007 */
[----:B------:R-:W-:Y:S01]  /*0560*/  SHF.R.S32.HI R7, RZ, 0x1f, R4 ;  /* 0x0000001fff077819 */ /* 0x000fe20000011404 */
[----:B------:R3:W-:Y:S02]  /*0570*/  STL [R1+0xc0], RZ ;  /* 0x0000c0ff01007387 */ /* 0x0007e40000100800 */
[----:B------:R-:W-:Y:S01]  /*0580*/  @!P2 IMAD.MOV R6, RZ, RZ, -R6 ;  /* 0x000000ffff06a224 */ /* 0x000fe200078e0a06 */
[----:B------:R-:W-:Y:S01]  /*0590*/  @!P1 LOP3.LUT R6, RZ, R0, RZ, 0x33, !PT ;  /* 0x00000000ff069212 */ /* 0x000fe200078e33ff */
[----:B------:R3:W-:Y:S01]  /*05a0*/  STL [R1+0xc4], RZ ;  /* 0x0000c4ff01007387 */ /* 0x0007e20000100800 */
[----:B------:R-:W-:-:S03]  /*05b0*/  LEA.HI R7, R7, R4, RZ, 0x6 ;  /* 0x0000000407077211 */ /* 0x000fc600078f30ff */
[----:B------:R-:W-:Y:S01]  /*05c0*/  IMAD.SHL.U32 R28, R6, 0x8, RZ ;  /* 0x00000008061c7824 */ /* 0x000fe200078e00ff */
[----:B------:R3:W-:Y:S01]  /*05d0*/  STL [R1+0xc8], RZ ;  /* 0x0000c8ff01007387 */ /* 0x0007e20000100800 */
[----:B------:R-:W-:-:S03]  /*05e0*/  IMAD.MOV R6, RZ, RZ, -R6 ;  /* 0x000000ffff067224 */ /* 0x000fc600078e0a06 */
[----:B------:R-:W-:Y:S01]  /*05f0*/  LEA.HI.SX32 R4, R7, -R28, 0x1a ;  /* 0x8000001c07047211 */ /* 0x000fe200078fd2ff */
[----:B------:R-:W-:Y:S01]  /*0600*/  IMAD R11, R0, R6, R5 ;  /* 0x00000006000b7224 */ /* 0x000fe200078e0205 */
[----:B------:R3:W-:Y:S01]  /*0610*/  STL [R1+0xcc], RZ ;  /* 0x0000ccff01007387 */ /* 0x0007e20000100800 */
[----:B------:R-:W-:Y:S01]  /*0620*/  IMAD.MOV.U32 R6, RZ, RZ, RZ ;  /* 0x000000ffff067224 */ /* 0x000fe200078e00ff */
[----:B------:R-:W-:Y:S02]  /*0630*/  VIMNMX R4, PT, PT, R4, 0x8, PT ;  /* 0x0000000804047848 */ /* 0x000fe40003fe0100 */
[----:B------:R3:W-:Y:S02]  /*0640*/  STL [R1+0xb0], RZ ;  /* 0x0000b0ff01007387 */ /* 0x0007e40000100800 */
[-C--:B------:R-:W-:Y:S02]  /*0650*/  IABS R10, R4.reuse ;  /* 0x00000004000a7213 */ /* 0x080fe40000000000 */
[----:B------:R-:W-:Y:S01]  /*0660*/  IABS R0, R4 ;  /* 0x0000000400007213 */ /* 0x000fe20000000000 */
[----:B------:R3:W-:Y:S01]  /*0670*/  STL [R1+0xb4], RZ ;  /* 0x0000b4ff01007387 */ /* 0x0007e20000100800 */
[----:B------:R-:W1:Y:S03]  /*0680*/  I2F.RP R8, R10 ;  /* 0x0000000a00087306 */ /* 0x000e660000209400 */
[----:B------:R3:W-:Y:S04]  /*0690*/  STL [R1+0xb8], RZ ;  /* 0x0000b8ff01007387 */ /* 0x0007e80000100800 */
[----:B------:R3:W-:Y:S04]  /*06a0*/  STL [R1+0xbc], RZ ;  /* 0x0000bcff01007387 */ /* 0x0007e80000100800 */
[----:B------:R3:W-:Y:S01]  /*06b0*/  STL [R1+0xa0], RZ ;  /* 0x0000a0ff01007387 */ /* 0x0007e20000100800 */
[----:B-1----:R-:W1:Y:S03]  /*06c0*/  MUFU.RCP R8, R8 ;  /* 0x0000000800087308 */ /* 0x002e660000001000 */
[----:B------:R3:W-:Y:S04]  /*06d0*/  STL [R1+0xa4], RZ ;  /* 0x0000a4ff01007387 */ /* 0x0007e80000100800 */
[----:B------:R3:W-:Y:S04]  /*06e0*/  STL [R1+0xa8], RZ ;  /* 0x0000a8ff01007387 */ /* 0x0007e80000100800 */
[----:B------:R3:W-:Y:S04]  /*06f0*/  STL [R1+0xac], RZ ;  /* 0x0000acff01007387 */ /* 0x0007e80000100800 */
[----:B------:R3:W-:Y:S01]  /*0700*/  STL [R1+0x90], RZ ;  /* 0x000090ff01007387 */ /* 0x0007e20000100800 */
[----:B-1----:R-:W-:-:S03]  /*0710*/  VIADD R7, R8, 0xffffffe ;  /* 0x0ffffffe08077836 */ /* 0x002fc60000000000 */
[----:B------:R3:W-:Y:S04]  /*0720*/  STL [R1+0x94], RZ ;  /* 0x000094ff01007387 */ /* 0x0007e80000100800 */
[----:B------:R3:W-:Y:S01]  /*0730*/  STL [R1+0x98], RZ ;  /* 0x000098ff01007387 */ /* 0x0007e20000100800 */
[----:B------:R-:W1:Y:S03]  /*0740*/  F2I.FTZ.U32.TRUNC.NTZ R7, R7 ;  /* 0x0000000700077305 */ /* 0x000e66000021f000 */
[----:B------:R3:W-:Y:S04]  /*0750*/  STL [R1+0x9c], RZ ;  /* 0x00009cff01007387 */ /* 0x0007e80000100800 */
[----:B------:R3:W-:Y:S04]  /*0760*/  STL [R1+0x80], RZ ;  /* 0x000080ff01007387 */ /* 0x0007e80000100800 */
[----:B------:R3:W-:Y:S01]  /*0770*/  STL [R1+0x84], RZ ;  /* 0x000084ff01007387 */ /* 0x0007e20000100800 */
[----:B-1----:R-:W-:-:S03]  /*0780*/  IMAD.MOV R9, RZ, RZ, -R7 ;  /* 0x000000ffff097224 */ /* 0x002fc600078e0a07 */
[----:B------:R3:W-:Y:S01]  /*0790*/  STL [R1+0x88], RZ ;  /* 0x000088ff01007387 */ /* 0x0007e20000100800 */
[----:B------:R-:W-:Y:S01]  /*07a0*/  IMAD.MOV.U32 R5, RZ, RZ, R9 ;  /* 0x000000ffff057224 */ /* 0x000fe200078e0009 */
[----:B------:R-:W-:Y:S02]  /*07b0*/  IABS R9, R11 ;  /* 0x0000000b00097213 */ /* 0x000fe40000000000 */
[----:B------:R3:W-:Y:S01]  /*07c0*/  STL [R1+0x8c], RZ ;  /* 0x00008cff01007387 */ /* 0x0007e20000100800 */
[----:B------:R-:W-:-:S03]  /*07d0*/  IMAD R5, R5, R10, RZ ;  /* 0x0000000a05057224 */ /* 0x000fc600078e02ff */
[----:B------:R3:W-:Y:S01]  /*07e0*/  STL [R1+0x70], RZ ;  /* 0x000070ff01007387 */ /* 0x0007e20000100800 */
[----:B------:R-:W-:-:S03]  /*07f0*/  IMAD.HI.U32 R6, R7, R5, R6 ;  /* 0x0000000507067227 */ /* 0x000fc600078e0006 */
[----:B------:R3:W-:Y:S01]  /*0800*/  STL [R1+0x74], RZ ;  /* 0x000074ff01007387 */ /* 0x0007e20000100800 */
[----:B------:R-:W-:Y:S02]  /*0810*/  IMAD.MOV R5, RZ, RZ, -R0 ;  /* 0x000000ffff057224 */ /* 0x000fe400078e0a00 */
[----:B------:R-:W-:Y:S01]  /*0820*/  IMAD.HI.U32 R0, R6, R9, RZ ;  /* 0x0000000906007227 */ /* 0x000fe200078e00ff */
[----:B------:R3:W-:Y:S01]  /*0830*/  STL [R1+0x78], RZ ;  /* 0x000078ff01007387 */ /* 0x0007e20000100800 */
[C---:B0-----:R-:W-:Y:S02]  /*0840*/  LOP3.LUT R6, R29.reuse, 0x20, RZ, 0xc0, !PT ;  /* 0x000000201d067812 */ /* 0x041fe400078ec0ff */
[----:B------:R-:W-:Y:S01]  /*0850*/  IMAD R5, R0, R5, R9 ;  /* 0x0000000500057224 */ /* 0x000fe200078e0209 */
[----:B------:R3:W-:Y:S01]  /*0860*/  STL [R1+0x7c], RZ ;  /* 0x00007cff01007387 */ /* 0x0007e20000100800 */
[----:B------:R-:W-:Y:S02]  /*0870*/  LOP3.LUT R29, R29, 0x3f, RZ, 0xc0, !PT ;  /* 0x0000003f1d1d7812 */ /* 0x000fe400078ec0ff */
[----:B------:R-:W-:-:S02]  /*0880*/  CS2R R8, SRZ ;  /* 0x0000000000087805 */ /* 0x000fc4000001ff00 */
[----:B------:R-:W-:Y:S01]  /*0890*/  R2UR UR4, R6 ;  /* 0x00000000060472ca */ /* 0x000fe200000e0000 */
[----:B------:R3:W-:Y:S01]  /*08a0*/  STL [R1+0x60], RZ ;  /* 0x000060ff01007387 */ /* 0x0007e20000100800 */
[----:B------:R-:W-:Y:S02]  /*08b0*/  ISETP.GT.U32.AND P1, PT, R10, R5, PT ;  /* 0x000000050a00720c */ /* 0x000fe40003f24070 */
[----:B------:R-:W-:Y:S01]  /*08c0*/  CS2R R6, SRZ ;  /* 0x0000000000067805 */ /* 0x000fe2000001ff00 */
[----:B------:R3:W-:Y:S04]  /*08d0*/  STL [R1+0x64], RZ ;  /* 0x000064ff01007387 */ /* 0x0007e80000100800 */
[----:B------:R3:W-:Y:S04]  /*08e0*/  STL [R1+0x68], RZ ;  /* 0x000068ff01007387 */ /* 0x0007e80000100800 */
[----:B------:R3:W-:Y:S02]  /*08f0*/  STL [R1+0x6c], RZ ;  /* 0x00006cff01007387 */ /* 0x0007e40000100800 */
[----:B------:R-:W-:-:S02]  /*0900*/  @!P1 IMAD.IADD R5, R5, 0x1, -R10 ;  /* 0x0000000105059824 */ /* 0x000fc400078e0a0a */
[----:B------:R3:W-:Y:S01]  /*0910*/  STL [R1+0x50], RZ ;  /* 0x000050ff01007387 */ /* 0x0007e20000100800 */
[----:B------:R-:W-:Y:S01]  /*0920*/  @!P1 VIADD R0, R0, 0x1 ;  /* 0x0000000100009836 */ /* 0x000fe20000000000 */
[----:B------:R-:W-:Y:S02]  /*0930*/  ISETP.NE.AND P1, PT, R4, RZ, PT ;  /* 0x000000ff0400720c */ /* 0x000fe40003f25270 */
[----:B------:R-:W-:Y:S01]  /*0940*/  ISETP.GE.U32.AND P0, PT, R5, R10, PT ;  /* 0x0000000a0500720c */ /* 0x000fe20003f06070 */
[----:B------:R3:W-:Y:S01]  /*0950*/  STL [R1+0x54], RZ ;  /* 0x000054ff01007387 */ /* 0x0007e20000100800 */
[----:B------:R-:W-:-:S03]  /*0960*/  LOP3.LUT R5, R11, R4, RZ, 0x3c, !PT ;  /* 0x000000040b057212 */ /* 0x000fc600078e3cff */
[----:B------:R3:W-:Y:S01]  /*0970*/  STL [R1+0x58], RZ ;  /* 0x000058ff01007387 */ /* 0x0007e20000100800 */
[----:B------:R-:W-:-:S03]  /*0980*/  ISETP.GE.AND P2, PT, R5, RZ, PT ;  /* 0x000000ff0500720c */ /* 0x000fc60003f46270 */
[----:B------:R3:W-:Y:S04]  /*0990*/  STL [R1+0x5c], RZ ;  /* 0x00005cff01007387 */ /* 0x0007e80000100800 */
[----:B------:R3:W-:Y:S01]  /*09a0*/  STL [R1+0x40], RZ ;  /* 0x000040ff01007387 */ /* 0x0007e20000100800 */
[----:B------:R-:W-:-:S03]  /*09b0*/  @P0 VIADD R0, R0, 0x1 ;  /* 0x0000000100000836 */ /* 0x000fc60000000000 */
[----:B------:R3:W-:Y:S02]  /*09c0*/  STL [R1+0x44], RZ ;  /* 0x000044ff01007387 */ /* 0x0007e40000100800 */
[----:B------:R-:W-:Y:S01]  /*09d0*/  @!P2 IMAD.MOV R0, RZ, RZ, -R0 ;  /* 0x000000ffff00a224 */ /* 0x000fe200078e0a00 */
[----:B------:R-:W-:Y:S01]  /*09e0*/  @!P1 LOP3.LUT R0, RZ, R4, RZ, 0x33, !PT ;  /* 0x00000004ff009212 */ /* 0x000fe200078e33ff */
[----:B------:R3:W-:Y:S04]  /*09f0*/  STL [R1+0x48], RZ ;  /* 0x000048ff01007387 */ /* 0x0007e80000100800 */
[----:B------:R3:W-:Y:S01]  /*0a00*/  STL [R1+0x4c], RZ ;  /* 0x00004cff01007387 */ /* 0x0007e20000100800 */
[----:B------:R-:W-:Y:S02]  /*0a10*/  IMAD.MOV R5, RZ, RZ, -R0 ;  /* 0x000000ffff057224 */ /* 0x000fe400078e0a00 */
[----:B------:R-:W-:Y:S01]  /*0a20*/  IMAD.SHL.U32 R0, R0, 0x100, RZ ;  /* 0x0000010000007824 */ /* 0x000fe200078e00ff */
[----:B------:R3:W-:Y:S01]  /*0a30*/  STL [R1+0x30], RZ ;  /* 0x000030ff01007387 */ /* 0x0007e20000100800 */
[----:B------:R-:W-:Y:S01]  /*0a40*/  IMAD R5, R4, R5, R11 ;  /* 0x0000000504057224 */ /* 0x000fe200078e020b */
[----:B------:R-:W-:-:S02]  /*0a50*/  CS2R R10, SRZ ;  /* 0x00000000000a7805 */ /* 0x000fc4000001ff00 */
[----:B------:R3:W-:Y:S01]  /*0a60*/  STL [R1+0x34], RZ ;  /* 0x000034ff01007387 */ /* 0x0007e20000100800 */
[----:B------:R-:W-:Y:S01]  /*0a70*/  IMAD.IADD R28, R28, 0x1, R5 ;  /* 0x000000011c1c7824 */ /* 0x000fe200078e0205 */
[----:B------:R-:W-:Y:S02]  /*0a80*/  CS2R R4, SRZ ;  /* 0x0000000000047805 */ /* 0x000fe4000001ff00 */
[----:B------:R3:W-:Y:S01]  /*0a90*/  STL [R1+0x38], RZ ;  /* 0x000038ff01007387 */ /* 0x0007e20000100800 */
[----:B------:R-:W-:-:S03]  /*0aa0*/  IMAD R28, R28, 0x40, R29 ;  /* 0x000000401c1c7824 */ /* 0x000fc600078e021d */
[----:B------:R3:W-:Y:S04]  /*0ab0*/  STL [R1+0x3c], RZ ;  /* 0x00003cff01007387 */ /* 0x0007e80000100800 */
        /* <DEDUP_REMOVED lines=8> */
[----:B------:R3:W-:Y:S04]  /*0b40*/  STL [R1], RZ ;  /* 0x000000ff01007387 */ /* 0x0007e80000100800 */
        /* <DEDUP_REMOVED lines=19> */
[----:B------:R3:W-:Y:S01]  /*0c80*/  STL [R1+0x984], R28 ;  /* 0x0009841c01007387 */ /* 0x0007e20000100800 */
[----:B------:R-:W0:Y:S03]  /*0c90*/  S2R R29, SR_TID.X ;  /* 0x00000000001d7919 */ /* 0x000e260000002100 */
[----:B------:R3:W-:Y:S01]  /*0ca0*/  STL [R1+0x15c], R0 ;  /* 0x00015c0001007387 */ /* 0x0007e20000100800 */
[----:B------:R-:W-:Y:S05]  /*0cb0*/  BRA.U !UP0, `(.L_x_0) ;  /* 0x00000219081c7547 */ /* 0x000fea000b800000 */
[----:B------:R-:W-:Y:S01]  /*0cc0*/  IABS R4, R2 ;  /* 0x0000000200047213 */ /* 0x000fe20000000000 */
[----:B------:R-:W-:Y:S01]  /*0cd0*/  IMAD.MOV.U32 R27, RZ, RZ, R0 ;  /* 0x000000ffff1b7224 */ /* 0x000fe200078e0000 */
[----:B---3--:R-:W-:Y:S01]  /*0ce0*/  IABS R0, R3 ;  /* 0x0000000300007213 */ /* 0x008fe20000000000 */
[C---:B0-----:R-:W-:Y:S01]  /*0cf0*/  IMAD.SHL.U32 R10, R29.reuse, 0x8, RZ ;  /* 0x000000081d0a7824 */ /* 0x041fe200078e00ff */
[----:B------:R-:W0:Y:S01]  /*0d00*/  I2F.RP R8, R4 ;  /* 0x0000000400087306 */ /* 0x000e220000209400 */
[----:B------:R1:W-:Y:S01]  /*0d10*/  STL [R1+0xa84], R3 ;  /* 0x000a840301007387 */ /* 0x0003e20000100800 */
[----:B------:R-:W-:Y:S01]  /*0d20*/  ISETP.GE.AND P3, PT, R28, RZ, PT ;  /* 0x000000ff1c00720c */ /* 0x000fe20003f66270 */
[----:B------:R-:W2:Y:S01]  /*0d30*/  LDCU UR7, c[0x0][0x3a4] ;  /* 0x00007480ff0777ac */ /* 0x000ea20008000800 */
[----:B------:R-:W-:Y:S02]  /*0d40*/  LOP3.LUT R11, R10, 0x30, RZ, 0xc0, !PT ;  /* 0x000000300a0b7812 */ /* 0x000fe400078ec0ff */
[----:B------:R-:W-:Y:S01]  /*0d50*/  ISETP.NE.AND P2, PT, R2, RZ, PT ;  /* 0x000000ff0200720c */ /* 0x000fe20003f45270 */
[----:B------:R-:W3:Y:S01]  /*0d60*/  LDCU UR41, c[0x0][0x3a0] ;  /* 0x00007400ff2977ac */ /* 0x000ee20008000800 */
[----:B------:R-:W4:Y:S01]  /*0d70*/  I2F.RP R5, R0 ;  /* 0x0000000000057306 */ /* 0x000f220000209400 */
[----:B-1----:R-:W-:Y:S01]  /*0d80*/  IMAD.SHL.U32 R3, R29, 0x2, RZ ;  /* 0x000000021d037824 */ /* 0x002fe200078e00ff */
[----:B------:R-:W1:Y:S06]  /*0d90*/  LDCU UR9, c[0x0][0x3a8] ;  /* 0x00007500ff0977ac */ /* 0x000e6c0008000800 */
[----:B0-----:R-:W0:Y:S08]  /*0da0*/  MUFU.RCP R8, R8 ;  /* 0x0000000800087308 */ /* 0x001e300000001000 */
[----:B----4-:R-:W4:Y:S01]  /*0db0*/  MUFU.RCP R5, R5 ;  /* 0x0000000500057308 */ /* 0x010f220000001000 */
[----:B0-----:R-:W-:Y:S01]  /*0dc0*/  VIADD R6, R8, 0xffffffe ;  /* 0x0ffffffe08067836 */ /* 0x001fe20000000000 */
[----:B------:R-:W-:-:S06]  /*0dd0*/  IABS R8, R28 ;  /* 0x0000001c00087213 */ /* 0x000fcc0000000000 */
[----:B------:R0:W1:Y:S01]  /*0de0*/  F2I.FTZ.U32.TRUNC.NTZ R7, R6 ;  /* 0x0000000600077305 */ /* 0x000062000021f000 */
[----:B----4-:R-:W-:Y:S02]  /*0df0*/  VIADD R14, R5, 0xffffffe ;  /* 0x0ffffffe050e7836 */ /* 0x010fe40000000000 */
[----:B------:R-:W-:-:S05]  /*0e00*/  IMAD.U32 R5, RZ, RZ, UR4 ;  /* 0x00000004ff057e24 */ /* 0x000fca000f8e00ff */
[----:B------:R4:W2:Y:S01]  /*0e10*/  F2I.FTZ.U32.TRUNC.NTZ R15, R14 ;  /* 0x0000000e000f7305 */ /* 0x0008a2000021f000 */
[----:B0-----:R-:W-:Y:S01]  /*0e20*/  IMAD.MOV.U32 R6, RZ, RZ, RZ ;  /* 0x000000ffff067224 */ /* 0x001fe200078e00ff */
[----:B------:R-:W-:Y:S01]  /*0e30*/  LEA.HI R5, R5, R27, RZ, 0x1b ;  /* 0x0000001b05057211 */ /* 0x000fe200078fd8ff */
[--C-:B-1----:R-:W-:Y:S02]  /*0e40*/  IMAD.MOV R9, RZ, RZ, -R7.reuse ;  /* 0x000000ffff097224 */ /* 0x102fe400078e0a07 */
[----:B----4-:R-:W-:Y:S02]  /*0e50*/  IMAD.MOV.U32 R14, RZ, RZ, RZ ;  /* 0x000000ffff0e7224 */ /* 0x010fe400078e00ff */
[----:B------:R-:W-:Y:S02]  /*0e60*/  IMAD R9, R9, R4, RZ ;  /* 0x0000000409097224 */ /* 0x000fe400078e02ff */
[----:B------:R-:W-:Y:S02]  /*0e70*/  VIADD R12, R5, 0xfe ;  /* 0x000000fe050c7836 */ /* 0x000fe40000000000 */
[----:B------:R-:W-:Y:S01]  /*0e80*/  IMAD.HI.U32 R7, R7, R9, R6 ;  /* 0x0000000907077227 */ /* 0x000fe200078e0006 */
[----:B------:R-:W-:-:S02]  /*0e90*/  IABS R6, R5 ;  /* 0x0000000500067213 */ /* 0x000fc40000000000 */
[----:B------:R-:W-:Y:S01]  /*0ea0*/  IABS R13, R12 ;  /* 0x0000000c000d7213 */ /* 0x000fe20000000000 */
[----:B--2---:R-:W-:Y:S01]  /*0eb0*/  IMAD.MOV R9, RZ, RZ, -R15 ;  /* 0x000000ffff097224 */ /* 0x004fe200078e0a0f */
[----:B------:R-:W-:Y:S01]  /*0ec0*/  ISETP.GE.AND P5, PT, R12, RZ, PT ;  /* 0x000000ff0c00720c */ /* 0x000fe20003fa6270 */
[----:B------:R-:W-:-:S04]  /*0ed0*/  IMAD.HI.U32 R7, R7, R8, RZ ;  /* 0x0000000807077227 */ /* 0x000fc800078e00ff */
[----:B------:R-:W-:Y:S02]  /*0ee0*/  IMAD.MOV R7, RZ, RZ, -R7 ;  /* 0x000000ffff077224 */ /* 0x000fe400078e0a07 */
[----:B------:R-:W-:Y:S02]  /*0ef0*/  IMAD R9, R9, R0, RZ ;  /* 0x0000000009097224 */ /* 0x000fe400078e02ff */
[----:B------:R-:W-:Y:S01]  /*0f00*/  IMAD R7, R4, R7, R8 ;  /* 0x0000000704077224 */ /* 0x000fe200078e0208 */
[----:B------:R-:W-:Y:S01]  /*0f10*/  LOP3.LUT R8, R29, 0x7, RZ, 0xc0, !PT ;  /* 0x000000071d087812 */ /* 0x000fe200078ec0ff */
[----:B------:R-:W-:-:S03]  /*0f20*/  IMAD.HI.U32 R14, R15, R9, R14 ;  /* 0x000000090f0e7227 */ /* 0x000fc600078e000e */
[----:B------:R-:W-:Y:S01]  /*0f30*/  ISETP.GT.U32.AND P0, PT, R4, R7, PT ;  /* 0x000000070400720c */ /* 0x000fe20003f04070 */
[----:B------:R-:W-:Y:S02]  /*0f40*/  IMAD.MOV.U32 R15, RZ, RZ, R6 ;  /* 0x000000ffff0f7224 */ /* 0x000fe400078e0006 */
[----:B------:R-:W-:Y:S02]  /*0f50*/  IMAD R9, R8, 0x90, RZ ;  /* 0x0000009008097824 */ /* 0x000fe400078e02ff */
[----:B------:R-:W-:-:S03]  /*0f60*/  IMAD.HI.U32 R6, R14, R15, RZ ;  /* 0x0000000f0e067227 */ /* 0x000fc600078e00ff */
[----:B------:R-:W-:Y:S01]  /*0f70*/  LOP3.LUT R10, R9, 0x10, R3, 0x78, !PT ;  /* 0x00000010090a7812 */ /* 0x000fe200078e7803 */
[----:B------:R-:W-:Y:S02]  /*0f80*/  IMAD.MOV R6, RZ, RZ, -R6 ;  /* 0x000000ffff067224 */ /* 0x000fe400078e0a06 */
[----:B------:R-:W-:Y:S02]  /*0f90*/  IMAD.SHL.U32 R29, R29, 0x40, RZ ;  /* 0x000000401d1d7824 */ /* 0x000fe400078e00ff */
[----:B------:R-:W-:Y:S02]  /*0fa0*/  @!P0 IMAD.IADD R7, R7, 0x1, -R4 ;  /* 0x0000000107078824 */ /* 0x000fe400078e0a04 */
[----:B------:R-:W-:Y:S01]  /*0fb0*/  IMAD R8, R8, 0x40, R11 ;  /* 0x0000004008087824 */ /* 0x000fe200078e020b */
[----:B------:R-:W-:Y:S01]  /*0fc0*/  LOP3.LUT R3, R10, 0x400, R29, 0xf8, !PT ;  /* 0x000004000a037812 */ /* 0x000fe200078ef81d */
[----:B------:R-:W-:Y:S01]  /*0fd0*/  IMAD R11, R0, R6, R15 ;  /* 0x00000006000b7224 */ /* 0x000fe200078e020f */
[----:B------:R-:W-:Y:S01]  /*0fe0*/  ISETP.GT.U32.AND P1, PT, R4, R7, PT ;  /* 0x000000070400720c */ /* 0x000fe20003f24070 */
[----:B------:R-:W-:Y:S01]  /*0ff0*/  VIADD R10, R5, 0xfa ;  /* 0x000000fa050a7836 */ /* 0x000fe20000000000 */
[----:B------:R0:W-:Y:S01]  /*1000*/  STL [R1+0x158], R8 ;  /* 0x0001580801007387 */ /* 0x0001e20000100800 */
[----:B------:R-:W-:Y:S01]  /*1010*/  IMAD.HI.U32 R6, R14, R13, RZ ;  /* 0x0000000d0e067227 */ /* 0x000fe200078e00ff */
[----:B------:R-:W-:-:S02]  /*1020*/  ISETP.GT.U32.AND P0, PT, R0, R11, PT ;  /* 0x0000000b0000720c */ /* 0x000fc40003f04070 */
[----:B------:R-:W-:Y:S01]  /*1030*/  IABS R9, R10 ;  /* 0x0000000a00097213 */ /* 0x000fe20000000000 */
[----:B------:R-:W-:Y:S01]  /*1040*/  IMAD.MOV R6, RZ, RZ, -R6 ;  /* 0x000000ffff067224 */ /* 0x000fe200078e0a06 */
[----:B------:R1:W-:Y:S01]  /*1050*/  STL [R1+0x564], R3 ;  /* 0x0005640301007387 */ /* 0x0003e20000100800 */
[----:B------:R-:W-:Y:S02]  /*1060*/  VIADD R16, R5, 0xf6 ;  /* 0x000000f605107836 */ /* 0x000fe40000000000 */
[----:B------:R-:W-:Y:S02]  /*1070*/  IMAD R13, R0, R6, R13 ;  /* 0x00000006000d7224 */ /* 0x000fe400078e020d */
[----:B------:R-:W-:Y:S01]  /*1080*/  @!P1 IMAD.IADD R7, R7, 0x1, -R4 ;  /* 0x0000000107079824 */ /* 0x000fe200078e0a04 */
[----:B------:R-:W-:Y:S01]  /*1090*/  IABS R17, R16 ;  /* 0x0000001000117213 */ /* 0x000fe20000000000 */
[----:B------:R-:W-:Y:S01]  /*10a0*/  IMAD.HI.U32 R4, R14, R9, RZ ;  /* 0x000000090e047227 */ /* 0x000fe200078e00ff */
[----:B------:R-:W-:-:S03]  /*10b0*/  ISETP.GT.U32.AND P1, PT, R0, R13, PT ;  /* 0x0000000d0000720c */ /* 0x000fc60003f24070 */
[----:B------:R-:W-:Y:S02]  /*10c0*/  @!P0 IMAD.IADD R11, R11, 0x1, -R0 ;  /* 0x000000010b0b8824 */ /* 0x000fe400078e0a00 */
[----:B------:R-:W-:Y:S02]  /*10d0*/  IMAD.MOV R4, RZ, RZ, -R4 ;  /* 0x000000ffff047224 */ /* 0x000fe400078e0a04 */
[----:B0-----:R-:W-:Y:S01]  /*10e0*/  VIADD R8, R5, 0xfc ;  /* 0x000000fc05087836 */ /* 0x001fe20000000000 */
[C---:B------:R-:W-:Y:S01]  /*10f0*/  ISETP.GT.U32.AND P0, PT, R0.reuse, R11, PT ;  /* 0x0000000b0000720c */ /* 0x040fe20003f04070 */
[----:B------:R-:W-:Y:S02]  /*1100*/  IMAD R9, R0, R4, R9 ;  /* 0x0000000400097224 */ /* 0x000fe400078e0209 */
[----:B-1----:R-:W-:Y:S01]  /*1110*/  IMAD.MOV.U32 R3, RZ, RZ, R7 ;  /* 0x000000ffff037224 */ /* 0x002fe200078e0007 */
[----:B------:R-:W-:Y:S01]  /*1120*/  IABS R15, R8 ;  /* 0x00000008000f7213 */ /* 0x000fe20000000000 */
[----:B------:R-:W-:Y:S01]  /*1130*/  @!P1 IMAD.IADD R13, R13, 0x1, -R0 ;  /* 0x000000010d0d9824 */ /* 0x000fe200078e0a00 */
[----:B------:R-:W-:Y:S01]  /*1140*/  ISETP.GE.AND P4, PT, R8, RZ, PT ;  /* 0x000000ff0800720c */ /* 0x000fe20003f86270 */
[C---:B------:R-:W-:Y:S01]  /*1150*/  VIADD R8, R5.reuse, 0xf8 ;  /* 0x000000f805087836 */ /* 0x040fe20000000000 */
[----:B------:R-:W-:Y:S01]  /*1160*/  ISETP.GT.U32.AND P6, PT, R0, R9, PT ;  /* 0x000000090000720c */ /* 0x000fe20003fc4070 */
[----:B------:R-:W-:Y:S01]  /*1170*/  @!P3 IMAD.MOV R3, RZ, RZ, -R3 ;  /* 0x000000ffff03b224 */ /* 0x000fe200078e0a03 */
[----:B------:R-:W-:Y:S01]  /*1180*/  ISETP.GE.AND P3, PT, R5, RZ, PT ;  /* 0x000000ff0500720c */ /* 0x000fe20003f66270 */
[----:B------:R-:W-:Y:S01]  /*1190*/  IMAD.HI.U32 R6, R14, R15, RZ ;  /* 0x0000000f0e067227 */ /* 0x000fe200078e00ff */
[----:B------:R-:W-:-:S02]  /*11a0*/  IABS R7, R8 ;  /* 0x0000000800077213 */ /* 0x000fc40000000000 */
[----:B------:R-:W-:Y:S01]  /*11b0*/  @!P2 LOP3.LUT R3, RZ, R2, RZ, 0x33, !PT ;  /* 0x00000002ff03a212 */ /* 0x000fe200078e33ff */
[--C-:B------:R-:W-:Y:S01]  /*11c0*/  @!P0 IMAD.IADD R11, R11, 0x1, -R0.reuse ;  /* 0x000000010b0b8824 */ /* 0x100fe200078e0a00 */
[----:B------:R-:W-:Y:S01]  /*11d0*/  ISETP.GT.U32.AND P1, PT, R0, R13, PT ;  /* 0x0000000d0000720c */ /* 0x000fe20003f24070 */
[----:B------:R-:W-:Y:S01]  /*11e0*/  IMAD.HI.U32 R2, R14, R7, RZ ;  /* 0x000000070e027227 */ /* 0x000fe200078e00ff */
[----:B------:R-:W-:Y:S01]  /*11f0*/  ISETP.GE.AND P0, PT, R10, RZ, PT ;  /* 0x000000ff0a00720c */ /* 0x000fe20003f06270 */
[----:B------:R0:W-:Y:S02]  /*1200*/  STL [R1+0x1c0], R3 ;  /* 0x0001c00301007387 */ /* 0x0001e40000100800 */
[----:B------:R-:W-:Y:S02]  /*1210*/  IMAD.MOV.U32 R4, RZ, RZ, R11 ;  /* 0x000000ffff047224 */ /* 0x000fe400078e000b */
[----:B------:R-:W-:Y:S01]  /*1220*/  @!P6 IMAD.IADD R9, R9, 0x1, -R0 ;  /* 0x000000010909e824 */ /* 0x000fe200078e0a00 */
[----:B------:R-:W-:Y:S01]  /*1230*/  ISETP.GE.AND P6, PT, R8, RZ, PT ;  /* 0x000000ff0800720c */ /* 0x000fe20003fc6270 */
[----:B------:R-:W-:-:S02]  /*1240*/  IMAD.MOV R2, RZ, RZ, -R2 ;  /* 0x000000ffff027224 */ /* 0x000fc400078e0a02 */
[----:B------:R-:W-:Y:S02]  /*1250*/  IMAD.MOV R6, RZ, RZ, -R6 ;  /* 0x000000ffff067224 */ /* 0x000fe400078e0a06 */
[----:B------:R-:W-:Y:S01]  /*1260*/  @!P3 IMAD.MOV R4, RZ, RZ, -R4 ;  /* 0x000000ffff04b224 */ /* 0x000fe200078e0a04 */
[C---:B------:R-:W-:Y:S01]  /*1270*/  ISETP.GT.U32.AND P3, PT, R0.reuse, R9, PT ;  /* 0x000000090000720c */ /* 0x040fe20003f64070 */
[C---:B------:R-:W-:Y:S02]  /*1280*/  IMAD R7, R0.reuse, R2, R7 ;  /* 0x0000000200077224 */ /* 0x040fe400078e0207 */
[----:B------:R-:W-:Y:S01]  /*1290*/  IMAD R15, R0, R6, R15 ;  /* 0x00000006000f7224 */ /* 0x000fe200078e020f */
[----:B------:R-:W-:Y:S01]  /*12a0*/  STL [R1+0xa88], R4 ;  /* 0x000a880401007387 */ /* 0x000fe20000100800 */
[----:B------:R-:W-:-:S03]  /*12b0*/  IMAD.HI.U32 R2, R14, R17, RZ ;  /* 0x000000110e027227 */ /* 0x000fc600078e00ff */
[C---:B------:R-:W-:Y:S01]  /*12c0*/  ISETP.GT.U32.AND P2, PT, R0.reuse, R15, PT ;  /* 0x0000000f0000720c */ /* 0x040fe20003f44070 */
[----:B------:R-:W-:Y:S01]  /*12d0*/  @!P1 IMAD.IADD R13, R13, 0x1, -R0 ;  /* 0x000000010d0d9824 */ /* 0x000fe200078e0a00 */
[C---:B------:R-:W-:Y:S01]  /*12e0*/  ISETP.GT.U32.AND P1, PT, R0.reuse, R7, PT ;  /* 0x000000070000720c */ /* 0x040fe20003f24070 */
[----:B------:R-:W-:Y:S02]  /*12f0*/  IMAD.MOV R2, RZ, RZ, -R2 ;  /* 0x000000ffff027224 */ /* 0x000fe400078e0a02 */
[----:B0-----:R-:W-:Y:S02]  /*1300*/  IMAD.MOV.U32 R3, RZ, RZ, R13 ;  /* 0x000000ffff037224 */ /* 0x001fe400078e000d */
[C---:B------:R-:W-:Y:S02]  /*1310*/  IMAD R13, R0.reuse, R2, R17 ;  /* 0x00000002000d7224 */ /* 0x040fe400078e0211 */
[--C-:B------:R-:W-:Y:S02]  /*1320*/  @!P3 IMAD.IADD R9, R9, 0x1, -R0.reuse ;  /* 0x000000010909b824 */ /* 0x100fe400078e0a00 */
[----:B------:R-:W-:Y:S01]  /*1330*/  VIADD R12, R5, 0xf4 ;  /* 0x000000f4050c7836 */ /* 0x000fe20000000000 */
[----:B------:R-:W-:Y:S01]  /*1340*/  ISETP.GT.U32.AND P3, PT, R0, R13, PT ;  /* 0x0000000d0000720c */ /* 0x000fe20003f64070 */
[----:B------:R-:W-:-:S02]  /*1350*/  @!P2 IMAD.IADD R15, R15, 0x1, -R0 ;  /* 0x000000010f0fa824 */ /* 0x000fc400078e0a00 */
[----:B------:R-:W-:Y:S01]  /*1360*/  @!P5 IMAD.MOV R3, RZ, RZ, -R3 ;  /* 0x000000ffff03d224 */ /* 0x000fe200078e0a03 */
[----:B------:R-:W-:Y:S01]  /*1370*/  IABS R19, R12 ;  /* 0x0000000c00137213 */ /* 0x000fe20000000000 */
[----:B------:R-:W-:Y:S01]  /*1380*/  VIADD R2, R5, 0xf2 ;  /* 0x000000f205027836 */ /* 0x000fe20000000000 */
[----:B------:R-:W-:Y:S01]  /*1390*/  ISETP.GT.U32.AND P2, PT, R0, R15, PT ;  /* 0x0000000f0000720c */ /* 0x000fe20003f44070 */
[--C-:B------:R-:W-:Y:S01]  /*13a0*/  @!P1 IMAD.IADD R7, R7, 0x1, -R0.reuse ;  /* 0x0000000107079824 */ /* 0x100fe200078e0a00 */
[----:B------:R0:W-:Y:S01]  /*13b0*/  STL [R1+0x8c], R3 ;  /* 0x00008c0301007387 */ /* 0x0001e20000100800 */
[----:B------:R-:W-:Y:S01]  /*13c0*/  IMAD.HI.U32 R6, R14, R19, RZ ;  /* 0x000000130e067227 */ /* 0x000fe200078e00ff */
[----:B------:R-:W-:Y:S02]  /*13d0*/  ISETP.GE.AND P5, PT, R16, RZ, PT ;  /* 0x000000ff1000720c */ /* 0x000fe40003fa6270 */
[----:B------:R-:W-:Y:S01]  /*13e0*/  ISETP.GT.U32.AND P1, PT, R0, R7, PT ;  /* 0x000000070000720c */ /* 0x000fe20003f24070 */
[----:B------:R-:W-:-:S02]  /*13f0*/  @!P3 IMAD.IADD R13, R13, 0x1, -R0 ;  /* 0x000000010d0db824 */ /* 0x000fc400078e0a00 */
[----:B------:R-:W-:Y:S02]  /*1400*/  IMAD.MOV R6, RZ, RZ, -R6 ;  /* 0x000000ffff067224 */ /* 0x000fe400078e0a06 */
[C---:B------:R-:W-:Y:S01]  /*1410*/  VIADD R20, R5.reuse, 0xea ;  /* 0x000000ea05147836 */ /* 0x040fe20000000000 */
[C---:B------:R-:W-:Y:S01]  /*1420*/  ISETP.GT.U32.AND P3, PT, R0.reuse, R13, PT ;  /* 0x0000000d0000720c */ /* 0x040fe20003f64070 */
[----:B0-----:R-:W-:Y:S01]  /*1430*/  IMAD.MOV.U32 R3, RZ, RZ, R9 ;  /* 0x000000ffff037224 */ /* 0x001fe200078e0009 */
[----:B------:R-:W-:Y:S01]  /*1440*/  IABS R9, R2 ;  /* 0x0000000200097213 */ /* 0x000fe20000000000 */
[----:B------:R-:W-:Y:S02]  /*1450*/  IMAD R11, R0, R6, R19 ;  /* 0x00000006000b7224 */ /* 0x000fe400078e0213 */
[----:B------:R-:W-:Y:S02]  /*1460*/  VIADD R6, R5, 0xf0 ;  /* 0x000000f005067836 */ /* 0x000fe40000000000 */
[----:B------:R-:W-:-:S03]  /*1470*/  IMAD.HI.U32 R8, R14, R9, RZ ;  /* 0x000000090e087227 */ /* 0x000fc600078e00ff */
[----:B------:R-:W-:Y:S01]  /*1480*/  IABS R19, R6 ;  /* 0x0000000600137213 */ /* 0x000fe20000000000 */
[----:B------:R-:W-:Y:S01]  /*1490*/  @!P2 IMAD.IADD R15, R15, 0x1, -R0 ;  /* 0x000000010f0fa824 */ /* 0x000fe200078e0a00 */
[----:B------:R-:W-:Y:S01]  /*14a0*/  ISETP.GE.AND P2, PT, R12, RZ, PT ;  /* 0x000000ff0c00720c */ /* 0x000fe20003f46270 */
[----:B------:R-:W-:Y:S02]  /*14b0*/  IMAD.MOV R8, RZ, RZ, -R8 ;  /* 0x000000ffff087224 */ /* 0x000fe400078e0a08 */
[----:B------:R-:W-:Y:S02]  /*14c0*/  IMAD.MOV.U32 R4, RZ, RZ, R15 ;  /* 0x000000ffff047224 */ /* 0x000fe400078e000f */
[----:B------:R-:W-:Y:S02]  /*14d0*/  IMAD R9, R0, R8, R9 ;  /* 0x0000000800097224 */ /* 0x000fe400078e0209 */
[----:B------:R-:W-:-:S04]  /*14e0*/  IMAD.HI.U32 R22, R14, R19, RZ ;  /* 0x000000130e167227 */ /* 0x000fc800078e00ff */
[----:B------:R-:W-:Y:S01]  /*14f0*/  @!P4 IMAD.MOV R4, RZ, RZ, -R4 ;  /* 0x000000ffff04c224 */ /* 0x000fe200078e0a04 */
[----:B------:R-:W-:Y:S01]  /*1500*/  ISETP.GE.AND P4, PT, R2, RZ, PT ;  /* 0x000000ff0200720c */ /* 0x000fe20003f86270 */
[--C-:B------:R-:W-:Y:S01]  /*1510*/  @!P3 IMAD.IADD R13, R13, 0x1, -R0.reuse ;  /* 0x000000010d0db824 */ /* 0x100fe200078e0a00 */
[C---:B------:R-:W-:Y:S01]  /*1520*/  ISETP.GT.U32.AND P3, PT, R0.reuse, R9, PT ;  /* 0x000000090000720c */ /* 0x040fe20003f64070 */
[----:B------:R-:W-:Y:S01]  /*1530*/  @!P1 IMAD.IADD R7, R7, 0x1, -R0 ;  /* 0x0000000107079824 */ /* 0x000fe200078e0a00 */
[----:B------:R0:W-:Y:S01]  /*1540*/  STL [R1+0x88], R4 ;  /* 0x0000880401007387 */ /* 0x0001e20000100800 */
[----:B------:R-:W-:Y:S01]  /*1550*/  IMAD.MOV R22, RZ, RZ, -R22 ;  /* 0x000000ffff167224 */ /* 0x000fe200078e0a16 */
[C---:B------:R-:W-:Y:S01]  /*1560*/  ISETP.GT.U32.AND P1, PT, R0.reuse, R11, PT ;  /* 0x0000000b0000720c */ /* 0x040fe20003f24070 */
[----:B------:R-:W-:Y:S02]  /*1570*/  VIADD R2, R5, 0xee ;  /* 0x000000ee05027836 */ /* 0x000fe40000000000 */
[----:B------:R-:W-:-:S02]  /*1580*/  IMAD R22, R0, R22, R19 ;  /* 0x0000001600167224 */ /* 0x000fc400078e0213 */
[----:B------:R-:W-:Y:S01]  /*1590*/  @!P0 IMAD.MOV R3, RZ, RZ, -R3 ;  /* 0x000000ffff038224 */ /* 0x000fe200078e0a03 */
[----:B------:R-:W-:Y:S01]  /*15a0*/  IABS R15, R2 ;  /* 0x00000002000f7213 */ /* 0x000fe20000000000 */
[----:B------:R-:W-:Y:S01]  /*15b0*/  VIADD R21, R5, 0xe8 ;  /* 0x000000e805157836 */ /* 0x000fe20000000000 */
[----:B------:R-:W-:Y:S01]  /*15c0*/  ISETP.GE.AND P0, PT, R6, RZ, PT ;  /* 0x000000ff0600720c */ /* 0x000fe20003f06270 */
[----:B0-----:R-:W-:Y:S01]  /*15d0*/  IMAD.MOV.U32 R4, RZ, RZ, R7 ;  /* 0x000000ffff047224 */ /* 0x001fe200078e0007 */
[----:B------:R-:W-:Y:S01]  /*15e0*/  IABS R7, R20 ;  /* 0x0000001400077213 */ /* 0x000fe20000000000 */
[----:B------:R-:W-:Y:S01]  /*15f0*/  @!P3 IMAD.IADD R9, R9, 0x1, -R0 ;  /* 0x000000010909b824 */ /* 0x000fe200078e0a00 */
[----:B------:R0:W-:Y:S01]  /*1600*/  STL [R1+0x1c8], R3 ;  /* 0x0001c80301007387 */ /* 0x0001e20000100800 */
[----:B------:R-:W-:Y:S01]  /*1610*/  @!P6 IMAD.MOV R4, RZ, RZ, -R4 ;  /* 0x000000ffff04e224 */ /* 0x000fe200078e0a04 */
[C---:B------:R-:W-:Y:S01]  /*1620*/  ISETP.GT.U32.AND P6, PT, R0.reuse, R22, PT ;  /* 0x000000160000720c */ /* 0x040fe20003fc4070 */
[----:B------:R-:W-:Y:S01]  /*1630*/  VIADD R6, R5, 0xec ;  /* 0x000000ec05067836 */ /* 0x000fe20000000000 */
[----:B------:R-:W-:Y:S01]  /*1640*/  ISETP.GT.U32.AND P3, PT, R0, R9, PT ;  /* 0x000000090000720c */ /* 0x000fe20003f64070 */
[----:B------:R-:W-:Y:S01]  /*1650*/  IMAD.HI.U32 R10, R14, R15, RZ ;  /* 0x0000000f0e0a7227 */ /* 0x000fe200078e00ff */
[----:B------:R-:W-:Y:S01]  /*1660*/  IABS R16, R21 ;  /* 0x0000001500107213 */ /* 0x000fe20000000000 */
[----:B------:R-:W-:Y:S01]  /*1670*/  STL [R1+0x1cc], R4 ;  /* 0x0001cc0401007387 */ /* 0x000fe20000100800 */
[----:B------:R-:W-:Y:S01]  /*1680*/  IABS R17, R6 ;  /* 0x0000000600117213 */ /* 0x000fe20000000000 */
[----:B------:R-:W-:-:S02]  /*1690*/  IMAD.MOV R10, RZ, RZ, -R10 ;  /* 0x000000ffff0a7224 */ /* 0x000fc400078e0a0a */
[--C-:B------:R-:W-:Y:S02]  /*16a0*/  @!P1 IMAD.IADD R11, R11, 0x1, -R0.reuse ;  /* 0x000000010b0b9824 */ /* 0x100fe400078e0a00 */
[----:B------:R-:W-:Y:S02]  /*16b0*/  IMAD R12, R0, R10, R15 ;  /* 0x0000000a000c7224 */ /* 0x000fe400078e020f */
[----:B------:R-:W-:Y:S01]  /*16c0*/  @!P6 IMAD.IADD R22, R22, 0x1, -R0 ;  /* 0x000000011616e824 */ /* 0x000fe200078e0a00 */
[----:B------:R-:W-:Y:S01]  /*16d0*/  ISETP.GT.U32.AND P1, PT, R0, R11, PT ;  /* 0x0000000b0000720c */ /* 0x000fe20003f24070 */
[----:B------:R-:W-:-:S03]  /*16e0*/  IMAD.HI.U32 R8, R14, R17, RZ ;  /* 0x000000110e087227 */ /* 0x000fc600078e00ff */
[C---:B------:R-:W-:Y:S01]  /*16f0*/  ISETP.GT.U32.AND P6, PT, R0.reuse, R22, PT ;  /* 0x000000160000720c */ /* 0x040fe20003fc4070 */
[----:B------:R-:W-:Y:S01]  /*1700*/  @!P3 IMAD.IADD R9, R9, 0x1, -R0 ;  /* 0x000000010909b824 */ /* 0x000fe200078e0a00 */
[----:B------:R-:W-:Y:S01]  /*1710*/  ISETP.GT.U32.AND P3, PT, R0, R12, PT ;  /* 0x0000000c0000720c */ /* 0x000fe20003f64070 */
[----:B------:R-:W-:Y:S02]  /*1720*/  IMAD.MOV R8, RZ, RZ, -R8 ;  /* 0x000000ffff087224 */ /* 0x000fe400078e0a08 */
[----:B------:R-:W-:-:S04]  /*1730*/  IMAD.HI.U32 R10, R14, R7, RZ ;  /* 0x000000070e0a7227 */ /* 0x000fc800078e00ff */
[----:B0-----:R-:W-:Y:S02]  /*1740*/  IMAD.MOV.U32 R3, RZ, RZ, R13 ;  /* 0x000000ffff037224 */ /* 0x001fe400078e000d */
[----:B------:R-:W-:Y:S02]  /*1750*/  IMAD R17, R0, R8, R17 ;  /* 0x0000000800117224 */ /* 0x000fe400078e0211 */
[----:B------:R-:W-:Y:S02]  /*1760*/  IMAD.MOV R10, RZ, RZ, -R10 ;  /* 0x000000ffff0a7224 */ /* 0x000fe400078e0a0a */
[----:B------:R-:W-:Y:S01]  /*1770*/  @!P5 IMAD.MOV R3, RZ, RZ, -R3 ;  /* 0x000000ffff03d224 */ /* 0x000fe200078e0a03 */
[----:B------:R-:W-:Y:S01]  /*1780*/  ISETP.GE.AND P5, PT, R2, RZ, PT ;  /* 0x000000ff0200720c */ /* 0x000fe20003fa6270 */
[--C-:B------:R-:W-:Y:S01]  /*1790*/  @!P6 IMAD.IADD R22, R22, 0x1, -R0.reuse ;  /* 0x000000011616e824 */ /* 0x100fe200078e0a00 */
[C---:B------:R-:W-:Y:S01]  /*17a0*/  ISETP.GT.U32.AND P6, PT, R0.reuse, R17, PT ;  /* 0x000000110000720c */ /* 0x040fe20003fc4070 */
[----:B------:R-:W-:Y:S01]  /*17b0*/  IMAD R7, R0, R10, R7 ;  /* 0x0000000a00077224 */ /* 0x000fe200078e0207 */
[----:B------:R0:W-:Y:S01]  /*17c0*/  STL [R1+0x1d0], R3 ;  /* 0x0001d00301007387 */ /* 0x0001e20000100800 */
[----:B------:R-:W-:Y:S01]  /*17d0*/  @!P1 IMAD.IADD R11, R11, 0x1, -R0 ;  /* 0x000000010b0b9824 */ /* 0x000fe200078e0a00 */
[----:B------:R-:W-:Y:S01]  /*17e0*/  ISETP.GE.AND P1, PT, R6, RZ, PT ;  /* 0x000000ff0600720c */ /* 0x000fe20003f26270 */
[----:B------:R-:W-:-:S04]  /*17f0*/  IMAD.HI.U32 R24, R14, R16, RZ ;  /* 0x000000100e187227 */ /* 0x000fc800078e00ff */
[----:B------:R-:W-:Y:S01]  /*1800*/  @!P3 IMAD.IADD R12, R12, 0x1, -R0 ;  /* 0x000000010c0cb824 */ /* 0x000fe200078e0a00 */
[C---:B------:R-:W-:Y:S01]  /*1810*/  ISETP.GT.U32.AND P3, PT, R0.reuse, R7, PT ;  /* 0x000000070000720c */ /* 0x040fe20003f64070 */
[----:B------:R-:W-:Y:S02]  /*1820*/  IMAD.MOV R24, RZ, RZ, -R24 ;  /* 0x000000ffff187224 */ /* 0x000fe400078e0a18 */
[----:B0-----:R-:W-:Y:S02]  /*1830*/  IMAD.MOV.U32 R3, RZ, RZ, R11 ;  /* 0x000000ffff037224 */ /* 0x001fe400078e000b */
[C---:B------:R-:W-:Y:S02]  /*1840*/  VIADD R6, R5.reuse, 0xe6 ;  /* 0x000000e605067836 */ /* 0x040fe40000000000 */
[----:B------:R-:W-:Y:S02]  /*1850*/  VIADD R19, R5, 0xe4 ;  /* 0x000000e405137836 */ /* 0x000fe40000000000 */
[C---:B------:R-:W-:Y:S01]  /*1860*/  IMAD R16, R0.reuse, R24, R16 ;  /* 0x0000001800107224 */ /* 0x040fe200078e0210 */
[----:B------:R-:W-:Y:S01]  /*1870*/  IABS R18, R6 ;  /* 0x0000000600127213 */ /* 0x000fe20000000000 */
[----:B------:R-:W-:Y:S01]  /*1880*/  @!P2 IMAD.MOV R3, RZ, RZ, -R3 ;  /* 0x000000ffff03a224 */ /* 0x000fe200078e0a03 */
[----:B------:R-:W-:Y:S01]  /*1890*/  IABS R8, R19 ;  /* 0x0000001300087213 */ /* 0x000fe20000000000 */
[--C-:B------:R-:W-:Y:S01]  /*18a0*/  @!P6 IMAD.IADD R17, R17, 0x1, -R0.reuse ;  /* 0x000000011111e824 */ /* 0x100fe200078e0a00 */
[----:B------:R-:W-:Y:S01]  /*18b0*/  ISETP.GT.U32.AND P6, PT, R0, R16, PT ;  /* 0x000000100000720c */ /* 0x000fe20003fc4070 */
[----:B------:R-:W-:Y:S01]  /*18c0*/  IMAD.HI.U32 R23, R14, R18, RZ ;  /* 0x000000120e177227 */ /* 0x000fe200078e00ff */
[----:B------:R0:W-:Y:S02]  /*18d0*/  STL [R1+0x50], R3 ;  /* 0x0000500301007387 */ /* 0x0001e40000100800 */
[C---:B------:R-:W-:Y:S01]  /*18e0*/  ISETP.GT.U32.AND P2, PT, R0.reuse, R17, PT ;  /* 0x000000110000720c */ /* 0x040fe20003f44070 */
[----:B------:R-:W-:Y:S01]  /*18f0*/  @!P3 IMAD.IADD R7, R7, 0x1, -R0 ;  /* 0x000000010707b824 */ /* 0x000fe200078e0a00 */
[----:B------:R-:W-:Y:S01]  /*1900*/  ISETP.GT.U32.AND P3, PT, R0, R12, PT ;  /* 0x0000000c0000720c */ /* 0x000fe20003f64070 */
[----:B------:R-:W-:-:S02]  /*1910*/  VIADD R13, R5, 0xe2 ;  /* 0x000000e2050d7836 */ /* 0x000fc40000000000 */
[----:B------:R-:W-:-:S03]  /*1920*/  IMAD.HI.U32 R10, R14, R8, RZ ;  /* 0x000000080e0a7227 */ /* 0x000fc600078e00ff */
[----:B------:R-:W-:Y:S01]  /*1930*/  IABS R2, R13 ;  /* 0x0000000d00027213 */ /* 0x000fe20000000000 */
[----:B0-----:R-:W-:Y:S02]  /*1940*/  IMAD.MOV.U32 R3, RZ, RZ, R9 ;  /* 0x000000ffff037224 */ /* 0x001fe400078e0009 */
[----:B------:R-:W-:Y:S02]  /*1950*/  IMAD.MOV R23, RZ, RZ, -R23 ;  /* 0x000000ffff177224 */ /* 0x000fe400078e0a17 */
[----:B------:R-:W-:Y:S02]  /*1960*/  @!P4 IMAD.MOV R3, RZ, RZ, -R3 ;  /* 0x000000ffff03c224 */ /* 0x000fe400078e0a03 */
[----:B------:R-:W-:Y:S02]  /*1970*/  IMAD.MOV R24, RZ, RZ, -R10 ;  /* 0x000000ffff187224 */ /* 0x000fe400078e0a0a */
[C---:B------:R-:W-:Y:S01]  /*1980*/  IMAD R10, R0.reuse, R23, R18 ;  /* 0x00000017000a7224 */ /* 0x040fe200078e0212 */
[----:B------:R0:W-:Y:S01]  /*1990*/  STL [R1+0x4c], R3 ;  /* 0x00004c0301007387 */ /* 0x0001e20000100800 */
[----:B------:R-:W-:-:S02]  /*19a0*/  IMAD R8, R0, R24, R8 ;  /* 0x0000001800087224 */ /* 0x000fc400078e0208 */
[----:B------:R-:W-:Y:S01]  /*19b0*/  @!P6 IMAD.IADD R16, R16, 0x1, -R0 ;  /* 0x000000011010e824 */ /* 0x000fe200078e0a00 */
[----:B------:R-:W-:Y:S01]  /*19c0*/  ISETP.GT.U32.AND P6, PT, R0, R7, PT ;  /* 0x000000070000720c */ /* 0x000fe20003fc4070 */
[----:B------:R-:W-:-:S03]  /*19d0*/  IMAD.HI.U32 R15, R14, R2, RZ ;  /* 0x000000020e0f7227 */ /* 0x000fc600078e00ff */
[----:B------:R-:W-:Y:S01]  /*19e0*/  ISETP.GT.U32.AND P4, PT, R0, R16, PT ;  /* 0x000000100000720c */ /* 0x000fe20003f84070 */
[----:B------:R-:W-:Y:S01]  /*19f0*/  @!P3 IMAD.IADD R12, R12, 0x1, -R0 ;  /* 0x000000010c0cb824 */ /* 0x000fe200078e0a00 */
[C---:B------:R-:W-:Y:S01]  /*1a00*/  ISETP.GT.U32.AND P3, PT, R0.reuse, R8, PT ;  /* 0x000000080000720c */ /* 0x040fe20003f64070 */
[----:B0-----:R-:W-:Y:S02]  /*1a10*/  IMAD.MOV.U32 R3, RZ, RZ, R22 ;  /* 0x000000ffff037224 */ /* 0x001fe400078e0016 */
[----:B------:R-:W-:Y:S02]  /*1a20*/  IMAD.MOV R18, RZ, RZ, -R15 ;  /* 0x000000ffff127224 */ /* 0x000fe400078e0a0f */
[----:B------:R-:W-:Y:S01]  /*1a30*/  @!P0 IMAD.MOV R3, RZ, RZ, -R3 ;  /* 0x000000ffff038224 */ /* 0x000fe200078e0a03 */
[C---:B------:R-:W-:Y:S01]  /*1a40*/  ISETP.GT.U32.AND P0, PT, R0.reuse, R10, PT ;  /* 0x0000000a0000720c */ /* 0x040fe20003f04070 */
[----:B------:R-:W-:Y:S02]  /*1a50*/  IMAD R2, R0, R18, R2 ;  /* 0x0000001200027224 */ /* 0x000fe400078e0202 */
[C---:B------:R-:W-:Y:S01]  /*1a60*/  VIADD R11, R5.reuse, 0xde ;  /* 0x000000de050b7836 */ /* 0x040fe20000000000 */
[----:B------:R0:W-:Y:S01]  /*1a70*/  STL [R1+0x1c4], R3 ;  /* 0x0001c40301007387 */ /* 0x0001e20000100800 */
[----:B------:R-:W-:-:S02]  /*1a80*/  VIADD R15, R5, 0xe0 ;  /* 0x000000e0050f7836 */ /* 0x000fc40000000000 */
[--C-:B------:R-:W-:Y:S01]  /*1a90*/  @!P2 IMAD.IADD R17, R17, 0x1, -R0.reuse ;  /* 0x000000011111a824 */ /* 0x100fe200078e0a00 */
[----:B------:R-:W-:Y:S01]  /*1aa0*/  IABS R9, R11 ;  /* 0x0000000b00097213 */ /* 0x000fe20000000000 */
[----:B------:R-:W-:Y:S01]  /*1ab0*/  @!P6 IMAD.IADD R7, R7, 0x1, -R0 ;  /* 0x000000010707e824 */ /* 0x000fe200078e0a00 */
[----:B------:R-:W-:Y:S01]  /*1ac0*/  ISETP.GT.U32.AND P6, PT, R0, R2, PT ;  /* 0x000000020000720c */ /* 0x000fe20003fc4070 */
[----:B------:R-:W-:Y:S01]  /*1ad0*/  IMAD.MOV.U32 R4, RZ, RZ, R12 ;  /* 0x000000ffff047224 */ /* 0x000fe200078e000c */
[----:B------:R-:W-:Y:S01]  /*1ae0*/  IABS R18, R15 ;  /* 0x0000000f00127213 */ /* 0x000fe20000000000 */
[--C-:B------:R-:W-:Y:S01]  /*1af0*/  @!P0 IMAD.IADD R10, R10, 0x1, -R0.reuse ;  /* 0x000000010a0a8824 */ /* 0x100fe200078e0a00 */
[----:B------:R-:W-:Y:S01]  /*1b00*/  ISETP.GE.AND P2, PT, R20, RZ, PT ;  /* 0x000000ff1400720c */ /* 0x000fe20003f46270 */
[--C-:B------:R-:W-:Y:S01]  /*1b10*/  @!P3 IMAD.IADD R8, R8, 0x1, -R0.reuse ;  /* 0x000000010808b824 */ /* 0x100fe200078e0a00 */
[----:B------:R-:W-:Y:S01]  /*1b20*/  ISETP.GE.AND P0, PT, R6, RZ, PT ;  /* 0x000000ff0600720c */ /* 0x000fe20003f06270 */
[----:B0-----:R-:W-:Y:S01]  /*1b30*/  IMAD.MOV.U32 R3, RZ, RZ, R17 ;  /* 0x000000ffff037224 */ /* 0x001fe200078e0011 */
[----:B------:R-:W-:Y:S01]  /*1b40*/  ISETP.GE.AND P3, PT, R19, RZ, PT ;  /* 0x000000ff1300720c */ /* 0x000fe20003f66270 */
[----:B------:R-:W-:Y:S01]  /*1b50*/  @!P4 IMAD.IADD R16, R16, 0x1, -R0 ;  /* 0x000000011010c824 */ /* 0x000fe200078e0a00 */
[----:B------:R-:W-:Y:S01]  /*1b60*/  ISETP.GE.AND P4, PT, R21, RZ, PT ;  /* 0x000000ff1500720c */ /* 0x000fe20003f86270 */
[----:B------:R-:W-:Y:S01]  /*1b70*/  @!P5 IMAD.MOV R4, RZ, RZ, -R4 ;  /* 0x000000ffff04d224 */ /* 0x000fe200078e0a04 */
[----:B------:R-:W-:Y:S01]  /*1b80*/  ISETP.GT.U32.AND P5, PT, R0, R10, PT ;  /* 0x0000000a0000720c */ /* 0x000fe20003fa4070 */
[----:B------:R-:W-:-:S03]  /*1b90*/  IMAD.HI.U32 R20, R14, R9, RZ ;  /* 0x000000090e147227 */ /* 0x000fc600078e00ff */
[----:B------:R0:W-:Y:S01]  /*1ba0*/  STL [R1+0x34], R4 ;  /* 0x0000340401007387 */ /* 0x0001e20000100800 */
[----:B------:R-:W-:Y:S01]  /*1bb0*/  @!P1 IMAD.MOV R3, RZ, RZ, -R3 ;  /* 0x000000ffff039224 */ /* 0x000fe200078e0a03 */
[----:B------:R-:W-:Y:S01]  /*1bc0*/  ISETP.GT.U32.AND P1, PT, R0, R8, PT ;  /* 0x000000080000720c */ /* 0x000fe20003f24070 */
[----:B------:R-:W-:-:S03]  /*1bd0*/  IMAD.HI.U32 R22, R14, R18, RZ ;  /* 0x000000120e167227 */ /* 0x000fc600078e00ff */
[----:B------:R1:W-:Y:S01]  /*1be0*/  STL [R1+0x30], R3 ;  /* 0x0000300301007387 */ /* 0x0003e20000100800 */
[----:B------:R-:W-:Y:S02]  /*1bf0*/  IMAD.MOV R20, RZ, RZ, -R20 ;  /* 0x000000ffff147224 */ /* 0x000fe400078e0a14 */
[----:B------:R-:W-:Y:S02]  /*1c00*/  IMAD.MOV R22, RZ, RZ, -R22 ;  /* 0x000000ffff167224 */ /* 0x000fe400078e0a16 */
[----:B------:R-:W-:Y:S02]  /*1c10*/  @!P6 IMAD.IADD R2, R2, 0x1, -R0 ;  /* 0x000000010202e824 */ /* 0x000fe400078e0a00 */
[----:B0-----:R-:W-:Y:S02]  /*1c20*/  IMAD.MOV.U32 R4, RZ, RZ, R7 ;  /* 0x000000ffff047224 */ /* 0x001fe400078e0007 */
[C---:B------:R-:W-:Y:S01]  /*1c30*/  IMAD R9, R0.reuse, R20, R9 ;  /* 0x0000001400097224 */ /* 0x040fe200078e0209 */
[----:B------:R-:W-:Y:S01]  /*1c40*/  ISETP.GT.U32.AND P6, PT, R0, R2, PT ;  /* 0x000000020000720c */ /* 0x000fe20003fc4070 */
[----:B-1----:R-:W-:-:S02]  /*1c50*/  IMAD.MOV.U32 R3, RZ, RZ, R16 ;  /* 0x000000ffff037224 */ /* 0x002fc400078e0010 */
[C---:B------:R-:W-:Y:S02]  /*1c60*/  IMAD R6, R0.reuse, R22, R18 ;  /* 0x0000001600067224 */ /* 0x040fe400078e0212 */
[----:B------:R-:W-:Y:S02]  /*1c70*/  VIADD R12, R5, 0xdc ;  /* 0x000000dc050c7836 */ /* 0x000fe40000000000 */
[----:B------:R-:W-:Y:S01]  /*1c80*/  @!P2 IMAD.MOV R4, RZ, RZ, -R4 ;  /* 0x000000ffff04a224 */ /* 0x000fe200078e0a04 */
[----:B------:R-:W-:Y:S01]  /*1c90*/  ISETP.GT.U32.AND P2, PT, R0, R6, PT ;  /* 0x000000060000720c */ /* 0x000fe20003f44070 */
[----:B------:R-:W-:Y:S01]  /*1ca0*/  @!P4 IMAD.MOV R3, RZ, RZ, -R3 ;  /* 0x000000ffff03c224 */ /* 0x000fe200078e0a03 */
[----:B------:R-:W-:Y:S01]  /*1cb0*/  IABS R17, R12 ;  /* 0x0000000c00117213 */ /* 0x000fe20000000000 */
[--C-:B------:R-:W-:Y:S01]  /*1cc0*/  @!P5 IMAD.IADD R10, R10, 0x1, -R0.reuse ;  /* 0x000000010a0ad824 */ /* 0x100fe200078e0a00 */
[----:B------:R-:W-:Y:S01]  /*1cd0*/  ISETP.GT.U32.AND P5, PT, R0, R9, PT ;  /* 0x000000090000720c */ /* 0x000fe20003fa4070 */
[----:B------:R-:W-:Y:S01]  /*1ce0*/  @!P1 IMAD.IADD R8, R8, 0x1, -R0 ;  /* 0x0000000108089824 */ /* 0x000fe200078e0a00 */
[----:B------:R0:W-:Y:S01]  /*1cf0*/  STL [R1+0x14c], R4 ;  /* 0x00014c0401007387 */ /* 0x0001e20000100800 */
[----:B------:R-:W-:Y:S01]  /*1d00*/  ISETP.GE.AND P4, PT, R13, RZ, PT ;  /* 0x000000ff0d00720c */ /* 0x000fe20003f86270 */
[----:B------:R-:W-:Y:S01]  /*1d10*/  VIADD R7, R5, 0xda ;  /* 0x000000da05077836 */ /* 0x000fe20000000000 */
[----:B------:R-:W-:Y:S01]  /*1d20*/  ISETP.GE.AND P1, PT, R15, RZ, PT ;  /* 0x000000ff0f00720c */ /* 0x000fe20003f26270 */
[----:B------:R1:W-:Y:S01]  /*1d30*/  STL [R1+0x160], R3 ;  /* 0x0001600301007387 */ /* 0x0003e20000100800 */
[----:B------:R-:W-:-:S02]  /*1d40*/  IMAD.HI.U32 R15, R14, R17, RZ ;  /* 0x000000110e0f7227 */ /* 0x000fc400078e00ff */
[----:B------:R-:W-:Y:S02]  /*1d50*/  IABS R13, R7 ;  /* 0x00000007000d7213 */ /* 0x000fe40000000000 */
[----:B------:R-:W-:Y:S01]  /*1d60*/  @!P6 IMAD.IADD R2, R2, 0x1, -R0 ;  /* 0x000000010202e824 */ /* 0x000fe200078e0a00 */
[----:B------:R-:W-:Y:S01]  /*1d70*/  ISETP.GE.AND P6, PT, R11, RZ, PT ;  /* 0x000000ff0b00720c */ /* 0x000fe20003fc6270 */
[----:B0-----:R-:W-:Y:S02]  /*1d80*/  IMAD.MOV.U32 R4, RZ, RZ, R10 ;  /* 0x000000ffff047224 */ /* 0x001fe400078e000a */
[----:B------:R-:W-:Y:S02]  /*1d90*/  IMAD.MOV R15, RZ, RZ, -R15 ;  /* 0x000000ffff0f7224 */ /* 0x000fe400078e0a0f */
[----:B-1----:R-:W-:Y:S02]  /*1da0*/  IMAD.MOV.U32 R3, RZ, RZ, R8 ;  /* 0x000000ffff037224 */ /* 0x002fe400078e0008 */
[----:B------:R-:W-:-:S02]  /*1db0*/  @!P0 IMAD.MOV R4, RZ, RZ, -R4 ;  /* 0x000000ffff048224 */ /* 0x000fc400078e0a04 */
[----:B------:R-:W-:Y:S01]  /*1dc0*/  @!P3 IMAD.MOV R3, RZ, RZ, -R3 ;  /* 0x000000ffff03b224 */ /* 0x000fe200078e0a03 */
[----:B------:R-:W-:Y:S01]  /*1dd0*/  ISETP.GE.AND P3, PT, R7, RZ, PT ;  /* 0x000000ff0700720c */ /* 0x000fe20003f66270 */
[--C-:B------:R-:W-:Y:S01]  /*1de0*/  @!P5 IMAD.IADD R9, R9, 0x1, -R0.reuse ;  /* 0x000000010909d824 */ /* 0x100fe200078e0a00 */
[----:B------:R-:W-:Y:S01]  /*1df0*/  STL [R1+0x1a4], R4 ;  /* 0x0001a40401007387 */ /* 0x000fe20000100800 */
[----:B------:R-:W-:Y:S01]  /*1e00*/  @!P2 IMAD.IADD R6, R6, 0x1, -R0 ;  /* 0x000000010606a824 */ /* 0x000fe200078e0a00 */
[----:B------:R-:W-:Y:S01]  /*1e10*/  ISETP.GE.AND P2, PT, R12, RZ, PT ;  /* 0x000000ff0c00720c */ /* 0x000fe20003f46270 */
[C---:B------:R-:W-:Y:S01]  /*1e20*/  IMAD R17, R0.reuse, R15, R17 ;  /* 0x0000000f00117224 */ /* 0x040fe200078e0211 */
[----:B------:R0:W-:Y:S01]  /*1e30*/  STL [R1+0x1a8], R3 ;  /* 0x0001a80301007387 */ /* 0x0001e20000100800 */
[----:B------:R-:W-:Y:S01]  /*1e40*/  ISETP.GT.U32.AND P5, PT, R0, R9, PT ;  /* 0x000000090000720c */ /* 0x000fe20003fa4070 */
[----:B------:R-:W-:Y:S01]  /*1e50*/  IMAD.HI.U32 R11, R14, R13, RZ ;  /* 0x0000000d0e0b7227 */ /* 0x000fe200078e00ff */
[----:B------:R-:W-:-:S03]  /*1e60*/  ISETP.GT.U32.AND P0, PT, R0, R6, PT ;  /* 0x000000060000720c */ /* 0x000fc60003f04070 */
[----:B------:R-:W-:Y:S02]  /*1e70*/  IMAD.MOV R11, RZ, RZ, -R11 ;  /* 0x000000ffff0b7224 */ /* 0x000fe400078e0a0b */
[----:B------:R-:W-:Y:S02]  /*1e80*/  VIADD R16, R5, 0xd8 ;  /* 0x000000d805107836 */ /* 0x000fe40000000000 */
[----:B0-----:R-:W-:Y:S02]  /*1e90*/  IMAD.MOV.U32 R3, RZ, RZ, R2 ;  /* 0x000000ffff037224 */ /* 0x001fe400078e0002 */
[C---:B------:R-:W-:Y:S02]  /*1ea0*/  IMAD R13, R0.reuse, R11, R13 ;  /* 0x0000000b000d7224 */ /* 0x040fe400078e020d */
[----:B------:R-:W-:Y:S01]  /*1eb0*/  @!P4 IMAD.MOV R3, RZ, RZ, -R3 ;  /* 0x000000ffff03c224 */ /* 0x000fe200078e0a03 */
[C---:B------:R-:W-:Y:S01]  /*1ec0*/  ISETP.GT.U32.AND P4, PT, R0.reuse, R17, PT ;  /* 0x000000110000720c */ /* 0x040fe20003f84070 */
[--C-:B------:R-:W-:Y:S01]  /*1ed0*/  @!P5 IMAD.IADD R9, R9, 0x1, -R0.reuse ;  /* 0x000000010909d824 */ /* 0x100fe200078e0a00 */
[----:B------:R-:W-:Y:S01]  /*1ee0*/  ISETP.GT.U32.AND P5, PT, R0, R13, PT ;  /* 0x0000000d0000720c */ /* 0x000fe20003fa4070 */
[----:B------:R-:W-:Y:S01]  /*1ef0*/  @!P0 IMAD.IADD R6, R6, 0x1, -R0 ;  /* 0x0000000106068824 */ /* 0x000fe200078e0a00 */
[----:B------:R-:W-:Y:S01]  /*1f00*/  ISETP.GE.AND P0, PT, R16, RZ, PT ;  /* 0x000000ff1000720c */ /* 0x000fe20003f06270 */
[----:B------:R0:W-:Y:S01]  /*1f10*/  STL [R1+0x1b0], R3 ;  /* 0x0001b00301007387 */ /* 0x0001e20000100800 */
[----:B------:R-:W-:Y:S01]  /*1f20*/  IABS R16, R16 ;  /* 0x0000001000107213 */ /* 0x000fe20000000000 */
[----:B------:R-:W-:-:S02]  /*1f30*/  VIADD R7, R5, 0xd4 ;  /* 0x000000d405077836 */ /* 0x000fc40000000000 */
[----:B------:R-:W-:Y:S02]  /*1f40*/  VIADD R2, R5, 0xd6 ;  /* 0x000000d605027836 */ /* 0x000fe40000000000 */
[----:B------:R-:W-:Y:S01]  /*1f50*/  IMAD.HI.U32 R8, R14, R16, RZ ;  /* 0x000000100e087227 */ /* 0x000fe200078e00ff */
[----:B------:R-:W-:Y:S02]  /*1f60*/  IABS R10, R7 ;  /* 0x00000007000a7213 */ /* 0x000fe40000000000 */
[----:B------:R-:W-:Y:S01]  /*1f70*/  IABS R12, R2 ;  /* 0x00000002000c7213 */ /* 0x000fe20000000000 */
[----:B------:R-:W-:Y:S02]  /*1f80*/  @!P4 IMAD.IADD R17, R17, 0x1, -R0 ;  /* 0x000000011111c824 */ /* 0x000fe400078e0a00 */
[----:B0-----:R-:W-:Y:S02]  /*1f90*/  IMAD.MOV.U32 R3, RZ, RZ, R6 ;  /* 0x000000ffff037224 */ /* 0x001fe400078e0006 */
[----:B------:R-:W-:Y:S01]  /*1fa0*/  IMAD.MOV R8, RZ, RZ, -R8 ;  /* 0x000000ffff087224 */ /* 0x000fe200078e0a08 */
[----:B------:R-:W-:Y:S01]  /*1fb0*/  ISETP.GT.U32.AND P4, PT, R0, R17, PT ;  /* 0x000000110000720c */ /* 0x000fe20003f84070 */
[----:B------:R-:W-:Y:S01]  /*1fc0*/  @!P1 IMAD.MOV R3, RZ, RZ, -R3 ;  /* 0x000000ffff039224 */ /* 0x000fe200078e0a03 */
[----:B------:R-:W-:Y:S01]  /*1fd0*/  ISETP.GE.AND P1, PT, R2, RZ, PT ;  /* 0x000000ff0200720c */ /* 0x000fe20003f26270 */
[----:B------:R-:W-:-:S02]  /*1fe0*/  @!P5 IMAD.IADD R13, R13, 0x1, -R0 ;  /* 0x000000010d0dd824 */ /* 0x000fc400078e0a00 */
[----:B------:R-:W-:Y:S01]  /*1ff0*/  IMAD R16, R0, R8, R16 ;  /* 0x0000000800107224 */ /* 0x000fe200078e0210 */
[----:B------:R0:W-:Y:S01]  /*2000*/  STL [R1+0x1bc], R3 ;  /* 0x0001bc0301007387 */ /* 0x0001e20000100800 */
[----:B------:R-:W-:Y:S01]  /*2010*/  IMAD.HI.U32 R2, R14, R10, RZ ;  /* 0x0000000a0e027227 */ /* 0x000fe200078e00ff */
[----:B------:R-:W-:-:S03]  /*2020*/  ISETP.GT.U32.AND P5, PT, R0, R13, PT ;  /* 0x0000000d0000720c */ /* 0x000fc60003fa4070 */
[----:B------:R-:W-:-:S04]  /*2030*/  IMAD.HI.U32 R6, R14, R12, RZ ;  /* 0x0000000c0e067227 */ /* 0x000fc800078e00ff */
[----:B------:R-:W-:Y:S01]  /*2040*/  @!P4 IMAD.IADD R17, R17, 0x1, -R0 ;  /* 0x000000011111c824 */ /* 0x000fe200078e0a00 */
[C---:B------:R-:W-:Y:S01]  /*2050*/  ISETP.GT.U32.AND P4, PT, R0.reuse, R16, PT ;  /* 0x000000100000720c */ /* 0x040fe20003f84070 */
[----:B0-----:R-:W-:Y:S02]  /*2060*/  IMAD.MOV.U32 R3, RZ, RZ, R9 ;  /* 0x000000ffff037224 */ /* 0x001fe400078e0009 */
[----:B------:R-:W-:Y:S02]  /*2070*/  IMAD.MOV R6, RZ, RZ, -R6 ;  /* 0x000000ffff067224 */ /* 0x000fe400078e0a06 */
[----:B------:R-:W-:Y:S01]  /*2080*/  @!P6 IMAD.MOV R3, RZ, RZ, -R3 ;  /* 0x000000ffff03e224 */ /* 0x000fe200078e0a03 */
[----:B------:R-:W-:Y:S01]  /*2090*/  ISETP.GE.AND P6, PT, R7, RZ, PT ;  /* 0x000000ff0700720c */ /* 0x000fe20003fc6270 */
[----:B------:R-:W-:Y:S02]  /*20a0*/  IMAD.MOV R7, RZ, RZ, -R2 ;  /* 0x000000ffff077224 */ /* 0x000fe400078e0a02 */
[C---:B------:R-:W-:Y:S01]  /*20b0*/  IMAD R12, R0.reuse, R6, R12 ;  /* 0x00000006000c7224 */ /* 0x040fe200078e020c */
[----:B------:R0:W-:Y:S01]  /*20c0*/  STL [R1+0x1b8], R3 ;  /* 0x0001b80301007387 */ /* 0x0001e20000100800 */
[----:B------:R-:W-:-:S02]  /*20d0*/  IMAD R10, R0, R7, R10 ;  /* 0x00000007000a7224 */ /* 0x000fc400078e020a */
[C---:B------:R-:W-:Y:S02]  /*20e0*/  VIADD R11, R5.reuse, 0xd0 ;  /* 0x000000d0050b7836 */ /* 0x040fe40000000000 */
[----:B------:R-:W-:Y:S02]  /*20f0*/  VIADD R2, R5, 0xd2 ;  /* 0x000000d205027836 */ /* 0x000fe40000000000 */
[--C-:B------:R-:W-:Y:S01]  /*2100*/  @!P5 IMAD.IADD R13, R13, 0x1, -R0.reuse ;  /* 0x000000010d0dd824 */ /* 0x100fe200078e0a00 */
[----:B------:R-:W-:Y:S01]  /*2110*/  ISETP.GT.U32.AND P5, PT, R0, R12, PT ;  /* 0x0000000c0000720c */ /* 0x000fe20003fa4070 */
[----:B------:R-:W-:Y:S01]  /*2120*/  @!P4 IMAD.IADD R16, R16, 0x1, -R0 ;  /* 0x000000011010c824 */ /* 0x000fe200078e0a00 */
[----:B------:R-:W-:Y:S01]  /*2130*/  IABS R18, R11 ;  /* 0x0000000b00127213 */ /* 0x000fe20000000000 */
[----:B0-----:R-:W-:Y:S01]  /*2140*/  IMAD.MOV.U32 R3, RZ, RZ, R17 ;  /* 0x000000ffff037224 */ /* 0x001fe200078e0011 */
[----:B------:R-:W-:Y:S01]  /*2150*/  IABS R8, R2 ;  /* 0x0000000200087213 */ /* 0x000fe20000000000 */
[----:B------:R-:W-:Y:S01]  /*2160*/  VIADD R9, R5, 0xce ;  /* 0x000000ce05097836 */ /* 0x000fe20000000000 */
[C---:B------:R-:W-:Y:S01]  /*2170*/  ISETP.GT.U32.AND P4, PT, R0.reuse, R16, PT ;  /* 0x000000100000720c */ /* 0x040fe20003f84070 */
[----:B------:R-:W-:Y:S01]  /*2180*/  @!P2 IMAD.MOV R3, RZ, RZ, -R3 ;  /* 0x000000ffff03a224 */ /* 0x000fe200078e0a03 */
[----:B------:R-:W-:Y:S01]  /*2190*/  ISETP.GT.U32.AND P2, PT, R0, R10, PT ;  /* 0x0000000a0000720c */ /* 0x000fe20003f44070 */
[----:B------:R-:W-:Y:S01]  /*21a0*/  IMAD.MOV.U32 R17, RZ, RZ, R18 ;  /* 0x000000ffff117224 */ /* 0x000fe200078e0012 */
[----:B------:R-:W-:Y:S01]  /*21b0*/  IABS R15, R9 ;  /* 0x00000009000f7213 */ /* 0x000fe20000000000 */
[----:B------:R-:W-:Y:S01]  /*21c0*/  IMAD.HI.U32 R18, R14, R8, RZ ;  /* 0x000000080e127227 */ /* 0x000fe200078e00ff */
[----:B------:R0:W-:Y:S03]  /*21d0*/  STL [R1+0x1b4], R3 ;  /* 0x0001b40301007387 */ /* 0x0001e60000100800 */
[----:B------:R-:W-:-:S02]  /*21e0*/  IMAD.MOV R18, RZ, RZ, -R18 ;  /* 0x000000ffff127224 */ /* 0x000fc400078e0a12 */
[--C-:B------:R-:W-:Y:S02]  /*21f0*/  @!P5 IMAD.IADD R12, R12, 0x1, -R0.reuse ;  /* 0x000000010c0cd824 */ /* 0x100fe400078e0a00 */
[----:B------:R-:W-:Y:S02]  /*2200*/  VIADD R6, R5, 0xcc ;  /* 0x000000cc05067836 */ /* 0x000fe40000000000 */
[----:B------:R-:W-:Y:S01]  /*2210*/  @!P2 IMAD.IADD R10, R10, 0x1, -R0 ;  /* 0x000000010a0aa824 */ /* 0x000fe200078e0a00 */
[C---:B------:R-:W-:Y:S01]  /*2220*/  ISETP.GT.U32.AND P5, PT, R0.reuse, R12, PT ;  /* 0x0000000c0000720c */ /* 0x040fe20003fa4070 */
[----:B0-----:R-:W-:Y:S01]  /*2230*/  IMAD.MOV.U32 R3, RZ, RZ, R13 ;  /* 0x000000ffff037224 */ /* 0x001fe200078e000d */
[----:B------:R-:W-:Y:S01]  /*2240*/  IABS R7, R6 ;  /* 0x0000000600077213 */ /* 0x000fe20000000000 */
[----:B------:R-:W-:Y:S01]  /*2250*/  IMAD.MOV.U32 R13, RZ, RZ, R15 ;  /* 0x000000ffff0d7224 */ /* 0x000fe200078e000f */
[----:B------:R-:W-:Y:S01]  /*2260*/  ISETP.GT.U32.AND P2, PT, R0, R10, PT ;  /* 0x0000000a0000720c */ /* 0x000fe20003f44070 */
[----:B------:R-:W-:Y:S01]  /*2270*/  @!P3 IMAD.MOV R3, RZ, RZ, -R3 ;  /* 0x000000ffff03b224 */ /* 0x000fe200078e0a03 */
[----:B------:R-:W-:Y:S01]  /*2280*/  ISETP.GE.AND P3, PT, R2, RZ, PT ;  /* 0x000000ff0200720c */ /* 0x000fe20003f66270 */
[----:B------:R-:W-:-:S02]  /*2290*/  IMAD R2, R0, R18, R8 ;  /* 0x0000001200027224 */ /* 0x000fc400078e0208 */
[----:B------:R-:W-:Y:S01]  /*22a0*/  @!P4 IMAD.IADD R16, R16, 0x1, -R0 ;  /* 0x000000011010c824 */ /* 0x000fe200078e0a00 */
[----:B------:R0:W-:Y:S01]  /*22b0*/  STL [R1+0x1ac], R3 ;  /* 0x0001ac0301007387 */ /* 0x0001e20000100800 */
[----:B------:R-:W-:Y:S01]  /*22c0*/  IMAD.HI.U32 R8, R14, R13, RZ ;  /* 0x0000000d0e087227 */ /* 0x000fe200078e00ff */
[----:B------:R-:W-:-:S03]  /*22d0*/  ISETP.GT.U32.AND P4, PT, R0, R2, PT ;  /* 0x000000020000720c */ /* 0x000fc60003f84070 */
[----:B------:R-:W-:-:S04]  /*22e0*/  IMAD.HI.U32 R18, R14, R17, RZ ;  /* 0x000000110e127227 */ /* 0x000fc800078e00ff */
[----:B------:R-:W-:-:S04]  /*22f0*/  IMAD.HI.U32 R15, R14, R7, RZ ;  /* 0x000000070e0f7227 */ /* 0x000fc800078e00ff */
[----:B0-----:R-:W-:Y:S02]  /*2300*/  IMAD.MOV.U32 R3, RZ, RZ, R16 ;  /* 0x000000ffff037224 */ /* 0x001fe400078e0010 */
[----:B------:R-:W-:Y:S02]  /*2310*/  IMAD.MOV R8, RZ, RZ, -R8 ;  /* 0x000000ffff087224 */ /* 0x000fe400078e0a08 */
[----:B------:R-:W-:Y:S02]  /*2320*/  @!P0 IMAD.MOV R3, RZ, RZ, -R3 ;  /* 0x000000ffff038224 */ /* 0x000fe400078e0a03 */
[----:B------:R-:W-:Y:S02]  /*2330*/  IMAD.MOV R18, RZ, RZ, -R18 ;  /* 0x000000ffff127224 */ /* 0x000fe400078e0a12 */
[----:B------:R-:W-:Y:S01]  /*2340*/  IMAD.MOV R15, RZ, RZ, -R15 ;  /* 0x000000ffff0f7224 */ /* 0x000fe200078e0a0f */
[----:B------:R0:W-:Y:S01]  /*2350*/  STL [R1+0x190], R3 ;  /* 0x0001900301007387 */ /* 0x0001e20000100800 */
[----:B------:R-:W-:-:S02]  /*2360*/  IMAD R13, R0, R8, R13 ;  /* 0x00000008000d7224 */ /* 0x000fc400078e020d */
[--C-:B------:R-:W-:Y:S02]  /*2370*/  @!P2 IMAD.IADD R10, R10, 0x1, -R0.reuse ;  /* 0x000000010a0aa824 */ /* 0x100fe400078e0a00 */
[----:B------:R-:W-:Y:S01]  /*2380*/  VIADD R8, R5, 0xca ;  /* 0x000000ca05087836 */ /* 0x000fe20000000000 */
[----:B------:R-:W-:Y:S01]  /*2390*/  ISETP.GT.U32.AND P2, PT, R0, R13, PT ;  /* 0x0000000d0000720c */ /* 0x000fe20003f44070 */
[----:B------:R-:W-:Y:S01]  /*23a0*/  @!P5 IMAD.IADD R12, R12, 0x1, -R0 ;  /* 0x000000010c0cd824 */ /* 0x000fe200078e0a00 */
[----:B------:R-:W-:Y:S01]  /*23b0*/  ISETP.GE.AND P5, PT, R11, RZ, PT ;  /* 0x000000ff0b00720c */ /* 0x000fe20003fa6270 */
[C---:B------:R-:W-:Y:S02]  /*23c0*/  IMAD R11, R0.reuse, R18, R17 ;  /* 0x00000012000b7224 */ /* 0x040fe400078e0211 */
[C---:B------:R-:W-:Y:S01]  /*23d0*/  IMAD R7, R0.reuse, R15, R7 ;  /* 0x0000000f00077224 */ /* 0x040fe200078e0207 */
[----:B------:R-:W-:Y:S01]  /*23e0*/  IABS R15, R8 ;  /* 0x00000008000f7213 */ /* 0x000fe20000000000 */
[----:B0-----:R-:W-:Y:S01]  /*23f0*/  IMAD.MOV.U32 R3, RZ, RZ, R10 ;  /* 0x000000ffff037224 */ /* 0x001fe200078e000a */
[----:B------:R-:W-:Y:S01]  /*2400*/  ISETP.GT.U32.AND P0, PT, R0, R11, PT ;  /* 0x0000000b0000720c */ /* 0x000fe20003f04070 */
[----:B------:R-:W-:-:S02]  /*2410*/  @!P4 IMAD.IADD R2, R2, 0x1, -R0 ;  /* 0x000000010202c824 */ /* 0x000fc400078e0a00 */
[----:B------:R-:W-:Y:S02]  /*2420*/  IMAD.MOV.U32 R4, RZ, RZ, R12 ;  /* 0x000000ffff047224 */ /* 0x000fe400078e000c */
[----:B------:R-:W-:Y:S01]  /*2430*/  @!P6 IMAD.MOV R3, RZ, RZ, -R3 ;  /* 0x000000ffff03e224 */ /* 0x000fe200078e0a03 */
[C---:B------:R-:W-:Y:S01]  /*2440*/  ISETP.GT.U32.AND P6, PT, R0.reuse, R7, PT ;  /* 0x000000070000720c */ /* 0x040fe20003fc4070 */
[----:B------:R-:W-:Y:S01]  /*2450*/  IMAD.MOV.U32 R12, RZ, RZ, R15 ;  /* 0x000000ffff0c7224 */ /* 0x000fe200078e000f */
[----:B------:R-:W-:Y:S01]  /*2460*/  ISETP.GT.U32.AND P4, PT, R0, R2, PT ;  /* 0x000000020000720c */ /* 0x000fe20003f84070 */
[----:B------:R-:W-:Y:S01]  /*2470*/  @!P1 IMAD.MOV R4, RZ, RZ, -R4 ;  /* 0x000000ffff049224 */ /* 0x000fe200078e0a04 */
[----:B------:R-:W-:Y:S01]  /*2480*/  ISETP.GE.AND P1, PT, R9, RZ, PT ;  /* 0x000000ff0900720c */ /* 0x000fe20003f26270 */
[----:B------:R-:W-:Y:S02]  /*2490*/  VIADD R9, R5, 0xc8 ;  /* 0x000000c805097836 */ /* 0x000fe40000000000 */
[----:B------:R-:W-:Y:S01]  /*24a0*/  IMAD.HI.U32 R10, R14, R12, RZ ;  /* 0x0000000c0e0a7227 */ /* 0x000fe200078e00ff */
[----:B------:R-:W-:Y:S02]  /*24b0*/  STL [R1+0x198], R4 ;  /* 0x0001980401007387 */ /* 0x000fe40000100800 */
[----:B------:R-:W-:Y:S01]  /*24c0*/  IABS R15, R9 ;  /* 0x00000009000f7213 */ /* 0x000fe20000000000 */
[----:B------:R-:W-:Y:S01]  /*24d0*/  @!P2 IMAD.IADD R13, R13, 0x1, -R0 ;  /* 0x000000010d0da824 */ /* 0x000fe200078e0a00 */
[----:B------:R0:W-:Y:S01]  /*24e0*/  STL [R1+0x19c], R3 ;  /* 0x00019c0301007387 */ /* 0x0001e20000100800 */
[----:B------:R-:W-:-:S02]  /*24f0*/  IMAD.MOV R10, RZ, RZ, -R10 ;  /* 0x000000ffff0a7224 */ /* 0x000fc400078e0a0a */
[--C-:B------:R-:W-:Y:S01]  /*2500*/  @!P0 IMAD.IADD R11, R11, 0x1, -R0.reuse ;  /* 0x000000010b0b8824 */ /* 0x100fe200078e0a00 */
[----:B------:R-:W-:Y:S01]  /*2510*/  ISETP.GE.AND P0, PT, R8, RZ, PT ;  /* 0x000000ff0800720c */ /* 0x000fe20003f06270 */
[--C-:B------:R-:W-:Y:S01]  /*2520*/  @!P6 IMAD.IADD R7, R7, 0x1, -R0.reuse ;  /* 0x000000010707e824 */ /* 0x100fe200078e0a00 */
[----:B------:R-:W-:Y:S01]  /*2530*/  ISETP.GT.U32.AND P6, PT, R0, R13, PT ;  /* 0x0000000d0000720c */ /* 0x000fe20003fc4070 */
[----:B------:R-:W-:Y:S01]  /*2540*/  @!P4 IMAD.IADD R2, R2, 0x1, -R0 ;  /* 0x000000010202c824 */ /* 0x000fe200078e0a00 */
[C---:B------:R-:W-:Y:S01]  /*2550*/  ISETP.GT.U32.AND P2, PT, R0.reuse, R11, PT ;  /* 0x0000000b0000720c */ /* 0x040fe20003f44070 */
[----:B------:R-:W-:Y:S01]  /*2560*/  IMAD R12, R0, R10, R12 ;  /* 0x0000000a000c7224 */ /* 0x000fe200078e020c */
[----:B------:R-:W-:Y:S01]  /*2570*/  ISETP.GE.AND P4, PT, R6, RZ, PT ;  /* 0x000000ff0600720c */ /* 0x000fe20003f86270 */
[----:B------:R-:W-:-:S04]  /*2580*/  IMAD.HI.U32 R10, R14, R15, RZ ;  /* 0x0000000f0e0a7227 */ /* 0x000fc800078e00ff */
[----:B0-----:R-:W-:Y:S02]  /*2590*/  IMAD.MOV.U32 R3, RZ, RZ, R2 ;  /* 0x000000ffff037224 */ /* 0x001fe400078e0002 */
[----:B------:R-:W-:Y:S02]  /*25a0*/  IMAD.MOV R10, RZ, RZ, -R10 ;  /* 0x000000ffff0a7224 */ /* 0x000fe400078e0a0a */
[----:B------:R-:W-:Y:S01]  /*25b0*/  @!P3 IMAD.MOV R3, RZ, RZ, -R3 ;  /* 0x000000ffff03b224 */ /* 0x000fe200078e0a03 */
[C---:B------:R-:W-:Y:S01]  /*25c0*/  ISETP.GT.U32.AND P3, PT, R0.reuse, R7, PT ;  /* 0x000000070000720c */ /* 0x040fe20003f64070 */
[C---:B------:R-:W-:Y:S02]  /*25d0*/  IMAD R15, R0.reuse, R10, R15 ;  /* 0x0000000a000f7224 */ /* 0x040fe400078e020f */
[----:B------:R-:W-:Y:S01]  /*25e0*/  @!P6 IMAD.IADD R13, R13, 0x1, -R0 ;  /* 0x000000010d0de824 */ /* 0x000fe200078e0a00 */
[----:B------:R0:W-:Y:S01]  /*25f0*/  STL [R1+0x1a0], R3 ;  /* 0x0001a00301007387 */ /* 0x0001e20000100800 */
[C---:B------:R-:W-:Y:S01]  /*2600*/  VIADD R8, R5.reuse, 0xc2 ;  /* 0x000000c205087836 */ /* 0x040fe20000000000 */
[----:B------:R-:W-:Y:S01]  /*2610*/  ISETP.GT.U32.AND P6, PT, R0, R15, PT ;  /* 0x0000000f0000720c */ /* 0x000fe20003fc4070 */
[----:B------:R-:W-:-:S02]  /*2620*/  VIADD R6, R5, 0xc6 ;  /* 0x000000c605067836 */ /* 0x000fc40000000000 */
[--C-:B------:R-:W-:Y:S01]  /*2630*/  @!P2 IMAD.IADD R11, R11, 0x1, -R0.reuse ;  /* 0x000000010b0ba824 */ /* 0x100fe200078e0a00 */
[----:B------:R-:W-:Y:S01]  /*2640*/  ISETP.GT.U32.AND P2, PT, R0, R12, PT ;  /* 0x0000000c0000720c */ /* 0x000fe20003f44070 */
[----:B------:R-:W-:Y:S01]  /*2650*/  VIADD R2, R5, 0xc4 ;  /* 0x000000c405027836 */ /* 0x000fe20000000000 */
[----:B------:R-:W-:Y:S01]  /*2660*/  IABS R17, R8 ;  /* 0x0000000800117213 */ /* 0x000fe20000000000 */
[----:B------:R-:W-:Y:S01]  /*2670*/  @!P3 IMAD.IADD R7, R7, 0x1, -R0 ;  /* 0x000000010707b824 */ /* 0x000fe200078e0a00 */
[----:B------:R-:W-:Y:S01]  /*2680*/  IABS R16, R6 ;  /* 0x0000000600107213 */ /* 0x000fe20000000000 */
[----:B0-----:R-:W-:Y:S01]  /*2690*/  IMAD.MOV.U32 R3, RZ, RZ, R11 ;  /* 0x000000ffff037224 */ /* 0x001fe200078e000b */
[----:B------:R-:W-:Y:S01]  /*26a0*/  ISETP.GE.AND P3, PT, R9, RZ, PT ;  /* 0x000000ff0900720c */ /* 0x000fe20003f66270 */
[----:B------:R-:W-:Y:S01]  /*26b0*/  IMAD.MOV.U32 R9, RZ, RZ, R17 ;  /* 0x000000ffff097224 */ /* 0x000fe200078e0011 */
[----:B------:R-:W-:Y:S01]  /*26c0*/  IABS R10, R2 ;  /* 0x00000002000a7213 */ /* 0x000fe20000000000 */
[----:B------:R-:W-:-:S04]  /*26d0*/  IMAD.HI.U32 R17, R14, R16, RZ ;  /* 0x000000100e117227 */ /* 0x000fc800078e00ff */
[----:B------:R-:W-:Y:S02]  /*26e0*/  @!P6 IMAD.IADD R15, R15, 0x1, -R0 ;  /* 0x000000010f0fe824 */ /* 0x000fe400078e0a00 */
[----:B------:R-:W-:-:S03]  /*26f0*/  IMAD.HI.U32 R18, R14, R10, RZ ;  /* 0x0000000a0e127227 */ /* 0x000fc600078e00ff */
[----:B------:R-:W-:Y:S01]  /*2700*/  ISETP.GT.U32.AND P6, PT, R0, R15, PT ;  /* 0x0000000f0000720c */ /* 0x000fe20003fc4070 */
[----:B------:R-:W-:Y:S02]  /*2710*/  IMAD.MOV R17, RZ, RZ, -R17 ;  /* 0x000000ffff117224 */ /* 0x000fe400078e0a11 */
[----:B------:R-:W-:Y:S01]  /*2720*/  @!P2 IMAD.IADD R12, R12, 0x1, -R0 ;  /* 0x000000010c0ca824 */ /* 0x000fe200078e0a00 */
[----:B------:R-:W-:Y:S01]  /*2730*/  ISETP.GE.AND P2, PT, R6, RZ, PT ;  /* 0x000000ff0600720c */ /* 0x000fe20003f46270 */
[----:B------:R-:W-:Y:S02]  /*2740*/  @!P5 IMAD.MOV R3, RZ, RZ, -R3 ;  /* 0x000000ffff03d224 */ /* 0x000fe400078e0a03 */
[----:B------:R-:W-:Y:S01]  /*2750*/  IMAD.HI.U32 R6, R14, R9, RZ ;  /* 0x000000090e067227 */ /* 0x000fe200078e00ff */
[----:B------:R-:W-:Y:S02]  /*2760*/  ISETP.GT.U32.AND P5, PT, R0, R12, PT ;  /* 0x0000000c0000720c */ /* 0x000fe40003fa4070 */
[----:B------:R0:W-:Y:S01]  /*2770*/  STL [R1+0x194], R3 ;  /* 0x0001940301007387 */ /* 0x0001e20000100800 */
[----:B------:R-:W-:-:S02]  /*2780*/  IMAD.MOV R11, RZ, RZ, -R18 ;  /* 0x000000ffff0b7224 */ /* 0x000fc400078e0a12 */
[C---:B------:R-:W-:Y:S02]  /*2790*/  IMAD R16, R0.reuse, R17, R16 ;  /* 0x0000001100107224 */ /* 0x040fe400078e0210 */
[----:B------:R-:W-:Y:S02]  /*27a0*/  IMAD.MOV.U32 R4, RZ, RZ, R13 ;  /* 0x000000ffff047224 */ /* 0x000fe400078e000d */
[----:B------:R-:W-:Y:S02]  /*27b0*/  IMAD.MOV R6, RZ, RZ, -R6 ;  /* 0x000000ffff067224 */ /* 0x000fe400078e0a06 */
[C---:B------:R-:W-:Y:S02]  /*27c0*/  IMAD R10, R0.reuse, R11, R10 ;  /* 0x0000000b000a7224 */ /* 0x040fe400078e020a */
[----:B0-----:R-:W-:Y:S02]  /*27d0*/  IMAD.MOV.U32 R3, RZ, RZ, R7 ;  /* 0x000000ffff037224 */ /* 0x001fe400078e0007 */
[----:B------:R-:W-:Y:S01]  /*27e0*/  @!P1 IMAD.MOV R4, RZ, RZ, -R4 ;  /* 0x000000ffff049224 */ /* 0x000fe200078e0a04 */
[C---:B------:R-:W-:Y:S01]  /*27f0*/  ISETP.GT.U32.AND P1, PT, R0.reuse, R16, PT ;  /* 0x000000100000720c */ /* 0x040fe20003f24070 */
[----:B------:R-:W-:-:S02]  /*2800*/  IMAD R9, R0, R6, R9 ;  /* 0x0000000600097224 */ /* 0x000fc400078e0209 */
[----:B------:R-:W-:Y:S01]  /*2810*/  @!P4 IMAD.MOV R3, RZ, RZ, -R3 ;  /* 0x000000ffff03c224 */ /* 0x000fe200078e0a03 */
[C---:B------:R-:W-:Y:S01]  /*2820*/  ISETP.GT.U32.AND P4, PT, R0.reuse, R10, PT ;  /* 0x0000000a0000720c */ /* 0x040fe20003f84070 */
[--C-:B------:R-:W-:Y:S01]  /*2830*/  @!P6 IMAD.IADD R15, R15, 0x1, -R0.reuse ;  /* 0x000000010f0fe824 */ /* 0x100fe200078e0a00 */
[----:B------:R-:W-:Y:S01]  /*2840*/  ISETP.GT.U32.AND P6, PT, R0, R9, PT ;  /* 0x000000090000720c */ /* 0x000fe20003fc4070 */
[C---:B------:R-:W-:Y:S01]  /*2850*/  VIADD R17, R5.reuse, 0xc0 ;  /* 0x000000c005117836 */ /* 0x040fe20000000000 */
[----:B------:R-:W-:Y:S01]  /*2860*/  STL [R1+0x184], R4 ;  /* 0x0001840401007387 */ /* 0x000fe20000100800 */
[--C-:B------:R-:W-:Y:S01]  /*2870*/  @!P5 IMAD.IADD R12, R12, 0x1, -R0.reuse ;  /* 0x000000010c0cd824 */ /* 0x100fe200078e0a00 */
[----:B------:R-:W-:Y:S01]  /*2880*/  ISETP.GE.AND P5, PT, R2, RZ, PT ;  /* 0x000000ff0200720c */ /* 0x000fe20003fa6270 */
[----:B------:R-:W-:Y:S01]  /*2890*/  VIADD R2, R5, 0xbe ;  /* 0x000000be05027836 */ /* 0x000fe20000000000 */
[----:B------:R-:W-:Y:S01]  /*28a0*/  IABS R6, R17 ;  /* 0x0000001100067213 */ /* 0x000fe20000000000 */
[--C-:B------:R-:W-:Y:S01]  /*28b0*/  @!P1 IMAD.IADD R16, R16, 0x1, -R0.reuse ;  /* 0x0000000110109824 */ /* 0x100fe200078e0a00 */
[----:B------:R-:W-:Y:S01]  /*28c0*/  ISETP.GE.AND P1, PT, R8, RZ, PT ;  /* 0x000000ff0800720c */ /* 0x000fe20003f26270 */
[----:B------:R0:W-:Y:S01]  /*28d0*/  STL [R1+0x188], R3 ;  /* 0x0001880301007387 */ /* 0x0001e20000100800 */
[----:B------:R-:W-:Y:S01]  /*28e0*/  IABS R7, R2 ;  /* 0x0000000200077213 */ /* 0x000fe20000000000 */
[----:B------:R-:W-:Y:S01]  /*28f0*/  @!P4 IMAD.IADD R10, R10, 0x1, -R0 ;  /* 0x000000010a0ac824 */ /* 0x000fe200078e0a00 */
[----:B------:R-:W-:Y:S01]  /*2900*/  ISETP.GT.U32.AND P4, PT, R0, R16, PT ;  /* 0x000000100000720c */ /* 0x000fe20003f84070 */
[----:B------:R-:W-:-:S04]  /*2910*/  IMAD.HI.U32 R8, R14, R6, RZ ;  /* 0x000000060e087227 */ /* 0x000fc800078e00ff */
[----:B------:R-:W-:Y:S01]  /*2920*/  @!P6 IMAD.IADD R9, R9, 0x1, -R0 ;  /* 0x000000010909e824 */ /* 0x000fe200078e0a00 */
[----:B------:R-:W-:Y:S01]  /*2930*/  ISETP.GT.U32.AND P6, PT, R0, R10, PT ;  /* 0x0000000a0000720c */ /* 0x000fe20003fc4070 */
[----:B0-----:R-:W-:Y:S02]  /*2940*/  IMAD.MOV.U32 R3, RZ, RZ, R12 ;  /* 0x000000ffff037224 */ /* 0x001fe400078e000c */
[----:B------:R-:W-:Y:S02]  /*2950*/  IMAD.MOV R8, RZ, RZ, -R8 ;  /* 0x000000ffff087224 */ /* 0x000fe400078e0a08 */
[----:B------:R-:W-:-:S04]  /*2960*/  IMAD.HI.U32 R12, R14, R7, RZ ;  /* 0x000000070e0c7227 */ /* 0x000fc800078e00ff */
[----:B------:R-:W-:Y:S02]  /*2970*/  IMAD R6, R0, R8, R6 ;  /* 0x0000000800067224 */ /* 0x000fe400078e0206 */
[----:B------:R-:W-:Y:S02]  /*2980*/  IMAD.MOV R12, RZ, RZ, -R12 ;  /* 0x000000ffff0c7224 */ /* 0x000fe400078e0a0c */
[--C-:B------:R-:W-:Y:S01]  /*2990*/  @!P4 IMAD.IADD R16, R16, 0x1, -R0.reuse ;  /* 0x000000011010c824 */ /* 0x100fe200078e0a00 */
[C---:B------:R-:W-:Y:S01]  /*29a0*/  ISETP.GT.U32.AND P4, PT, R0.reuse, R6, PT ;  /* 0x000000060000720c */ /* 0x040fe20003f84070 */
[----:B------:R-:W-:Y:S02]  /*29b0*/  IMAD R7, R0, R12, R7 ;  /* 0x0000000c00077224 */ /* 0x000fe400078e0207 */
[--C-:B------:R-:W-:Y:S02]  /*29c0*/  @!P6 IMAD.IADD R10, R10, 0x1, -R0.reuse ;  /* 0x000000010a0ae824 */ /* 0x100fe400078e0a00 */
[C---:B------:R-:W-:Y:S01]  /*29d0*/  VIADD R11, R5.reuse, 0xbc ;  /* 0x000000bc050b7836 */ /* 0x040fe20000000000 */
[C---:B------:R-:W-:Y:S01]  /*29e0*/  ISETP.GT.U32.AND P6, PT, R0.reuse, R7, PT ;  /* 0x000000070000720c */ /* 0x040fe20003fc4070 */
[----:B------:R-:W-:Y:S01]  /*29f0*/  @!P0 IMAD.MOV R3, RZ, RZ, -R3 ;  /* 0x000000ffff038224 */ /* 0x000fe200078e0a03 */
[----:B------:R-:W-:Y:S01]  /*2a00*/  ISETP.GT.U32.AND P0, PT, R0, R9, PT ;  /* 0x000000090000720c */ /* 0x000fe20003f04070 */
[----:B------:R-:W-:Y:S01]  /*2a10*/  VIADD R8, R5, 0xba ;  /* 0x000000ba05087836 */ /* 0x000fe20000000000 */
[----:B------:R-:W-:Y:S01]  /*2a20*/  IABS R19, R11 ;  /* 0x0000000b00137213 */ /* 0x000fe20000000000 */
[----:B------:R-:W-:Y:S01]  /*2a30*/  IMAD.MOV.U32 R4, RZ, RZ, R15 ;  /* 0x000000ffff047224 */ /* 0x000fe200078e000f */
[----:B------:R0:W-:Y:S01]  /*2a40*/  STL [R1+0x18c], R3 ;  /* 0x00018c0301007387 */ /* 0x0001e20000100800 */
[----:B------:R-:W-:Y:S01]  /*2a50*/  @!P4 IMAD.IADD R6, R6, 0x1, -R0 ;  /* 0x000000010606c824 */ /* 0x000fe200078e0a00 */
[----:B------:R-:W-:Y:S01]  /*2a60*/  IABS R12, R8 ;  /* 0x00000008000c7213 */ /* 0x000fe20000000000 */
[----:B------:R-:W-:Y:S01]  /*2a70*/  IMAD.HI.U32 R20, R14, R19, RZ ;  /* 0x000000130e147227 */ /* 0x000fe200078e00ff */
[----:B------:R-:W-:-:S03]  /*2a80*/  ISETP.GE.AND P4, PT, R2, RZ, PT ;  /* 0x000000ff0200720c */ /* 0x000fc60003f86270 */
[----:B------:R-:W-:Y:S01]  /*2a90*/  @!P6 IMAD.IADD R7, R7, 0x1, -R0 ;  /* 0x000000010707e824 */ /* 0x000fe200078e0a00 */
[----:B------:R-:W-:Y:S01]  /*2aa0*/  ISETP.GT.U32.AND P6, PT, R0, R6, PT ;  /* 0x000000060000720c */ /* 0x000fe20003fc4070 */
[----:B------:R-:W-:Y:S02]  /*2ab0*/  @!P3 IMAD.MOV R4, RZ, RZ, -R4 ;  /* 0x000000ffff04b224 */ /* 0x000fe400078e0a04 */
[----:B0-----:R-:W-:Y:S02]  /*2ac0*/  IMAD.MOV.U32 R3, RZ, RZ, R16 ;  /* 0x000000ffff037224 */ /* 0x001fe400078e0010 */
[----:B------:R-:W-:Y:S01]  /*2ad0*/  IMAD.MOV R20, RZ, RZ, -R20 ;  /* 0x000000ffff147224 */ /* 0x000fe200078e0a14 */
[----:B------:R0:W-:Y:S01]  /*2ae0*/  STL [R1+0x180], R4 ;  /* 0x0001800401007387 */ /* 0x0001e20000100800 */
[----:B------:R-:W-:-:S04]  /*2af0*/  IMAD.HI.U32 R18, R14, R12, RZ ;  /* 0x0000000c0e127227 */ /* 0x000fc800078e00ff */
[----:B------:R-:W-:Y:S01]  /*2b00*/  @!P2 IMAD.MOV R3, RZ, RZ, -R3 ;  /* 0x000000ffff03a224 */ /* 0x000fe200078e0a03 */
[C---:B------:R-:W-:Y:S01]  /*2b10*/  ISETP.GT.U32.AND P2, PT, R0.reuse, R7, PT ;  /* 0x000000070000720c */ /* 0x040fe20003f44070 */
[----:B------:R-:W-:Y:S01]  /*2b20*/  @!P0 IMAD.IADD R9, R9, 0x1, -R0 ;  /* 0x0000000109098824 */ /* 0x000fe200078e0a00 */
[----:B------:R-:W-:Y:S01]  /*2b30*/  ISETP.GE.AND P0, PT, R17, RZ, PT ;  /* 0x000000ff1100720c */ /* 0x000fe20003f06270 */
[C---:B------:R-:W-:Y:S01]  /*2b40*/  IMAD R2, R0.reuse, R20, R19 ;  /* 0x0000001400027224 */ /* 0x040fe200078e0213 */
[----:B------:R1:W-:Y:S01]  /*2b50*/  STL [R1+0x17c], R3 ;  /* 0x00017c0301007387 */ /* 0x0003e20000100800 */
[----:B------:R-:W-:Y:S02]  /*2b60*/  IMAD.MOV R18, RZ, RZ, -R18 ;  /* 0x000000ffff127224 */ /* 0x000fe400078e0a12 */
[----:B0-----:R-:W-:Y:S01]  /*2b70*/  IMAD.MOV.U32 R4, RZ, RZ, R10 ;  /* 0x000000ffff047224 */ /* 0x001fe200078e000a */
[----:B------:R-:W-:Y:S01]  /*2b80*/  ISETP.GT.U32.AND P3, PT, R0, R2, PT ;  /* 0x000000020000720c */ /* 0x000fe20003f64070 */
[----:B------:R-:W-:-:S02]  /*2b90*/  VIADD R13, R5, 0xb8 ;  /* 0x000000b8050d7836 */ /* 0x000fc40000000000 */
[----:B------:R-:W-:Y:S02]  /*2ba0*/  IMAD R12, R0, R18, R12 ;  /* 0x00000012000c7224 */ /* 0x000fe400078e020c */
[----:B------:R-:W-:Y:S01]  /*2bb0*/  @!P5 IMAD.MOV R4, RZ, RZ, -R4 ;  /* 0x000000ffff04d224 */ /* 0x000fe200078e0a04 */
[----:B------:R-:W-:Y:S01]  /*2bc0*/  IABS R17, R13 ;  /* 0x0000000d00117213 */ /* 0x000fe20000000000 */
[----:B-1----:R-:W-:Y:S01]  /*2bd0*/  IMAD.MOV.U32 R3, RZ, RZ, R9 ;  /* 0x000000ffff037224 */ /* 0x002fe200078e0009 */
[----:B------:R-:W-:Y:S01]  /*2be0*/  ISETP.GE.AND P5, PT, R11, RZ, PT ;  /* 0x000000ff0b00720c */ /* 0x000fe20003fa6270 */
[----:B------:R-:W-:Y:S01]  /*2bf0*/  @!P6 IMAD.IADD R6, R6, 0x1, -R0 ;  /* 0x000000010606e824 */ /* 0x000fe200078e0a00 */
[----:B------:R-:W-:Y:S01]  /*2c00*/  ISETP.GT.U32.AND P6, PT, R0, R12, PT ;  /* 0x0000000c0000720c */ /* 0x000fe20003fc4070 */
[----:B------:R-:W-:Y:S01]  /*2c10*/  @!P1 IMAD.MOV R3, RZ, RZ, -R3 ;  /* 0x000000ffff039224 */ /* 0x000fe200078e0a03 */
[----:B------:R-:W-:Y:S01]  /*2c20*/  STL [R1+0x178], R4 ;  /* 0x0001780401007387 */ /* 0x000fe20000100800 */
[----:B------:R-:W-:Y:S01]  /*2c30*/  IMAD.HI.U32 R9, R14, R17, RZ ;  /* 0x000000110e097227 */ /* 0x000fe200078e00ff */
[----:B------:R-:W-:-:S02]  /*2c40*/  ISETP.GE.AND P1, PT, R8, RZ, PT ;  /* 0x000000ff0800720c */ /* 0x000fc40003f26270 */
[----:B------:R0:W-:Y:S01]  /*2c50*/  STL [R1+0x174], R3 ;  /* 0x0001740301007387 */ /* 0x0001e20000100800 */
[----:B------:R-:W-:Y:S02]  /*2c60*/  VIADD R8, R5, 0xb6 ;  /* 0x000000b605087836 */ /* 0x000fe40000000000 */
[----:B------:R-:W-:Y:S02]  /*2c70*/  IMAD.MOV R9, RZ, RZ, -R9 ;  /* 0x000000ffff097224 */ /* 0x000fe400078e0a09 */
[--C-:B------:R-:W-:Y:S01]  /*2c80*/  @!P2 IMAD.IADD R7, R7, 0x1, -R0.reuse ;  /* 0x000000010707a824 */ /* 0x100fe200078e0a00 */
[----:B------:R-:W-:Y:S01]  /*2c90*/  ISETP.GE.AND P2, PT, R13, RZ, PT ;  /* 0x000000ff0d00720c */ /* 0x000fe20003f46270 */
[----:B------:R-:W-:Y:S01]  /*2ca0*/  @!P3 IMAD.IADD R2, R2, 0x1, -R0 ;  /* 0x000000010202b824 */ /* 0x000fe200078e0a00 */
[----:B------:R-:W-:Y:S01]  /*2cb0*/  IABS R13, R8 ;  /* 0x00000008000d7213 */ /* 0x000fe20000000000 */
[----:B------:R-:W-:Y:S01]  /*2cc0*/  IMAD R19, R0, R9, R17 ;  /* 0x0000000900137224 */ /* 0x000fe200078e0211 */
[----:B------:R-:W-:Y:S01]  /*2cd0*/  ISETP.GE.AND P3, PT, R8, RZ, PT ;  /* 0x000000ff0800720c */ /* 0x000fe20003f66270 */
[----:B0-----:R-:W-:-:S02]  /*2ce0*/  IMAD.MOV.U32 R3, RZ, RZ, R6 ;  /* 0x000000ffff037224 */ /* 0x001fc400078e0006 */
[----:B------:R-:W-:Y:S01]  /*2cf0*/  @!P6 IMAD.IADD R12, R12, 0x1, -R0 ;  /* 0x000000010c0ce824 */ /* 0x000fe200078e0a00 */
[----:B------:R-:W-:Y:S01]  /*2d00*/  ISETP.GT.U32.AND P6, PT, R0, R2, PT ;  /* 0x000000020000720c */ /* 0x000fe20003fc4070 */
[----:B------:R-:W-:Y:S02]  /*2d10*/  @!P0 IMAD.MOV R3, RZ, RZ, -R3 ;  /* 0x000000ffff038224 */ /* 0x000fe400078e0a03 */
[----:B------:R-:W-:Y:S01]  /*2d20*/  IMAD.HI.U32 R6, R14, R13, RZ ;  /* 0x0000000d0e067227 */ /* 0x000fe200078e00ff */
[----:B------:R-:W-:Y:S02]  /*2d30*/  ISETP.GT.U32.AND P0, PT, R0, R12, PT ;  /* 0x0000000c0000720c */ /* 0x000fe40003f04070 */
[----:B------:R0:W-:Y:S01]  /*2d40*/  STL [R1+0x170], R3 ;  /* 0x0001700301007387 */ /* 0x0001e20000100800 */
[----:B------:R-:W-:Y:S02]  /*2d50*/  IMAD.MOV R6, RZ, RZ, -R6 ;  /* 0x000000ffff067224 */ /* 0x000fe400078e0a06 */
[----:B------:R-:W-:-:S02]  /*2d60*/  VIADD R9, R5, 0xb4 ;  /* 0x000000b405097836 */ /* 0x000fc40000000000 */
[----:B------:R-:W-:Y:S02]  /*2d70*/  IMAD R13, R0, R6, R13 ;  /* 0x00000006000d7224 */ /* 0x000fe400078e020d */
[----:B------:R-:W-:Y:S01]  /*2d80*/  VIADD R8, R5, 0xb2 ;  /* 0x000000b205087836 */ /* 0x000fe20000000000 */
[----:B------:R-:W-:Y:S01]  /*2d90*/  IABS R15, R9 ;  /* 0x00000009000f7213 */ /* 0x000fe20000000000 */
[----:B------:R-:W-:Y:S01]  /*2da0*/  @!P6 IMAD.IADD R2, R2, 0x1, -R0 ;  /* 0x000000010202e824 */ /* 0x000fe200078e0a00 */
[----:B------:R-:W-:Y:S01]  /*2db0*/  ISETP.GT.U32.AND P6, PT, R0, R13, PT ;  /* 0x0000000d0000720c */ /* 0x000fe20003fc4070 */
[----:B0-----:R-:W-:Y:S01]  /*2dc0*/  IMAD.MOV.U32 R3, RZ, RZ, R7 ;  /* 0x000000ffff037224 */ /* 0x001fe200078e0007 */
[----:B------:R-:W-:Y:S01]  /*2dd0*/  IABS R17, R8 ;  /* 0x0000000800117213 */ /* 0x000fe20000000000 */
[----:B------:R-:W-:-:S04]  /*2de0*/  IMAD.HI.U32 R6, R14, R15, RZ ;  /* 0x0000000f0e067227 */ /* 0x000fc800078e00ff */
[----:B------:R-:W-:Y:S01]  /*2df0*/  @!P4 IMAD.MOV R3, RZ, RZ, -R3 ;  /* 0x000000ffff03c224 */ /* 0x000fe200078e0a03 */
[----:B------:R-:W-:Y:S01]  /*2e00*/  ISETP.GT.U32.AND P4, PT, R0, R19, PT ;  /* 0x000000130000720c */ /* 0x000fe20003f84070 */
[----:B------:R-:W-:Y:S01]  /*2e10*/  @!P0 IMAD.IADD R12, R12, 0x1, -R0 ;  /* 0x000000010c0c8824 */ /* 0x000fe200078e0a00 */
[----:B------:R-:W-:Y:S01]  /*2e20*/  ISETP.GE.AND P0, PT, R9, RZ, PT ;  /* 0x000000ff0900720c */ /* 0x000fe20003f06270 */
[----:B------:R-:W-:Y:S01]  /*2e30*/  VIADD R10, R5, 0xb0 ;  /* 0x000000b0050a7836 */ /* 0x000fe20000000000 */
[----:B------:R0:W-:Y:S01]  /*2e40*/  STL [R1+0x16c], R3 ;  /* 0x00016c0301007387 */ /* 0x0001e20000100800 */
[----:B------:R-:W-:-:S03]  /*2e50*/  IMAD.HI.U32 R7, R14, R17, RZ ;  /* 0x000000110e077227 */ /* 0x000fc600078e00ff */
[----:B------:R-:W-:Y:S01]  /*2e60*/  IABS R16, R10 ;  /* 0x0000000a00107213 */ /* 0x000fe20000000000 */
[----:B------:R-:W-:Y:S02]  /*2e70*/  IMAD.MOV R9, RZ, RZ, -R6 ;  /* 0x000000ffff097224 */ /* 0x000fe400078e0a06 */
[----:B------:R-:W-:Y:S02]  /*2e80*/  IMAD.MOV R7, RZ, RZ, -R7 ;  /* 0x000000ffff077224 */ /* 0x000fe400078e0a07 */
[----:B------:R-:W-:Y:S01]  /*2e90*/  @!P4 IMAD.IADD R19, R19, 0x1, -R0 ;  /* 0x000000011313c824 */ /* 0x000fe200078e0a00 */
[----:B------:R-:W-:Y:S01]  /*2ea0*/  ISETP.GE.AND P4, PT, R8, RZ, PT ;  /* 0x000000ff0800720c */ /* 0x000fe20003f86270 */
[----:B0-----:R-:W-:Y:S02]  /*2eb0*/  IMAD.MOV.U32 R3, RZ, RZ, R2 ;  /* 0x000000ffff037224 */ /* 0x001fe400078e0002 */
[C---:B------:R-:W-:Y:S02]  /*2ec0*/  IMAD R15, R0.reuse, R9, R15 ;  /* 0x00000009000f7224 */ /* 0x040fe400078e020f */
[----:B------:R-:W-:Y:S01]  /*2ed0*/  @!P5 IMAD.MOV R3, RZ, RZ, -R3 ;  /* 0x000000ffff03d224 */ /* 0x000fe200078e0a03 */
[----:B------:R-:W-:Y:S01]  /*2ee0*/  ISETP.GT.U32.AND P5, PT, R0, R19, PT ;  /* 0x000000130000720c */ /* 0x000fe20003fa4070 */
[----:B------:R-:W-:-:S02]  /*2ef0*/  @!P6 IMAD.IADD R13, R13, 0x1, -R0 ;  /* 0x000000010d0de824 */ /* 0x000fc400078e0a00 */
[----:B------:R-:W-:Y:S01]  /*2f00*/  IMAD R17, R0, R7, R17 ;  /* 0x0000000700117224 */ /* 0x000fe200078e0211 */
[----:B------:R0:W-:Y:S01]  /*2f10*/  STL [R1+0x168], R3 ;  /* 0x0001680301007387 */ /* 0x0001e20000100800 */
[----:B------:R-:W-:Y:S01]  /*2f20*/  IMAD.HI.U32 R6, R14, R16, RZ ;  /* 0x000000100e067227 */ /* 0x000fe200078e00ff */
[----:B------:R-:W-:-:S03]  /*2f30*/  ISETP.GT.U32.AND P6, PT, R0, R13, PT ;  /* 0x0000000d0000720c */ /* 0x000fc60003fc4070 */
[----:B------:R-:W-:Y:S02]  /*2f40*/  IMAD.MOV R6, RZ, RZ, -R6 ;  /* 0x000000ffff067224 */ /* 0x000fe400078e0a06 */
[----:B------:R-:W-:Y:S02]  /*2f50*/  VIADD R2, R5, 0xaa ;  /* 0x000000aa05027836 */ /* 0x000fe40000000000 */
[----:B------:R-:W-:Y:S01]  /*2f60*/  @!P5 IMAD.IADD R19, R19, 0x1, -R0 ;  /* 0x000000011313d824 */ /* 0x000fe200078e0a00 */
[C---:B------:R-:W-:Y:S01]  /*2f70*/  ISETP.GT.U32.AND P5, PT, R0.reuse, R17, PT ;  /* 0x000000110000720c */ /* 0x040fe20003fa4070 */
[----:B0-----:R-:W-:Y:S01]  /*2f80*/  IMAD.MOV.U32 R3, RZ, RZ, R12 ;  /* 0x000000ffff037224 */ /* 0x001fe200078e000c */
[----:B------:R-:W-:Y:S01]  /*2f90*/  IABS R11, R2 ;  /* 0x00000002000b7213 */ /* 0x000fe20000000000 */
[C---:B------:R-:W-:Y:S02]  /*2fa0*/  IMAD R16, R0.reuse, R6, R16 ;  /* 0x0000000600107224 */ /* 0x040fe400078e0210 */
[----:B------:R-:W-:Y:S01]  /*2fb0*/  @!P1 IMAD.MOV R3, RZ, RZ, -R3 ;  /* 0x000000ffff039224 */ /* 0x000fe200078e0a03 */
[----:B------:R-:W-:Y:S01]  /*2fc0*/  ISETP.GT.U32.AND P1, PT, R0, R15, PT ;  /* 0x0000000f0000720c */ /* 0x000fe20003f24070 */
[----:B------:R-:W-:-:S02]  /*2fd0*/  VIADD R6, R5, 0xae ;  /* 0x000000ae05067836 */ /* 0x000fc40000000000 */
[----:B------:R-:W-:Y:S01]  /*2fe0*/  VIADD R8, R5, 0xac ;  /* 0x000000ac05087836 */ /* 0x000fe20000000000 */
[----:B------:R0:W-:Y:S01]  /*2ff0*/  STL [R1+0x164], R3 ;  /* 0x0001640301007387 */ /* 0x0001e20000100800 */
[--C-:B------:R-:W-:Y:S01]  /*3000*/  @!P6 IMAD.IADD R13, R13, 0x1, -R0.reuse ;  /* 0x000000010d0de824 */ /* 0x100fe200078e0a00 */
[----:B------:R-:W-:Y:S01]  /*3010*/  IABS R18, R6 ;  /* 0x0000000600127213 */ /* 0x000fe20000000000 */
[----:B------:R-:W-:Y:S01]  /*3020*/  @!P5 IMAD.IADD R17, R17, 0x1, -R0 ;  /* 0x000000011111d824 */ /* 0x000fe200078e0a00 */
[----:B------:R-:W-:Y:S01]  /*3030*/  ISETP.GT.U32.AND P6, PT, R0, R16, PT ;  /* 0x000000100000720c */ /* 0x000fe20003fc4070 */
[----:B------:R-:W-:Y:S01]  /*3040*/  IMAD.MOV.U32 R4, RZ, RZ, R19 ;  /* 0x000000ffff047224 */ /* 0x000fe200078e0013 */
[----:B------:R-:W-:Y:S01]  /*3050*/  IABS R9, R8 ;  /* 0x0000000800097213 */ /* 0x000fe20000000000 */
[----:B------:R-:W-:-:S04]  /*3060*/  IMAD.HI.U32 R20, R14, R18, RZ ;  /* 0x000000120e147227 */ /* 0x000fc800078e00ff */
[----:B------:R-:W-:Y:S01]  /*3070*/  @!P1 IMAD.IADD R15, R15, 0x1, -R0 ;  /* 0x000000010f0f9824 */ /* 0x000fe200078e0a00 */
[----:B------:R-:W-:Y:S01]  /*3080*/  ISETP.GE.AND P1, PT, R10, RZ, PT ;  /* 0x000000ff0a00720c */ /* 0x000fe20003f26270 */
[----:B------:R-:W-:Y:S02]  /*3090*/  IMAD.MOV.U32 R10, RZ, RZ, R11 ;  /* 0x000000ffff0a7224 */ /* 0x000fe400078e000b */
[----:B------:R-:W-:Y:S01]  /*30a0*/  IMAD.HI.U32 R11, R14, R9, RZ ;  /* 0x000000090e0b7227 */ /* 0x000fe200078e00ff */
[----:B------:R-:W-:-:S03]  /*30b0*/  ISETP.GT.U32.AND P5, PT, R0, R15, PT ;  /* 0x0000000f0000720c */ /* 0x000fc60003fa4070 */
[----:B------:R-:W-:Y:S02]  /*30c0*/  IMAD.MOV R20, RZ, RZ, -R20 ;  /* 0x000000ffff147224 */ /* 0x000fe400078e0a14 */
[----:B------:R-:W-:Y:S02]  /*30d0*/  IMAD.MOV R19, RZ, RZ, -R11 ;  /* 0x000000ffff137224 */ /* 0x000fe400078e0a0b */
[----:B------:R-:W-:Y:S02]  /*30e0*/  IMAD R11, R0, R20, R18 ;  /* 0x00000014000b7224 */ /* 0x000fe400078e0212 */
[--C-:B------:R-:W-:Y:S01]  /*30f0*/  @!P6 IMAD.IADD R16, R16, 0x1, -R0.reuse ;  /* 0x000000011010e824 */ /* 0x100fe200078e0a00 */
[C---:B------:R-:W-:Y:S01]  /*3100*/  ISETP.GT.U32.AND P6, PT, R0.reuse, R17, PT ;  /* 0x000000110000720c */ /* 0x040fe20003fc4070 */
[----:B------:R-:W-:Y:S02]  /*3110*/  VIADD R12, R5, 0xa8 ;  /* 0x000000a8050c7836 */ /* 0x000fe40000000000 */
[----:B------:R-:W-:Y:S01]  /*3120*/  @!P5 IMAD.IADD R15, R15, 0x1, -R0 ;  /* 0x000000010f0fd824 */ /* 0x000fe200078e0a00 */
[C---:B------:R-:W-:Y:S01]  /*3130*/  ISETP.GT.U32.AND P5, PT, R0.reuse, R11, PT ;  /* 0x0000000b0000720c */ /* 0x040fe20003fa4070 */
[----:B0-----:R-:W-:Y:S01]  /*3140*/  IMAD.MOV.U32 R3, RZ, RZ, R13 ;  /* 0x000000ffff037224 */ /* 0x001fe200078e000d */
[----:B------:R-:W-:Y:S01]  /*3150*/  IABS R7, R12 ;  /* 0x0000000c00077213 */ /* 0x000fe20000000000 */
[----:B------:R-:W-:Y:S01]  /*3160*/  @!P2 IMAD.MOV R4, RZ, RZ, -R4 ;  /* 0x000000ffff04a224 */ /* 0x000fe200078e0a04 */
[----:B------:R-:W-:Y:S01]  /*3170*/  ISETP.GT.U32.AND P2, PT, R0, R16, PT ;  /* 0x000000100000720c */ /* 0x000fe20003f44070 */
[----:B------:R-:W-:Y:S01]  /*3180*/  @!P3 IMAD.MOV R3, RZ, RZ, -R3 ;  /* 0x000000ffff03b224 */ /* 0x000fe200078e0a03 */
[----:B------:R-:W-:Y:S01]  /*3190*/  ISETP.GE.AND P3, PT, R6, RZ, PT ;  /* 0x000000ff0600720c */ /* 0x000fe20003f66270 */
[----:B------:R-:W-:Y:S01]  /*31a0*/  IMAD R9, R0, R19, R9 ;  /* 0x0000001300097224 */ /* 0x000fe200078e0209 */
[----:B------:R0:W-:Y:S01]  /*31b0*/  STL [R1+0x154], R4 ;  /* 0x0001540401007387 */ /* 0x0001e20000100800 */
[----:B------:R-:W-:-:S03]  /*31c0*/  IMAD.HI.U32 R18, R14, R7, RZ ;  /* 0x000000070e127227 */ /* 0x000fc600078e00ff */
[----:B------:R1:W-:Y:S01]  /*31d0*/  STL [R1+0x150], R3 ;  /* 0x0001500301007387 */ /* 0x0003e20000100800 */
[----:B------:R-:W-:Y:S01]  /*31e0*/  @!P6 IMAD.IADD R17, R17, 0x1, -R0 ;  /* 0x000000011111e824 */ /* 0x000fe200078e0a00 */
[C---:B------:R-:W-:Y:S01]  /*31f0*/  ISETP.GT.U32.AND P6, PT, R0.reuse, R9, PT ;  /* 0x000000090000720c */ /* 0x040fe20003fc4070 */
[----:B------:R-:W-:Y:S02]  /*3200*/  IMAD.MOV R18, RZ, RZ, -R18 ;  /* 0x000000ffff127224 */ /* 0x000fe400078e0a12 */
[----:B------:R-:W-:Y:S02]  /*3210*/  @!P5 IMAD.IADD R11, R11, 0x1, -R0 ;  /* 0x000000010b0bd824 */ /* 0x000fe400078e0a00 */
[----:B------:R-:W-:Y:S02]  /*3220*/  IMAD R7, R0, R18, R7 ;  /* 0x0000001200077224 */ /* 0x000fe400078e0207 */
[----:B0-----:R-:W-:Y:S02]  /*3230*/  IMAD.MOV.U32 R4, RZ, RZ, R17 ;  /* 0x000000ffff047224 */ /* 0x001fe400078e0011 */
[----:B-1----:R-:W-:-:S02]  /*3240*/  IMAD.MOV.U32 R3, RZ, RZ, R15 ;  /* 0x000000ffff037224 */ /* 0x002fc400078e000f */
[----:B------:R-:W-:-:S04]  /*3250*/  IMAD.HI.U32 R19, R14, R10, RZ ;  /* 0x0000000a0e137227 */ /* 0x000fc800078e00ff */
[----:B------:R-:W-:Y:S01]  /*3260*/  @!P0 IMAD.MOV R3, RZ, RZ, -R3 ;  /* 0x000000ffff038224 */ /* 0x000fe200078e0a03 */
[----:B------:R-:W-:Y:S01]  /*3270*/  ISETP.GT.U32.AND P0, PT, R0, R11, PT ;  /* 0x0000000b0000720c */ /* 0x000fe20003f04070 */
[----:B------:R-:W-:Y:S02]  /*3280*/  VIADD R6, R5, 0xa6 ;  /* 0x000000a605067836 */ /* 0x000fe40000000000 */
[----:B------:R-:W-:Y:S01]  /*3290*/  @!P2 IMAD.IADD R16, R16, 0x1, -R0 ;  /* 0x000000011010a824 */ /* 0x000fe200078e0a00 */
[----:B------:R0:W-:Y:S01]  /*32a0*/  STL [R1+0x128], R3 ;  /* 0x0001280301007387 */ /* 0x0001e20000100800 */
[----:B------:R-:W-:Y:S01]  /*32b0*/  @!P4 IMAD.MOV R4, RZ, RZ, -R4 ;  /* 0x000000ffff04c224 */ /* 0x000fe200078e0a04 */
[----:B------:R-:W-:Y:S01]  /*32c0*/  ISETP.GT.U32.AND P4, PT, R0, R7, PT ;  /* 0x000000070000720c */ /* 0x000fe20003f84070 */
[----:B------:R-:W-:Y:S01]  /*32d0*/  IMAD.MOV R19, RZ, RZ, -R19 ;  /* 0x000000ffff137224 */ /* 0x000fe200078e0a13 */
[----:B------:R-:W-:Y:S01]  /*32e0*/  IABS R13, R6 ;  /* 0x00000006000d7213 */ /* 0x000fe20000000000 */
[----:B------:R-:W-:Y:S01]  /*32f0*/  @!P6 IMAD.IADD R9, R9, 0x1, -R0 ;  /* 0x000000010909e824 */ /* 0x000fe200078e0a00 */
[----:B------:R-:W-:Y:S01]  /*3300*/  ISETP.GE.AND P2, PT, R8, RZ, PT ;  /* 0x000000ff0800720c */ /* 0x000fe20003f46270 */
[C---:B------:R-:W-:Y:S01]  /*3310*/  IMAD R8, R0.reuse, R19, R10 ;  /* 0x0000001300087224 */ /* 0x040fe200078e020a */
[----:B------:R-:W-:Y:S01]  /*3320*/  STL [R1+0x134], R4 ;  /* 0x0001340401007387 */ /* 0x000fe20000100800 */
[----:B------:R-:W-:Y:S01]  /*3330*/  VIADD R10, R5, 0xa4 ;  /* 0x000000a4050a7836 */ /* 0x000fe20000000000 */
[C---:B------:R-:W-:Y:S01]  /*3340*/  ISETP.GT.U32.AND P6, PT, R0.reuse, R9, PT ;  /* 0x000000090000720c */ /* 0x040fe20003fc4070 */
[----:B0-----:R-:W-:Y:S01]  /*3350*/  IMAD.MOV.U32 R3, RZ, RZ, R16 ;  /* 0x000000ffff037224 */ /* 0x001fe200078e0010 */
[----:B------:R-:W-:Y:S01]  /*3360*/  ISETP.GT.U32.AND P5, PT, R0, R8, PT ;  /* 0x000000080000720c */ /* 0x000fe20003fa4070 */
[----:B------:R-:W-:Y:S01]  /*3370*/  IMAD.HI.U32 R18, R14, R13, RZ ;  /* 0x0000000d0e127227 */ /* 0x000fe200078e00ff */
[----:B------:R-:W-:-:S03]  /*3380*/  IABS R15, R10 ;  /* 0x0000000a000f7213 */ /* 0x000fc60000000000 */
[----:B------:R-:W-:Y:S01]  /*3390*/  @!P1 IMAD.MOV R3, RZ, RZ, -R3 ;  /* 0x000000ffff039224 */ /* 0x000fe200078e0a03 */
[----:B------:R-:W-:Y:S01]  /*33a0*/  ISETP.GE.AND P1, PT, R2, RZ, PT ;  /* 0x000000ff0200720c */ /* 0x000fe20003f26270 */
[----:B------:R-:W-:Y:S01]  /*33b0*/  @!P0 IMAD.IADD R11, R11, 0x1, -R0 ;  /* 0x000000010b0b8824 */ /* 0x000fe200078e0a00 */
[----:B------:R-:W-:Y:S01]  /*33c0*/  ISETP.GE.AND P0, PT, R12, RZ, PT ;  /* 0x000000ff0c00720c */ /* 0x000fe20003f06270 */
[----:B------:R-:W-:Y:S01]  /*33d0*/  IMAD.MOV R17, RZ, RZ, -R18 ;  /* 0x000000ffff117224 */ /* 0x000fe200078e0a12 */
[----:B------:R0:W-:Y:S01]  /*33e0*/  STL [R1+0x138], R3 ;  /* 0x0001380301007387 */ /* 0x0001e20000100800 */
[----:B------:R-:W-:Y:S01]  /*33f0*/  @!P4 IMAD.IADD R7, R7, 0x1, -R0 ;  /* 0x000000010707c824 */ /* 0x000fe200078e0a00 */
[----:B------:R-:W-:Y:S01]  /*3400*/  ISETP.GE.AND P4, PT, R6, RZ, PT ;  /* 0x000000ff0600720c */ /* 0x000fe20003f86270 */
[----:B------:R-:W-:Y:S02]  /*3410*/  IMAD R2, R0, R17, R13 ;  /* 0x0000001100027224 */ /* 0x000fe400078e020d */
[----:B------:R-:W-:-:S04]  /*3420*/  IMAD.HI.U32 R12, R14, R15, RZ ;  /* 0x0000000f0e0c7227 */ /* 0x000fc800078e00ff */
[----:B------:R-:W-:Y:S01]  /*3430*/  @!P6 IMAD.IADD R9, R9, 0x1, -R0 ;  /* 0x000000010909e824 */ /* 0x000fe200078e0a00 */
[C---:B------:R-:W-:Y:S01]  /*3440*/  ISETP.GT.U32.AND P6, PT, R0.reuse, R2, PT ;  /* 0x000000020000720c */ /* 0x040fe20003fc4070 */
[----:B0-----:R-:W-:Y:S02]  /*3450*/  IMAD.MOV.U32 R3, RZ, RZ, R11 ;  /* 0x000000ffff037224 */ /* 0x001fe400078e000b */
[----:B------:R-:W-:Y:S02]  /*3460*/  IMAD.MOV R12, RZ, RZ, -R12 ;  /* 0x000000ffff0c7224 */ /* 0x000fe400078e0a0c */
[----:B------:R-:W-:Y:S01]  /*3470*/  @!P3 IMAD.MOV R3, RZ, RZ, -R3 ;  /* 0x000000ffff03b224 */ /* 0x000fe200078e0a03 */
[----:B------:R-:W-:Y:S01]  /*3480*/  ISETP.GT.U32.AND P3, PT, R0, R7, PT ;  /* 0x000000070000720c */ /* 0x000fe20003f64070 */
[--C-:B------:R-:W-:Y:S02]  /*3490*/  @!P5 IMAD.IADD R8, R8, 0x1, -R0.reuse ;  /* 0x000000010808d824 */ /* 0x100fe400078e0a00 */
[C---:B------:R-:W-:Y:S01]  /*34a0*/  IMAD R6, R0.reuse, R12, R15 ;  /* 0x0000000c00067224 */ /* 0x040fe200078e020f */
[----:B------:R0:W-:Y:S01]  /*34b0*/  STL [R1+0x13c], R3 ;  /* 0x00013c0301007387 */ /* 0x0001e20000100800 */
[----:B------:R-:W-:Y:S01]  /*34c0*/  VIADD R13, R5, 0xa2 ;  /* 0x000000a2050d7836 */ /* 0x000fe20000000000 */
[----:B------:R-:W-:Y:S01]  /*34d0*/  ISETP.GT.U32.AND P5, PT, R0, R8, PT ;  /* 0x000000080000720c */ /* 0x000fe20003fa4070 */
[----:B------:R-:W-:-:S02]  /*34e0*/  @!P6 IMAD.IADD R2, R2, 0x1, -R0 ;  /* 0x000000010202e824 */ /* 0x000fc400078e0a00 */
[C---:B------:R-:W-:Y:S01]  /*34f0*/  VIADD R12, R5.reuse, 0xa0 ;  /* 0x000000a0050c7836 */ /* 0x040fe20000000000 */
[----:B------:R-:W-:Y:S01]  /*3500*/  IABS R19, R13 ;  /* 0x0000000d00137213 */ /* 0x000fe20000000000 */
[----:B------:R-:W-:Y:S01]  /*3510*/  VIADD R11, R5, 0x9e ;  /* 0x0000009e050b7836 */ /* 0x000fe20000000000 */
[C---:B------:R-:W-:Y:S01]  /*3520*/  ISETP.GT.U32.AND P6, PT, R0.reuse, R2, PT ;  /* 0x000000020000720c */ /* 0x040fe20003fc4070 */
[----:B------:R-:W-:Y:S01]  /*3530*/  @!P3 IMAD.IADD R7, R7, 0x1, -R0 ;  /* 0x000000010707b824 */ /* 0x000fe200078e0a00 */
[----:B------:R-:W-:Y:S01]  /*3540*/  ISETP.GT.U32.AND P3, PT, R0, R6, PT ;  /* 0x000000060000720c */ /* 0x000fe20003f64070 */
[----:B0-----:R-:W-:Y:S02]  /*3550*/  IMAD.MOV.U32 R3, RZ, RZ, R9 ;  /* 0x000000ffff037224 */ /* 0x001fe400078e0009 */
[----:B------:R-:W-:-:S04]  /*3560*/  IMAD.HI.U32 R9, R14, R19, RZ ;  /* 0x000000130e097227 */ /* 0x000fc800078e00ff */
[----:B------:R-:W-:Y:S01]  /*3570*/  @!P2 IMAD.MOV R3, RZ, RZ, -R3 ;  /* 0x000000ffff03a224 */ /* 0x000fe200078e0a03 */
[----:B------:R-:W-:Y:S01]  /*3580*/  ISETP.GE.AND P2, PT, R13, RZ, PT ;  /* 0x000000ff0d00720c */ /* 0x000fe20003f46270 */
[--C-:B------:R-:W-:Y:S01]  /*3590*/  @!P5 IMAD.IADD R8, R8, 0x1, -R0.reuse ;  /* 0x000000010808d824 */ /* 0x100fe200078e0a00 */
[----:B------:R-:W-:Y:S01]  /*35a0*/  ISETP.GE.AND P5, PT, R10, RZ, PT ;  /* 0x000000ff0a00720c */ /* 0x000fe20003fa6270 */
[--C-:B------:R-:W-:Y:S01]  /*35b0*/  @!P6 IMAD.IADD R2, R2, 0x1, -R0.reuse ;  /* 0x000000010202e824 */ /* 0x100fe200078e0a00 */
[----:B------:R0:W-:Y:S01]  /*35c0*/  STL [R1+0x140], R3 ;  /* 0x0001400301007387 */ /* 0x0001e20000100800 */
[----:B------:R-:W-:Y:S02]  /*35d0*/  @!P3 IMAD.IADD R6, R6, 0x1, -R0 ;  /* 0x000000010606b824 */ /* 0x000fe400078e0a00 */
[----:B------:R-:W-:Y:S02]  /*35e0*/  IMAD.MOV.U32 R4, RZ, RZ, R8 ;  /* 0x000000ffff047224 */ /* 0x000fe400078e0008 */
[----:B------:R-:W-:Y:S01]  /*35f0*/  IMAD.MOV R9, RZ, RZ, -R9 ;  /* 0x000000ffff097224 */ /* 0x000fe200078e0a09 */
[----:B------:R-:W-:Y:S01]  /*3600*/  ISETP.GT.U32.AND P3, PT, R0, R6, PT ;  /* 0x000000060000720c */ /* 0x000fe20003f64070 */
[----:B------:R-:W-:Y:S01]  /*3610*/  @!P1 IMAD.MOV R4, RZ, RZ, -R4 ;  /* 0x000000ffff049224 */ /* 0x000fe200078e0a04 */
[----:B------:R-:W-:Y:S01]  /*3620*/  ISETP.GE.AND P1, PT, R12, RZ, PT ;  /* 0x000000ff0c00720c */ /* 0x000fe20003f26270 */
[----:B------:R-:W-:Y:S01]  /*3630*/  IMAD R19, R0, R9, R19 ;  /* 0x0000000900137224 */ /* 0x000fe200078e0213 */
[----:B------:R-:W-:Y:S01]  /*3640*/  IABS R12, R12 ;  /* 0x0000000c000c7213 */ /* 0x000fe20000000000 */
[----:B0-----:R-:W-:Y:S01]  /*3650*/  IMAD.MOV.U32 R3, RZ, RZ, R7 ;  /* 0x000000ffff037224 */ /* 0x001fe200078e0007 */
[----:B------:R-:W-:Y:S01]  /*3660*/  STL [R1+0x144], R4 ;  /* 0x0001440401007387 */ /* 0x000fe20000100800 */
[----:B------:R-:W-:-:S02]  /*3670*/  VIADD R10, R5, 0x9c ;  /* 0x0000009c050a7836 */ /* 0x000fc40000000000 */
[----:B------:R-:W-:Y:S01]  /*3680*/  @!P0 IMAD.MOV R3, RZ, RZ, -R3 ;  /* 0x000000ffff038224 */ /* 0x000fe200078e0a03 */
[----:B------:R-:W-:Y:S01]  /*3690*/  ISETP.GE.AND P0, PT, R11, RZ, PT ;  /* 0x000000ff0b00720c */ /* 0x000fe20003f06270 */
[----:B------:R-:W-:Y:S01]  /*36a0*/  IMAD.HI.U32 R8, R14, R12, RZ ;  /* 0x0000000c0e087227 */ /* 0x000fe200078e00ff */
[----:B------:R-:W-:Y:S02]  /*36b0*/  IABS R11, R11 ;  /* 0x0000000b000b7213 */ /* 0x000fe40000000000 */
[----:B------:R0:W-:Y:S01]  /*36c0*/  STL [R1+0x148], R3 ;  /* 0x0001480301007387 */ /* 0x0001e20000100800 */
[----:B------:R-:W-:Y:S01]  /*36d0*/  IMAD.MOV R8, RZ, RZ, -R8 ;  /* 0x000000ffff087224 */ /* 0x000fe200078e0a08 */
[----:B------:R-:W-:Y:S01]  /*36e0*/  ISETP.GE.AND P6, PT, R10, RZ, PT ;  /* 0x000000ff0a00720c */ /* 0x000fe20003fc6270 */
[----:B------:R-:W-:Y:S01]  /*36f0*/  IMAD.HI.U32 R7, R14, R11, RZ ;  /* 0x0000000b0e077227 */ /* 0x000fe200078e00ff */
[----:B------:R-:W-:-:S03]  /*3700*/  IABS R10, R10 ;  /* 0x0000000a000a7213 */ /* 0x000fc60000000000 */
[----:B------:R-:W-:Y:S02]  /*3710*/  IMAD.MOV R7, RZ, RZ, -R7 ;  /* 0x000000ffff077224 */ /* 0x000fe400078e0a07 */
[----:B------:R-:W-:Y:S02]  /*3720*/  @!P3 IMAD.IADD R6, R6, 0x1, -R0 ;  /* 0x000000010606b824 */ /* 0x000fe400078e0a00 */
[----:B0-----:R-:W-:Y:S02]  /*3730*/  IMAD.MOV.U32 R3, RZ, RZ, R2 ;  /* 0x000000ffff037224 */ /* 0x001fe400078e0002 */
[C---:B------:R-:W-:Y:S02]  /*3740*/  IMAD R12, R0.reuse, R8, R12 ;  /* 0x00000008000c7224 */ /* 0x040fe400078e020c */
[----:B------:R-:W-:Y:S01]  /*3750*/  @!P4 IMAD.MOV R3, RZ, RZ, -R3 ;  /* 0x000000ffff03c224 */ /* 0x000fe200078e0a03 */
[C---:B------:R-:W-:Y:S01]  /*3760*/  ISETP.GT.U32.AND P4, PT, R0.reuse, R19, PT ;  /* 0x000000130000720c */ /* 0x040fe20003f84070 */
[C---:B------:R-:W-:Y:S01]  /*3770*/  IMAD R11, R0.reuse, R7, R11 ;  /* 0x00000007000b7224 */ /* 0x040fe200078e020b */
[----:B------:R-:W-:Y:S01]  /*3780*/  ISETP.GT.U32.AND P3, PT, R0, R12, PT ;  /* 0x0000000c0000720c */ /* 0x000fe20003f64070 */
[C---:B------:R-:W-:Y:S01]  /*3790*/  VIADD R20, R5.reuse, 0x9a ;  /* 0x0000009a05147836 */ /* 0x040fe20000000000 */
[----:B------:R0:W-:Y:S01]  /*37a0*/  STL [R1+0x210], R3 ;  /* 0x0002100301007387 */ /* 0x0001e20000100800 */
[----:B------:R-:W-:-:S02]  /*37b0*/  VIADD R16, R5, 0x98 ;  /* 0x0000009805107836 */ /* 0x000fc40000000000 */
[----:B------:R-:W-:Y:S01]  /*37c0*/  IMAD.HI.U32 R2, R14, R10, RZ ;  /* 0x0000000a0e027227 */ /* 0x000fe200078e00ff */
[----:B------:R-:W-:Y:S02]  /*37d0*/  IABS R7, R20 ;  /* 0x0000001400077213 */ /* 0x000fe40000000000 */
[----:B------:R-:W-:Y:S01]  /*37e0*/  IABS R18, R16 ;  /* 0x0000001000127213 */ /* 0x000fe20000000000 */
[----:B------:R-:W-:Y:S02]  /*37f0*/  IMAD.MOV R2, RZ, RZ, -R2 ;  /* 0x000000ffff027224 */ /* 0x000fe400078e0a02 */
[----:B------:R-:W-:Y:S02]  /*3800*/  @!P4 IMAD.IADD R19, R19, 0x1, -R0 ;  /* 0x000000011313c824 */ /* 0x000fe400078e0a00 */
[----:B0-----:R-:W-:Y:S02]  /*3810*/  IMAD.MOV.U32 R3, RZ, RZ, R6 ;  /* 0x000000ffff037224 */ /* 0x001fe400078e0006 */
[----:B------:R-:W-:Y:S01]  /*3820*/  @!P3 IMAD.IADD R12, R12, 0x1, -R0 ;  /* 0x000000010c0cb824 */ /* 0x000fe200078e0a00 */
[C---:B------:R-:W-:Y:S01]  /*3830*/  ISETP.GT.U32.AND P4, PT, R0.reuse, R19, PT ;  /* 0x000000130000720c */ /* 0x040fe20003f84070 */
[----:B------:R-:W-:Y:S01]  /*3840*/  @!P5 IMAD.MOV R3, RZ, RZ, -R3 ;  /* 0x000000ffff03d224 */ /* 0x000fe200078e0a03 */
[C---:B------:R-:W-:Y:S01]  /*3850*/  ISETP.GT.U32.AND P5, PT, R0.reuse, R11, PT ;  /* 0x0000000b0000720c */ /* 0x040fe20003fa4070 */
[C---:B------:R-:W-:Y:S01]  /*3860*/  IMAD R10, R0.reuse, R2, R10 ;  /* 0x00000002000a7224 */ /* 0x040fe200078e020a */
[----:B------:R-:W-:Y:S01]  /*3870*/  ISETP.GT.U32.AND P3, PT, R0, R12, PT ;  /* 0x0000000c0000720c */ /* 0x000fe20003f64070 */
[C---:B------:R-:W-:Y:S01]  /*3880*/  IMAD.HI.U32 R13, R14.reuse, R7, RZ ;  /* 0x000000070e0d7227 */ /* 0x040fe200078e00ff */
[----:B------:R0:W-:Y:S03]  /*3890*/  STL [R1+0x214], R3 ;  /* 0x0002140301007387 */ /* 0x0001e60000100800 */
[----:B------:R-:W-:-:S04]  /*38a0*/  IMAD.HI.U32 R8, R14, R18, RZ ;  /* 0x000000120e087227 */ /* 0x000fc800078e00ff */
[----:B------:R-:W-:Y:S02]  /*38b0*/  IMAD.MOV R13, RZ, RZ, -R13 ;  /* 0x000000ffff0d7224 */ /* 0x000fe400078e0a0d */
[----:B------:R-:W-:Y:S02]  /*38c0*/  @!P5 IMAD.IADD R11, R11, 0x1, -R0 ;  /* 0x000000010b0bd824 */ /* 0x000fe400078e0a00 */
[----:B------:R-:W-:Y:S02]  /*38d0*/  IMAD.MOV R8, RZ, RZ, -R8 ;  /* 0x000000ffff087224 */ /* 0x000fe400078e0a08 */
[----:B------:R-:W-:Y:S01]  /*38e0*/  @!P4 IMAD.IADD R19, R19, 0x1, -R0 ;  /* 0x000000011313c824 */ /* 0x000fe200078e0a00 */
[C---:B------:R-:W-:Y:S01]  /*38f0*/  ISETP.GT.U32.AND P5, PT, R0.reuse, R11, PT ;  /* 0x0000000b0000720c */ /* 0x040fe20003fa4070 */
[C---:B------:R-:W-:Y:S01]  /*3900*/  IMAD R7, R0.reuse, R13, R7 ;  /* 0x0000000d00077224 */ /* 0x040fe200078e0207 */
[C---:B------:R-:W-:Y:S01]  /*3910*/  ISETP.GT.U32.AND P4, PT, R0.reuse, R10, PT ;  /* 0x0000000a0000720c */ /* 0x040fe20003f84070 */
[----:B------:R-:W-:-:S02]  /*3920*/  IMAD R18, R0, R8, R18 ;  /* 0x0000000800127224 */ /* 0x000fc400078e0212 */
[--C-:B------:R-:W-:Y:S01]  /*3930*/  @!P3 IMAD.IADD R12, R12, 0x1, -R0.reuse ;  /* 0x000000010c0cb824 */ /* 0x100fe200078e0a00 */
[C---:B------:R-:W-:Y:S01]  /*3940*/  ISETP.GT.U32.AND P3, PT, R0.reuse, R7, PT ;  /* 0x000000070000720c */ /* 0x040fe20003f64070 */
[C---:B------:R-:W-:Y:S02]  /*3950*/  VIADD R2, R5.reuse, 0x96 ;  /* 0x0000009605027836 */ /* 0x040fe40000000000 */
[----:B------:R-:W-:Y:S02]  /*3960*/  VIADD R8, R5, 0x92 ;  /* 0x0000009205087836 */ /* 0x000fe40000000000 */
[----:B0-----:R-:W-:Y:S01]  /*3970*/  IMAD.MOV.U32 R3, RZ, RZ, R19 ;  /* 0x000000ffff037224 */ /* 0x001fe200078e0013 */
[----:B------:R-:W-:Y:S01]  /*3980*/  IABS R6, R2 ;  /* 0x0000000200067213 */ /* 0x000fe20000000000 */
[--C-:B------:R-:W-:Y:S01]  /*3990*/  @!P5 IMAD.IADD R11, R11, 0x1, -R0.reuse ;  /* 0x000000010b0bd824 */ /* 0x100fe200078e0a00 */
[----:B------:R-:W-:Y:S01]  /*39a0*/  ISETP.GT.U32.AND P5, PT, R0, R18, PT ;  /* 0x000000120000720c */ /* 0x000fe20003fa4070 */
[--C-:B------:R-:W-:Y:S01]  /*39b0*/  @!P4 IMAD.IADD R10, R10, 0x1, -R0.reuse ;  /* 0x000000010a0ac824 */ /* 0x100fe200078e0a00 */
[----:B------:R-:W-:Y:S01]  /*39c0*/  IABS R19, R8 ;  /* 0x0000000800137213 */ /* 0x000fe20000000000 */
[----:B------:R-:W-:Y:S01]  /*39d0*/  VIADD R9, R5, 0x94 ;  /* 0x0000009405097836 */ /* 0x000fe20000000000 */
[----:B------:R-:W-:Y:S01]  /*39e0*/  ISETP.GE.AND P4, PT, R20, RZ, PT ;  /* 0x000000ff1400720c */ /* 0x000fe20003f86270 */
[----:B------:R-:W-:Y:S01]  /*39f0*/  @!P2 IMAD.MOV R3, RZ, RZ, -R3 ;  /* 0x000000ffff03a224 */ /* 0x000fe200078e0a03 */
[----:B------:R-:W-:Y:S01]  /*3a00*/  ISETP.GT.U32.AND P2, PT, R0, R10, PT ;  /* 0x0000000a0000720c */ /* 0x000fe20003f44070 */
[--C-:B------:R-:W-:Y:S01]  /*3a10*/  @!P3 IMAD.IADD R7, R7, 0x1, -R0.reuse ;  /* 0x000000010707b824 */ /* 0x100fe200078e0a00 */
[----:B------:R-:W-:Y:S01]  /*3a20*/  IABS R17, R9 ;  /* 0x0000000900117213 */ /* 0x000fe20000000000 */
[----:B------:R-:W-:Y:S01]  /*3a30*/  IMAD.HI.U32 R15, R14, R6, RZ ;  /* 0x000000060e0f7227 */ /* 0x000fe200078e00ff */
[----:B------:R-:W-:Y:S01]  /*3a40*/  ISETP.GE.AND P3, PT, R16, RZ, PT ;  /* 0x000000ff1000720c */ /* 0x000fe20003f66270 */
[----:B------:R0:W-:Y:S02]  /*3a50*/  STL [R1+0x130], R3 ;  /* 0x0001300301007387 */ /* 0x0001e40000100800 */
[----:B------:R-:W-:-:S02]  /*3a60*/  @!P5 IMAD.IADD R18, R18, 0x1, -R0 ;  /* 0x000000011212d824 */ /* 0x000fc400078e0a00 */
[----:B------:R-:W-:Y:S02]  /*3a70*/  IMAD.MOV.U32 R16, RZ, RZ, R19 ;  /* 0x000000ffff107224 */ /* 0x000fe400078e0013 */
[----:B------:R-:W-:Y:S01]  /*3a80*/  IMAD.MOV R15, RZ, RZ, -R15 ;  /* 0x000000ffff0f7224 */ /* 0x000fe200078e0a0f */
[----:B------:R-:W-:Y:S01]  /*3a90*/  ISETP.GT.U32.AND P5, PT, R0, R18, PT ;  /* 0x000000120000720c */ /* 0x000fe20003fa4070 */
[----:B------:R-:W-:-:S04]  /*3aa0*/  IMAD.HI.U32 R13, R14, R17, RZ ;  /* 0x000000110e0d7227 */ /* 0x000fc800078e00ff */
[----:B0-----:R-:W-:Y:S02]  /*3ab0*/  IMAD.MOV.U32 R3, RZ, RZ, R12 ;  /* 0x000000ffff037224 */ /* 0x001fe400078e000c */
[----:B------:R-:W-:-:S04]  /*3ac0*/  IMAD.HI.U32 R12, R14, R16, RZ ;  /* 0x000000100e0c7227 */ /* 0x000fc800078e00ff */
[----:B------:R-:W-:Y:S01]  /*3ad0*/  @!P1 IMAD.MOV R3, RZ, RZ, -R3 ;  /* 0x000000ffff039224 */ /* 0x000fe200078e0a03 */
[C---:B------:R-:W-:Y:S01]  /*3ae0*/  ISETP.GT.U32.AND P1, PT, R0.reuse, R7, PT ;  /* 0x000000070000720c */ /* 0x040fe20003f24070 */
[----:B------:R-:W-:Y:S02]  /*3af0*/  IMAD R6, R0, R15, R6 ;  /* 0x0000000f00067224 */ /* 0x000fe400078e0206 */
[----:B------:R-:W-:Y:S01]  /*3b00*/  IMAD.MOV R13, RZ, RZ, -R13 ;  /* 0x000000ffff0d7224 */ /* 0x000fe200078e0a0d */
[----:B------:R0:W-:Y:S01]  /*3b10*/  STL [R1+0x12c], R3 ;  /* 0x00012c0301007387 */ /* 0x0001e20000100800 */
[----:B------:R-:W-:Y:S01]  /*3b20*/  @!P2 IMAD.IADD R10, R10, 0x1, -R0 ;  /* 0x000000010a0aa824 */ /* 0x000fe200078e0a00 */
[C---:B------:R-:W-:Y:S01]  /*3b30*/  ISETP.GT.U32.AND P2, PT, R0.reuse, R6, PT ;  /* 0x000000060000720c */ /* 0x040fe20003f44070 */
[----:B------:R-:W-:Y:S02]  /*3b40*/  IMAD.MOV R12, RZ, RZ, -R12 ;  /* 0x000000ffff0c7224 */ /* 0x000fe400078e0a0c */
[----:B------:R-:W-:-:S02]  /*3b50*/  IMAD R17, R0, R13, R17 ;  /* 0x0000000d00117224 */ /* 0x000fc400078e0211 */
[----:B------:R-:W-:Y:S02]  /*3b60*/  IMAD R16, R0, R12, R16 ;  /* 0x0000000c00107224 */ /* 0x000fe400078e0210 */
[----:B------:R-:W-:Y:S02]  /*3b70*/  IMAD.MOV.U32 R4, RZ, RZ, R11 ;  /* 0x000000ffff047224 */ /* 0x000fe400078e000b */
[----:B0-----:R-:W-:Y:S02]  /*3b80*/  IMAD.MOV.U32 R3, RZ, RZ, R10 ;  /* 0x000000ffff037224 */ /* 0x001fe400078e000a */
[----:B------:R-:W-:Y:S01]  /*3b90*/  @!P5 IMAD.IADD R18, R18, 0x1, -R0 ;  /* 0x000000011212d824 */ /* 0x000fe200078e0a00 */
[C---:B------:R-:W-:Y:S01]  /*3ba0*/  ISETP.GT.U32.AND P5, PT, R0.reuse, R16, PT ;  /* 0x000000100000720c */ /* 0x040fe20003fa4070 */
[----:B------:R-:W-:Y:S01]  /*3bb0*/  @!P6 IMAD.MOV R3, RZ, RZ, -R3 ;  /* 0x000000ffff03e224 */ /* 0x000fe200078e0a03 */
[----:B------:R-:W-:Y:S01]  /*3bc0*/  ISETP.GT.U32.AND P6, PT, R0, R17, PT ;  /* 0x000000110000720c */ /* 0x000fe20003fc4070 */
[----:B------:R-:W-:Y:S01]  /*3bd0*/  @!P0 IMAD.MOV R4, RZ, RZ, -R4 ;  /* 0x000000ffff048224 */ /* 0x000fe200078e0a04 */
[----:B------:R-:W-:Y:S01]  /*3be0*/  ISETP.GE.AND P0, PT, R2, RZ, PT ;  /* 0x000000ff0200720c */ /* 0x000fe20003f06270 */
[----:B------:R-:W-:Y:S01]  /*3bf0*/  @!P1 IMAD.IADD R7, R7, 0x1, -R0 ;  /* 0x0000000107079824 */ /* 0x000fe200078e0a00 */
[----:B------:R-:W-:Y:S01]  /*3c00*/  ISETP.GE.AND P1, PT, R9, RZ, PT ;  /* 0x000000ff0900720c */ /* 0x000fe20003f26270 */
[C---:B------:R-:W-:Y:S01]  /*3c10*/  VIADD R2, R5.reuse, 0x90 ;  /* 0x0000009005027836 */ /* 0x040fe20000000000 */
[----:B------:R-:W-:Y:S01]  /*3c20*/  STL [R1+0xf8], R4 ;  /* 0x0000f80401007387 */ /* 0x000fe20000100800 */
[----:B------:R-:W-:-:S02]  /*3c30*/  VIADD R9, R5, 0x8e ;  /* 0x0000008e05097836 */ /* 0x000fc40000000000 */
[--C-:B------:R-:W-:Y:S01]  /*3c40*/  @!P2 IMAD.IADD R6, R6, 0x1, -R0.reuse ;  /* 0x000000010606a824 */ /* 0x100fe200078e0a00 */
[----:B------:R-:W-:Y:S01]  /*3c50*/  ISETP.GE.AND P2, PT, R8, RZ, PT ;  /* 0x000000ff0800720c */ /* 0x000fe20003f46270 */
[----:B------:R0:W-:Y:S01]  /*3c60*/  STL [R1+0x120], R3 ;  /* 0x0001200301007387 */ /* 0x0001e20000100800 */
[----:B------:R-:W-:Y:S01]  /*3c70*/  IABS R11, R2 ;  /* 0x00000002000b7213 */ /* 0x000fe20000000000 */
[--C-:B------:R-:W-:Y:S01]  /*3c80*/  @!P6 IMAD.IADD R17, R17, 0x1, -R0.reuse ;  /* 0x000000011111e824 */ /* 0x100fe200078e0a00 */
[----:B------:R-:W-:Y:S01]  /*3c90*/  IABS R8, R9 ;  /* 0x0000000900087213 */ /* 0x000fe20000000000 */
[----:B------:R-:W-:Y:S01]  /*3ca0*/  @!P5 IMAD.IADD R16, R16, 0x1, -R0 ;  /* 0x000000011010d824 */ /* 0x000fe200078e0a00 */
[----:B------:R-:W-:Y:S01]  /*3cb0*/  ISETP.GT.U32.AND P6, PT, R0, R6, PT ;  /* 0x000000060000720c */ /* 0x000fe20003fc4070 */
[----:B------:R-:W-:Y:S01]  /*3cc0*/  IMAD.HI.U32 R10, R14, R11, RZ ;  /* 0x0000000b0e0a7227 */ /* 0x000fe200078e00ff */
[----:B------:R-:W-:-:S03]  /*3cd0*/  ISETP.GT.U32.AND P5, PT, R0, R17, PT ;  /* 0x000000110000720c */ /* 0x000fc60003fa4070 */
[----:B0-----:R-:W-:Y:S02]  /*3ce0*/  IMAD.MOV.U32 R3, RZ, RZ, R7 ;  /* 0x000000ffff037224 */ /* 0x001fe400078e0007 */
[----:B------:R-:W-:Y:S02]  /*3cf0*/  IMAD.MOV.U32 R7, RZ, RZ, R8 ;  /* 0x000000ffff077224 */ /* 0x000fe400078e0008 */
[----:B------:R-:W-:Y:S01]  /*3d00*/  @!P4 IMAD.MOV R3, RZ, RZ, -R3 ;  /* 0x000000ffff03c224 */ /* 0x000fe200078e0a03 */
[----:B------:R-:W-:Y:S01]  /*3d10*/  ISETP.GT.U32.AND P4, PT, R0, R16, PT ;  /* 0x000000100000720c */ /* 0x000fe20003f84070 */
[----:B------:R-:W-:Y:S02]  /*3d20*/  IMAD.MOV R10, RZ, RZ, -R10 ;  /* 0x000000ffff0a7224 */ /* 0x000fe400078e0a0a */
[----:B------:R-:W-:Y:S01]  /*3d30*/  IMAD.HI.U32 R8, R14, R7, RZ ;  /* 0x000000070e087227 */ /* 0x000fe200078e00ff */
[----:B------:R0:W-:Y:S03]  /*3d40*/  STL [R1+0x124], R3 ;  /* 0x0001240301007387 */ /* 0x0001e60000100800 */
[----:B------:R-:W-:-:S02]  /*3d50*/  IMAD R11, R0, R10, R11 ;  /* 0x0000000a000b7224 */ /* 0x000fc400078e020b */
[----:B------:R-:W-:Y:S02]  /*3d60*/  IMAD.MOV R8, RZ, RZ, -R8 ;  /* 0x000000ffff087224 */ /* 0x000fe400078e0a08 */
[--C-:B------:R-:W-:Y:S01]  /*3d70*/  @!P6 IMAD.IADD R6, R6, 0x1, -R0.reuse ;  /* 0x000000010606e824 */ /* 0x100fe200078e0a00 */
[C---:B------:R-:W-:Y:S01]  /*3d80*/  ISETP.GT.U32.AND P6, PT, R0.reuse, R11, PT ;  /* 0x0000000b0000720c */ /* 0x040fe20003fc4070 */
[----:B------:R-:W-:Y:S02]  /*3d90*/  IMAD R7, R0, R8, R7 ;  /* 0x0000000800077224 */ /* 0x000fe400078e0207 */
[C---:B------:R-:W-:Y:S02]  /*3da0*/  VIADD R15, R5.reuse, 0x8c ;  /* 0x0000008c050f7836 */ /* 0x040fe40000000000 */
[----:B------:R-:W-:Y:S01]  /*3db0*/  @!P4 IMAD.IADD R16, R16, 0x1, -R0 ;  /* 0x000000011010c824 */ /* 0x000fe200078e0a00 */
[----:B------:R-:W-:Y:S01]  /*3dc0*/  ISETP.GT.U32.AND P4, PT, R0, R7, PT ;  /* 0x000000070000720c */ /* 0x000fe20003f84070 */
[----:B------:R-:W-:Y:S01]  /*3dd0*/  VIADD R12, R5, 0x8a ;  /* 0x0000008a050c7836 */ /* 0x000fe20000000000 */
[----:B------:R-:W-:Y:S01]  /*3de0*/  IABS R13, R15 ;  /* 0x0000000f000d7213 */ /* 0x000fe20000000000 */
[----:B------:R-:W-:-:S02]  /*3df0*/  IMAD.MOV.U32 R4, RZ, RZ, R18 ;  /* 0x000000ffff047224 */ /* 0x000fc400078e0012 */
[----:B------:R-:W-:Y:S01]  /*3e00*/  @!P5 IMAD.IADD R17, R17, 0x1, -R0 ;  /* 0x000000011111d824 */ /* 0x000fe200078e0a00 */
[----:B------:R-:W-:Y:S01]  /*3e10*/  IABS R20, R12 ;  /* 0x0000000c00147213 */ /* 0x000fe20000000000 */
[----:B------:R-:W-:Y:S01]  /*3e20*/  IMAD.HI.U32 R8, R14, R13, RZ ;  /* 0x0000000d0e087227 */ /* 0x000fe200078e00ff */
[----:B------:R-:W-:-:S03]  /*3e30*/  ISETP.GE.AND P5, PT, R2, RZ, PT ;  /* 0x000000ff0200720c */ /* 0x000fc60003fa6270 */
[----:B------:R-:W-:Y:S01]  /*3e40*/  @!P6 IMAD.IADD R11, R11, 0x1, -R0 ;  /* 0x000000010b0be824 */ /* 0x000fe200078e0a00 */
[----:B------:R-:W-:Y:S01]  /*3e50*/  ISETP.GE.AND P6, PT, R9, RZ, PT ;  /* 0x000000ff0900720c */ /* 0x000fe20003fc6270 */
[----:B------:R-:W-:-:S04]  /*3e60*/  IMAD.HI.U32 R10, R14, R20, RZ ;  /* 0x000000140e0a7227 */ /* 0x000fc800078e00ff */
[----:B------:R-:W-:Y:S02]  /*3e70*/  VIADD R2, R5, 0x88 ;  /* 0x0000008805027836 */ /* 0x000fe40000000000 */
[----:B------:R-:W-:Y:S02]  /*3e80*/  IMAD.MOV R8, RZ, RZ, -R8 ;  /* 0x000000ffff087224 */ /* 0x000fe400078e0a08 */
[----:B------:R-:W-:Y:S02]  /*3e90*/  @!P4 IMAD.IADD R7, R7, 0x1, -R0 ;  /* 0x000000010707c824 */ /* 0x000fe400078e0a00 */
[----:B------:R-:W-:Y:S01]  /*3ea0*/  @!P3 IMAD.MOV R4, RZ, RZ, -R4 ;  /* 0x000000ffff04b224 */ /* 0x000fe200078e0a04 */
[C---:B------:R-:W-:Y:S01]  /*3eb0*/  ISETP.GT.U32.AND P3, PT, R0.reuse, R11, PT ;  /* 0x0000000b0000720c */ /* 0x040fe20003f64070 */
[----:B0-----:R-:W-:Y:S01]  /*3ec0*/  IMAD.MOV.U32 R3, RZ, RZ, R6 ;  /* 0x000000ffff037224 */ /* 0x001fe200078e0006 */
[----:B------:R-:W-:Y:S01]  /*3ed0*/  ISETP.GT.U32.AND P4, PT, R0, R7, PT ;  /* 0x000000070000720c */ /* 0x000fe20003f84070 */
[----:B------:R-:W-:Y:S01]  /*3ee0*/  IMAD.MOV R10, RZ, RZ, -R10 ;  /* 0x000000ffff0a7224 */ /* 0x000fe200078e0a0a */
[----:B------:R0:W-:Y:S01]  /*3ef0*/  STL [R1+0x100], R4 ;  /* 0x0001000401007387 */ /* 0x0001e20000100800 */
[----:B------:R-:W-:-:S02]  /*3f00*/  VIADD R9, R5, 0x86 ;  /* 0x0000008605097836 */ /* 0x000fc40000000000 */
[C---:B------:R-:W-:Y:S01]  /*3f10*/  IMAD R13, R0.reuse, R8, R13 ;  /* 0x00000008000d7224 */ /* 0x040fe200078e020d */
[----:B------:R-:W-:Y:S01]  /*3f20*/  IABS R8, R2 ;  /* 0x0000000200087213 */ /* 0x000fe20000000000 */
[----:B------:R-:W-:Y:S02]  /*3f30*/  @!P0 IMAD.MOV R3, RZ, RZ, -R3 ;  /* 0x000000ffff038224 */ /* 0x000fe400078e0a03 */
[----:B------:R-:W-:Y:S01]  /*3f40*/  IMAD R20, R0, R10, R20 ;  /* 0x0000000a00147224 */ /* 0x000fe200078e0214 */
[----:B------:R-:W-:Y:S01]  /*3f50*/  IABS R10, R9 ;  /* 0x00000009000a7213 */ /* 0x000fe20000000000 */
[----:B------:R-:W-:Y:S01]  /*3f60*/  IMAD.HI.U32 R6, R14, R8, RZ ;  /* 0x000000080e067227 */ /* 0x000fe200078e00ff */
[----:B------:R1:W-:Y:S01]  /*3f70*/  STL [R1+0x11c], R3 ;  /* 0x00011c0301007387 */ /* 0x0003e20000100800 */
[----:B------:R-:W-:Y:S02]  /*3f80*/  ISETP.GT.U32.AND P0, PT, R0, R13, PT ;  /* 0x0000000d0000720c */ /* 0x000fe40003f04070 */
[----:B0-----:R-:W-:-:S02]  /*3f90*/  IMAD.MOV.U32 R4, RZ, RZ, R17 ;  /* 0x000000ffff047224 */ /* 0x001fc400078e0011 */
[----:B------:R-:W-:Y:S01]  /*3fa0*/  @!P3 IMAD.IADD R11, R11, 0x1, -R0 ;  /* 0x000000010b0bb824 */ /* 0x000fe200078e0a00 */
[----:B------:R-:W-:Y:S01]  /*3fb0*/  ISETP.GE.AND P3, PT, R12, RZ, PT ;  /* 0x000000ff0c00720c */ /* 0x000fe20003f66270 */
[----:B------:R-:W-:Y:S01]  /*3fc0*/  @!P1 IMAD.MOV R4, RZ, RZ, -R4 ;  /* 0x000000ffff049224 */ /* 0x000fe200078e0a04 */
[----:B------:R-:W-:Y:S01]  /*3fd0*/  ISETP.GT.U32.AND P1, PT, R0, R20, PT ;  /* 0x000000140000720c */ /* 0x000fe20003f24070 */
[----:B------:R-:W-:Y:S02]  /*3fe0*/  IMAD.MOV R6, RZ, RZ, -R6 ;  /* 0x000000ffff067224 */ /* 0x000fe400078e0a06 */
[----:B-1----:R-:W-:Y:S01]  /*3ff0*/  IMAD.MOV.U32 R3, RZ, RZ, R16 ;  /* 0x000000ffff037224 */ /* 0x002fe200078e0010 */
[----:B------:R0:W-:Y:S01]  /*4000*/  STL [R1+0x108], R4 ;  /* 0x0001080401007387 */ /* 0x0001e20000100800 */
[----:B------:R-:W-:-:S04]  /*4010*/  IMAD.HI.U32 R16, R14, R10, RZ ;  /* 0x0000000a0e107227 */ /* 0x000fc800078e00ff */
[----:B------:R-:W-:Y:S01]  /*4020*/  @!P2 IMAD.MOV R3, RZ, RZ, -R3 ;  /* 0x000000ffff03a224 */ /* 0x000fe200078e0a03 */
[----:B------:R-:W-:Y:S01]  /*4030*/  ISETP.GE.AND P2, PT, R15, RZ, PT ;  /* 0x000000ff0f00720c */ /* 0x000fe20003f46270 */
[----:B------:R-:W-:Y:S02]  /*4040*/  IMAD.MOV R16, RZ, RZ, -R16 ;  /* 0x000000ffff107224 */ /* 0x000fe400078e0a10 */
[----:B------:R-:W-:Y:S01]  /*4050*/  @!P4 IMAD.IADD R7, R7, 0x1, -R0 ;  /* 0x000000010707c824 */ /* 0x000fe200078e0a00 */
[----:B------:R1:W-:Y:S01]  /*4060*/  STL [R1+0x118], R3 ;  /* 0x0001180301007387 */ /* 0x0003e20000100800 */
[----:B------:R-:W-:Y:S01]  /*4070*/  IMAD R8, R0, R6, R8 ;  /* 0x0000000600087224 */ /* 0x000fe200078e0208 */
[----:B------:R-:W-:Y:S01]  /*4080*/  ISETP.GE.AND P4, PT, R2, RZ, PT ;  /* 0x000000ff0200720c */ /* 0x000fe20003f86270 */
[----:B0-----:R-:W-:Y:S02]  /*4090*/  IMAD.MOV.U32 R4, RZ, RZ, R11 ;  /* 0x000000ffff047224 */ /* 0x001fe400078e000b */
[----:B------:R-:W-:-:S02]  /*40a0*/  IMAD R10, R0, R16, R10 ;  /* 0x00000010000a7224 */ /* 0x000fc400078e020a */
[----:B------:R-:W-:Y:S01]  /*40b0*/  @!P5 IMAD.MOV R4, RZ, RZ, -R4 ;  /* 0x000000ffff04d224 */ /* 0x000fe200078e0a04 */
[----:B------:R-:W-:Y:S01]  /*40c0*/  ISETP.GT.U32.AND P5, PT, R0, R8, PT ;  /* 0x000000080000720c */ /* 0x000fe20003fa4070 */
[--C-:B------:R-:W-:Y:S02]  /*40d0*/  @!P1 IMAD.IADD R20, R20, 0x1, -R0.reuse ;  /* 0x0000000114149824 */ /* 0x100fe400078e0a00 */
[----:B-1----:R-:W-:Y:S01]  /*40e0*/  IMAD.MOV.U32 R3, RZ, RZ, R7 ;  /* 0x000000ffff037224 */ /* 0x002fe200078e0007 */
[----:B------:R-:W-:Y:S01]  /*40f0*/  STL [R1+0x10c], R4 ;  /* 0x00010c0401007387 */ /* 0x000fe20000100800 */
[C---:B------:R-:W-:Y:S01]  /*4100*/  VIADD R2, R5.reuse, 0x84 ;  /* 0x0000008405027836 */ /* 0x040fe20000000000 */
[C---:B------:R-:W-:Y:S01]  /*4110*/  ISETP.GT.U32.AND P1, PT, R0.reuse, R20, PT ;  /* 0x000000140000720c */ /* 0x040fe20003f24070 */
[----:B------:R-:W-:Y:S01]  /*4120*/  @!P6 IMAD.MOV R3, RZ, RZ, -R3 ;  /* 0x000000ffff03e224 */ /* 0x000fe200078e0a03 */
[----:B------:R-:W-:Y:S01]  /*4130*/  ISETP.GT.U32.AND P6, PT, R0, R10, PT ;  /* 0x0000000a0000720c */ /* 0x000fe20003fc4070 */
[----:B------:R-:W-:Y:S01]  /*4140*/  VIADD R6, R5, 0x82 ;  /* 0x0000008205067836 */ /* 0x000fe20000000000 */
[----:B------:R-:W-:Y:S01]  /*4150*/  IABS R11, R2 ;  /* 0x00000002000b7213 */ /* 0x000fe20000000000 */
[--C-:B------:R-:W-:Y:S01]  /*4160*/  @!P0 IMAD.IADD R13, R13, 0x1, -R0.reuse ;  /* 0x000000010d0d8824 */ /* 0x100fe200078e0a00 */
[----:B------:R0:W-:Y:S01]  /*4170*/  STL [R1+0x114], R3 ;  /* 0x0001140301007387 */ /* 0x0001e20000100800 */
[----:B------:R-:W-:Y:S01]  /*4180*/  @!P5 IMAD.IADD R8, R8, 0x1, -R0 ;  /* 0x000000010808d824 */ /* 0x000fe200078e0a00 */
[----:B------:R-:W-:Y:S01]  /*4190*/  IABS R7, R6 ;  /* 0x0000000600077213 */ /* 0x000fe20000000000 */
[----:B------:R-:W-:Y:S01]  /*41a0*/  IMAD.HI.U32 R12, R14, R11, RZ ;  /* 0x0000000b0e0c7227 */ /* 0x000fe200078e00ff */
[----:B------:R-:W-:-:S02]  /*41b0*/  ISETP.GT.U32.AND P0, PT, R0, R13, PT ;  /* 0x0000000d0000720c */ /* 0x000fc40003f04070 */
[----:B------:R-:W-:Y:S01]  /*41c0*/  ISETP.GT.U32.AND P5, PT, R0, R8, PT ;  /* 0x000000080000720c */ /* 0x000fe20003fa4070 */
[--C-:B------:R-:W-:Y:S01]  /*41d0*/  @!P1 IMAD.IADD R20, R20, 0x1, -R0.reuse ;  /* 0x0000000114149824 */ /* 0x100fe200078e0a00 */
[----:B------:R-:W-:Y:S01]  /*41e0*/  ISETP.GE.AND P1, PT, R2, RZ, PT ;  /* 0x000000ff0200720c */ /* 0x000fe20003f26270 */
[----:B------:R-:W-:Y:S02]  /*41f0*/  @!P6 IMAD.IADD R10, R10, 0x1, -R0 ;  /* 0x000000010a0ae824 */ /* 0x000fe400078e0a00 */
[----:B------:R-:W-:-:S03]  /*4200*/  IMAD.HI.U32 R2, R14, R7, RZ ;  /* 0x000000070e027227 */ /* 0x000fc600078e00ff */
[C---:B------:R-:W-:Y:S01]  /*4210*/  ISETP.GT.U32.AND P6, PT, R0.reuse, R10, PT ;  /* 0x0000000a0000720c */ /* 0x040fe20003fc4070 */
[----:B------:R-:W-:Y:S02]  /*4220*/  IMAD.MOV R12, RZ, RZ, -R12 ;  /* 0x000000ffff0c7224 */ /* 0x000fe400078e0a0c */
[----:B------:R-:W-:Y:S02]  /*4230*/  IMAD.MOV R2, RZ, RZ, -R2 ;  /* 0x000000ffff027224 */ /* 0x000fe400078e0a02 */
[C---:B------:R-:W-:Y:S02]  /*4240*/  IMAD R11, R0.reuse, R12, R11 ;  /* 0x0000000c000b7224 */ /* 0x040fe400078e020b */
[----:B------:R-:W-:Y:S02]  /*4250*/  IMAD R7, R0, R2, R7 ;  /* 0x0000000200077224 */ /* 0x000fe400078e0207 */
[--C-:B------:R-:W-:Y:S01]  /*4260*/  @!P5 IMAD.IADD R8, R8, 0x1, -R0.reuse ;  /* 0x000000010808d824 */ /* 0x100fe200078e0a00 */
[----:B------:R-:W-:Y:S01]  /*4270*/  ISETP.GT.U32.AND P5, PT, R0, R11, PT ;  /* 0x0000000b0000720c */ /* 0x000fe20003fa4070 */
[----:B------:R-:W-:Y:S01]  /*4280*/  @!P0 IMAD.IADD R13, R13, 0x1, -R0 ;  /* 0x000000010d0d8824 */ /* 0x000fe200078e0a00 */
[----:B------:R-:W-:Y:S01]  /*4290*/  ISETP.GE.AND P0, PT, R9, RZ, PT ;  /* 0x000000ff0900720c */ /* 0x000fe20003f06270 */
[----:B------:R-:W-:-:S02]  /*42a0*/  VIADD R15, R5, 0x80 ;  /* 0x00000080050f7836 */ /* 0x000fc40000000000 */
[--C-:B------:R-:W-:Y:S01]  /*42b0*/  @!P6 IMAD.IADD R10, R10, 0x1, -R0.reuse ;  /* 0x000000010a0ae824 */ /* 0x100fe200078e0a00 */
[----:B------:R-:W-:Y:S01]  /*42c0*/  ISETP.GT.U32.AND P6, PT, R0, R7, PT ;  /* 0x000000070000720c */ /* 0x000fe20003fc4070 */
[----:B0-----:R-:W-:Y:S01]  /*42d0*/  IMAD.MOV.U32 R3, RZ, RZ, R13 ;  /* 0x000000ffff037224 */ /* 0x001fe200078e000d */
[----:B------:R-:W-:Y:S01]  /*42e0*/  IABS R9, R15 ;  /* 0x0000000f00097213 */ /* 0x000fe20000000000 */
[----:B------:R-:W-:Y:S02]  /*42f0*/  VIADD R12, R5, 0x7e ;  /* 0x0000007e050c7836 */ /* 0x000fe40000000000 */
[----:B------:R-:W-:Y:S01]  /*4300*/  @!P2 IMAD.MOV R3, RZ, RZ, -R3 ;  /* 0x000000ffff03a224 */ /* 0x000fe200078e0a03 */
[----:B------:R-:W-:Y:S01]  /*4310*/  ISETP.GE.AND P2, PT, R6, RZ, PT ;  /* 0x000000ff0600720c */ /* 0x000fe20003f46270 */
[----:B------:R-:W-:Y:S01]  /*4320*/  IMAD.HI.U32 R6, R14, R9, RZ ;  /* 0x000000090e067227 */ /* 0x000fe200078e00ff */
[----:B------:R-:W-:Y:S02]  /*4330*/  IABS R18, R12 ;  /* 0x0000000c00127213 */ /* 0x000fe40000000000 */
[----:B------:R0:W-:Y:S01]  /*4340*/  STL [R1+0x110], R3 ;  /* 0x0001100301007387 */ /* 0x0001e20000100800 */
[----:B------:R-:W-:-:S02]  /*4350*/  @!P5 IMAD.IADD R11, R11, 0x1, -R0 ;  /* 0x000000010b0bd824 */ /* 0x000fc400078e0a00 */
[----:B------:R-:W-:Y:S02]  /*4360*/  VIADD R13, R5, 0x7c ;  /* 0x0000007c050d7836 */ /* 0x000fe40000000000 */
[----:B------:R-:W-:Y:S02]  /*4370*/  IMAD.MOV R6, RZ, RZ, -R6 ;  /* 0x000000ffff067224 */ /* 0x000fe400078e0a06 */
[----:B------:R-:W-:Y:S01]  /*4380*/  @!P6 IMAD.IADD R7, R7, 0x1, -R0 ;  /* 0x000000010707e824 */ /* 0x000fe200078e0a00 */
[----:B------:R-:W-:Y:S01]  /*4390*/  ISETP.GT.U32.AND P6, PT, R0, R11, PT ;  /* 0x0000000b0000720c */ /* 0x000fe20003fc4070 */
[----:B------:R-:W-:Y:S01]  /*43a0*/  VIADD R2, R5, 0x7a ;  /* 0x0000007a05027836 */ /* 0x000fe20000000000 */
[----:B------:R-:W-:Y:S01]  /*43b0*/  IABS R17, R13 ;  /* 0x0000000d00117213 */ /* 0x000fe20000000000 */
[----:B0-----:R-:W-:Y:S02]  /*43c0*/  IMAD.MOV.U32 R3, RZ, RZ, R20 ;  /* 0x000000ffff037224 */ /* 0x001fe400078e0014 */
[----:B------:R-:W-:Y:S01]  /*43d0*/  IMAD.HI.U32 R21, R14, R18, RZ ;  /* 0x000000120e157227 */ /* 0x000fe200078e00ff */
[----:B------:R-:W-:-:S03]  /*43e0*/  IABS R16, R2 ;  /* 0x0000000200107213 */ /* 0x000fc60000000000 */
[----:B------:R-:W-:Y:S01]  /*43f0*/  @!P3 IMAD.MOV R3, RZ, RZ, -R3 ;  /* 0x000000ffff03b224 */ /* 0x000fe200078e0a03 */
[----:B------:R-:W-:Y:S01]  /*4400*/  ISETP.GE.AND P3, PT, R15, RZ, PT ;  /* 0x000000ff0f00720c */ /* 0x000fe20003f66270 */
[----:B------:R-:W-:Y:S02]  /*4410*/  IMAD R9, R0, R6, R9 ;  /* 0x0000000600097224 */ /* 0x000fe400078e0209 */
[----:B------:R-:W-:Y:S01]  /*4420*/  IMAD.MOV R21, RZ, RZ, -R21 ;  /* 0x000000ffff157224 */ /* 0x000fe200078e0a15 */
[----:B------:R0:W-:Y:S01]  /*4430*/  STL [R1+0x104], R3 ;  /* 0x0001040301007387 */ /* 0x0001e20000100800 */
[----:B------:R-:W-:Y:S01]  /*4440*/  IMAD.HI.U32 R19, R14, R17, RZ ;  /* 0x000000110e137227 */ /* 0x000fe200078e00ff */
[----:B------:R-:W-:-:S03]  /*4450*/  ISETP.GT.U32.AND P5, PT, R0, R9, PT ;  /* 0x000000090000720c */ /* 0x000fc60003fa4070 */
[C---:B------:R-:W-:Y:S02]  /*4460*/  IMAD R15, R0.reuse, R21, R18 ;  /* 0x00000015000f7224 */ /* 0x040fe400078e0212 */
[----:B------:R-:W-:Y:S02]  /*4470*/  IMAD.MOV.U32 R20, RZ, RZ, R16 ;  /* 0x000000ffff147224 */ /* 0x000fe400078e0010 */
[----:B------:R-:W-:Y:S02]  /*4480*/  IMAD.MOV R19, RZ, RZ, -R19 ;  /* 0x000000ffff137224 */ /* 0x000fe400078e0a13 */
[----:B0-----:R-:W-:Y:S02]  /*4490*/  IMAD.MOV.U32 R3, RZ, RZ, R8 ;  /* 0x000000ffff037224 */ /* 0x001fe400078e0008 */
[----:B------:R-:W-:Y:S01]  /*44a0*/  @!P6 IMAD.IADD R11, R11, 0x1, -R0 ;  /* 0x000000010b0be824 */ /* 0x000fe200078e0a00 */
[C---:B------:R-:W-:Y:S01]  /*44b0*/  ISETP.GT.U32.AND P6, PT, R0.reuse, R15, PT ;  /* 0x0000000f0000720c */ /* 0x040fe20003fc4070 */
[----:B------:R-:W-:Y:S01]  /*44c0*/  @!P4 IMAD.MOV R3, RZ, RZ, -R3 ;  /* 0x000000ffff03c224 */ /* 0x000fe200078e0a03 */
[----:B------:R-:W-:Y:S01]  /*44d0*/  ISETP.GT.U32.AND P4, PT, R0, R7, PT ;  /* 0x000000070000720c */ /* 0x000fe20003f84070 */
[----:B------:R-:W-:-:S03]  /*44e0*/  IMAD.HI.U32 R8, R14, R20, RZ ;  /* 0x000000140e087227 */ /* 0x000fc600078e00ff */
[----:B------:R0:W-:Y:S01]  /*44f0*/  STL [R1+0xfc], R3 ;  /* 0x0000fc0301007387 */ /* 0x0001e20000100800 */
[----:B------:R-:W-:Y:S02]  /*4500*/  IMAD R16, R0, R19, R17 ;  /* 0x0000001300107224 */ /* 0x000fe400078e0211 */
[----:B------:R-:W-:Y:S02]  /*4510*/  IMAD.MOV.U32 R4, RZ, RZ, R10 ;  /* 0x000000ffff047224 */ /* 0x000fe400078e000a */
[----:B------:R-:W-:Y:S02]  /*4520*/  IMAD.MOV R8, RZ, RZ, -R8 ;  /* 0x000000ffff087224 */ /* 0x000fe400078e0a08 */
[----:B------:R-:W-:Y:S02]  /*4530*/  @!P5 IMAD.IADD R9, R9, 0x1, -R0 ;  /* 0x000000010909d824 */ /* 0x000fe400078e0a00 */
[----:B------:R-:W-:Y:S01]  /*4540*/  @!P0 IMAD.MOV R4, RZ, RZ, -R4 ;  /* 0x000000ffff048224 */ /* 0x000fe200078e0a04 */
[----:B------:R-:W-:Y:S01]  /*4550*/  ISETP.GE.AND P0, PT, R12, RZ, PT ;  /* 0x000000ff0c00720c */ /* 0x000fe20003f06270 */
[----:B0-----:R-:W-:Y:S01]  /*4560*/  IMAD.MOV.U32 R3, RZ, RZ, R11 ;  /* 0x000000ffff037224 */ /* 0x001fe200078e000b */
[C---:B------:R-:W-:Y:S01]  /*4570*/  ISETP.GT.U32.AND P5, PT, R0.reuse, R9, PT ;  /* 0x000000090000720c */ /* 0x040fe20003fa4070 */
[----:B------:R-:W-:Y:S01]  /*4580*/  VIADD R6, R5, 0x78 ;  /* 0x0000007805067836 */ /* 0x000fe20000000000 */
[----:B------:R-:W-:Y:S01]  /*4590*/  STL [R1+0xf4], R4 ;  /* 0x0000f40401007387 */ /* 0x000fe20000100800 */
[----:B------:R-:W-:Y:S01]  /*45a0*/  @!P1 IMAD.MOV R3, RZ, RZ, -R3 ;  /* 0x000000ffff039224 */ /* 0x000fe200078e0a03 */
[C---:B------:R-:W-:Y:S01]  /*45b0*/  ISETP.GT.U32.AND P1, PT, R0.reuse, R16, PT ;  /* 0x000000100000720c */ /* 0x040fe20003f24070 */
[C---:B------:R-:W-:Y:S01]  /*45c0*/  IMAD R12, R0.reuse, R8, R20 ;  /* 0x00000008000c7224 */ /* 0x040fe200078e0214 */
[----:B------:R-:W-:Y:S01]  /*45d0*/  IABS R18, R6 ;  /* 0x0000000600127213 */ /* 0x000fe20000000000 */
[--C-:B------:R-:W-:Y:S01]  /*45e0*/  @!P6 IMAD.IADD R15, R15, 0x1, -R0.reuse ;  /* 0x000000010f0fe824 */ /* 0x100fe200078e0a00 */
[----:B------:R0:W-:Y:S01]  /*45f0*/  STL [R1+0xf0], R3 ;  /* 0x0000f00301007387 */ /* 0x0001e20000100800 */
[----:B------:R-:W-:Y:S01]  /*4600*/  @!P4 IMAD.IADD R7, R7, 0x1, -R0 ;  /* 0x000000010707c824 */ /* 0x000fe200078e0a00 */
[----:B------:R-:W-:Y:S01]  /*4610*/  ISETP.GT.U32.AND P6, PT, R0, R12, PT ;  /* 0x0000000c0000720c */ /* 0x000fe20003fc4070 */
[----:B------:R-:W-:Y:S01]  /*4620*/  IMAD.HI.U32 R10, R14, R18, RZ ;  /* 0x000000120e0a7227 */ /* 0x000fe200078e00ff */
[----:B------:R-:W-:-:S03]  /*4630*/  ISETP.GE.AND P4, PT, R13, RZ, PT ;  /* 0x000000ff0d00720c */ /* 0x000fc60003f86270 */
[----:B------:R-:W-:Y:S02]  /*4640*/  IMAD.MOV R10, RZ, RZ, -R10 ;  /* 0x000000ffff0a7224 */ /* 0x000fe400078e0a0a */
[--C-:B------:R-:W-:Y:S02]  /*4650*/  @!P1 IMAD.IADD R16, R16, 0x1, -R0.reuse ;  /* 0x0000000110109824 */ /* 0x100fe400078e0a00 */
[----:B0-----:R-:W-:Y:S02]  /*4660*/  IMAD.MOV.U32 R3, RZ, RZ, R7 ;  /* 0x000000ffff037224 */ /* 0x001fe400078e0007 */
[----:B------:R-:W-:Y:S01]  /*4670*/  VIADD R13, R5, 0x76 ;  /* 0x00000076050d7836 */ /* 0x000fe20000000000 */
[C---:B------:R-:W-:Y:S01]  /*4680*/  ISETP.GT.U32.AND P1, PT, R0.reuse, R16, PT ;  /* 0x000000100000720c */ /* 0x040fe20003f24070 */
[----:B------:R-:W-:Y:S01]  /*4690*/  @!P2 IMAD.MOV R3, RZ, RZ, -R3 ;  /* 0x000000ffff03a224 */ /* 0x000fe200078e0a03 */
[----:B------:R-:W-:Y:S01]  /*46a0*/  ISETP.GT.U32.AND P2, PT, R0, R15, PT ;  /* 0x0000000f0000720c */ /* 0x000fe20003f44070 */
[----:B------:R-:W-:Y:S01]  /*46b0*/  @!P5 IMAD.IADD R9, R9, 0x1, -R0 ;  /* 0x000000010909d824 */ /* 0x000fe200078e0a00 */
[----:B------:R-:W-:Y:S01]  /*46c0*/  ISETP.GE.AND P5, PT, R2, RZ, PT ;  /* 0x000000ff0200720c */ /* 0x000fe20003fa6270 */
[----:B------:R-:W-:Y:S01]  /*46d0*/  IMAD R2, R0, R10, R18 ;  /* 0x0000000a00027224 */ /* 0x000fe200078e0212 */
[----:B------:R-:W-:Y:S01]  /*46e0*/  IABS R18, R13 ;  /* 0x0000000d00127213 */ /* 0x000fe20000000000 */
[----:B------:R-:W-:Y:S01]  /*46f0*/  @!P6 IMAD.IADD R12, R12, 0x1, -R0 ;  /* 0x000000010c0ce824 */ /* 0x000fe200078e0a00 */
[----:B------:R0:W-:Y:S01]  /*4700*/  STL [R1+0xec], R3 ;  /* 0x0000ec0301007387 */ /* 0x0001e20000100800 */
[----:B------:R-:W-:-:S02]  /*4710*/  VIADD R10, R5, 0x72 ;  /* 0x00000072050a7836 */ /* 0x000fc40000000000 */
[----:B------:R-:W-:Y:S01]  /*4720*/  IMAD.HI.U32 R20, R14, R18, RZ ;  /* 0x000000120e147227 */ /* 0x000fe200078e00ff */
[C---:B------:R-:W-:Y:S02]  /*4730*/  ISETP.GT.U32.AND P6, PT, R0.reuse, R12, PT ;  /* 0x0000000c0000720c */ /* 0x040fe40003fc4070 */
[----:B------:R-:W-:Y:S01]  /*4740*/  IABS R8, R10 ;  /* 0x0000000a00087213 */ /* 0x000fe20000000000 */
[----:B------:R-:W-:Y:S02]  /*4750*/  IMAD.MOV R20, RZ, RZ, -R20 ;  /* 0x000000ffff147224 */ /* 0x000fe400078e0a14 */
[--C-:B------:R-:W-:Y:S01]  /*4760*/  @!P2 IMAD.IADD R15, R15, 0x1, -R0.reuse ;  /* 0x000000010f0fa824 */ /* 0x100fe200078e0a00 */
[----:B------:R-:W-:Y:S01]  /*4770*/  ISETP.GT.U32.AND P2, PT, R0, R2, PT ;  /* 0x000000020000720c */ /* 0x000fe20003f44070 */
[----:B------:R-:W-:Y:S01]  /*4780*/  @!P1 IMAD.IADD R16, R16, 0x1, -R0 ;  /* 0x0000000110109824 */ /* 0x000fe200078e0a00 */
[----:B------:R-:W-:Y:S01]  /*4790*/  ISETP.GE.AND P1, PT, R6, RZ, PT ;  /* 0x000000ff0600720c */ /* 0x000fe20003f26270 */
[----:B------:R-:W-:-:S02]  /*47a0*/  IMAD R6, R0, R20, R18 ;  /* 0x0000001400067224 */ /* 0x000fc400078e0212 */
[----:B------:R-:W-:Y:S02]  /*47b0*/  VIADD R17, R5, 0x74 ;  /* 0x0000007405117836 */ /* 0x000fe40000000000 */
[----:B------:R-:W-:Y:S01]  /*47c0*/  @!P6 IMAD.IADD R12, R12, 0x1, -R0 ;  /* 0x000000010c0ce824 */ /* 0x000fe200078e0a00 */
[----:B------:R-:W-:Y:S01]  /*47d0*/  ISETP.GT.U32.AND P6, PT, R0, R6, PT ;  /* 0x000000060000720c */ /* 0x000fe20003fc4070 */
[----:B------:R-:W-:Y:S01]  /*47e0*/  IMAD.MOV.U32 R4, RZ, RZ, R9 ;  /* 0x000000ffff047224 */ /* 0x000fe200078e0009 */
[----:B------:R-:W-:Y:S01]  /*47f0*/  IABS R19, R17 ;  /* 0x0000001100137213 */ /* 0x000fe20000000000 */
[----:B------:R-:W-:-:S04]  /*4800*/  IMAD.HI.U32 R21, R14, R8, RZ ;  /* 0x000000080e157227 */ /* 0x000fc800078e00ff */
[----:B------:R-:W-:Y:S02]  /*4810*/  @!P3 IMAD.MOV R4, RZ, RZ, -R4 ;  /* 0x000000ffff04b224 */ /* 0x000fe400078e0a04 */
[----:B------:R-:W-:Y:S02]  /*4820*/  IMAD.MOV R21, RZ, RZ, -R21 ;  /* 0x000000ffff157224 */ /* 0x000fe400078e0a15 */
[----:B------:R-:W-:Y:S01]  /*4830*/  @!P2 IMAD.IADD R2, R2, 0x1, -R0 ;  /* 0x000000010202a824 */ /* 0x000fe200078e0a00 */
[----:B------:R1:W-:Y:S01]  /*4840*/  STL [R1+0xe8], R4 ;  /* 0x0000e80401007387 */ /* 0x0003e20000100800 */
[----:B0-----:R-:W-:Y:S01]  /*4850*/  IMAD.MOV.U32 R3, RZ, RZ, R15 ;  /* 0x000000ffff037224 */ /* 0x001fe200078e000f */
[----:B------:R-:W-:Y:S01]  /*4860*/  ISETP.GE.AND P2, PT, R13, RZ, PT ;  /* 0x000000ff0d00720c */ /* 0x000fe20003f46270 */
[----:B------:R-:W-:Y:S01]  /*4870*/  VIADD R11, R5, 0x70 ;  /* 0x00000070050b7836 */ /* 0x000fe20000000000 */
[----:B------:R-:W-:Y:S01]  /*4880*/  ISETP.GT.U32.AND P3, PT, R0, R2, PT ;  /* 0x000000020000720c */ /* 0x000fe20003f64070 */
[----:B------:R-:W-:-:S03]  /*4890*/  IMAD.HI.U32 R18, R14, R19, RZ ;  /* 0x000000130e127227 */ /* 0x000fc600078e00ff */
[----:B------:R-:W-:Y:S01]  /*48a0*/  IABS R7, R11 ;  /* 0x0000000b00077213 */ /* 0x000fe20000000000 */
[----:B------:R-:W-:Y:S02]  /*48b0*/  IMAD R8, R0, R21, R8 ;  /* 0x0000001500087224 */ /* 0x000fe400078e0208 */
[----:B-1----:R-:W-:Y:S02]  /*48c0*/  IMAD.MOV.U32 R4, RZ, RZ, R16 ;  /* 0x000000ffff047224 */ /* 0x002fe400078e0010 */
[----:B------:R-:W-:Y:S02]  /*48d0*/  @!P0 IMAD.MOV R3, RZ, RZ, -R3 ;  /* 0x000000ffff038224 */ /* 0x000fe400078e0a03 */
[----:B------:R-:W-:Y:S02]  /*48e0*/  IMAD.MOV R18, RZ, RZ, -R18 ;  /* 0x000000ffff127224 */ /* 0x000fe400078e0a12 */
[----:B------:R-:W-:Y:S01]  /*48f0*/  @!P6 IMAD.IADD R6, R6, 0x1, -R0 ;  /* 0x000000010606e824 */ /* 0x000fe200078e0a00 */
[----:B------:R0:W-:Y:S01]  /*4900*/  STL [R1+0xe4], R3 ;  /* 0x0000e40301007387 */ /* 0x0001e20000100800 */
[----:B------:R-:W-:Y:S01]  /*4910*/  @!P4 IMAD.MOV R4, RZ, RZ, -R4 ;  /* 0x000000ffff04c224 */ /* 0x000fe200078e0a04 */
[C---:B------:R-:W-:Y:S01]  /*4920*/  ISETP.GT.U32.AND P4, PT, R0.reuse, R8, PT ;  /* 0x000000080000720c */ /* 0x040fe20003f84070 */
[C---:B------:R-:W-:Y:S01]  /*4930*/  IMAD R18, R0.reuse, R18, R19 ;  /* 0x0000001200127224 */ /* 0x040fe200078e0213 */
[----:B------:R-:W-:Y:S01]  /*4940*/  ISETP.GT.U32.AND P0, PT, R0, R6, PT ;  /* 0x000000060000720c */ /* 0x000fe20003f04070 */
[----:B------:R-:W-:Y:S01]  /*4950*/  IMAD.HI.U32 R20, R14, R7, RZ ;  /* 0x000000070e147227 */ /* 0x000fe200078e00ff */
[----:B------:R-:W-:Y:S02]  /*4960*/  STL [R1+0xe0], R4 ;  /* 0x0000e00401007387 */ /* 0x000fe40000100800 */
[----:B------:R-:W-:Y:S01]  /*4970*/  ISETP.GT.U32.AND P6, PT, R0, R18, PT ;  /* 0x000000120000720c */ /* 0x000fe20003fc4070 */
[----:B------:R-:W-:-:S02]  /*4980*/  VIADD R13, R5, 0x6e ;  /* 0x0000006e050d7836 */ /* 0x000fc40000000000 */
[----:B0-----:R-:W-:Y:S02]  /*4990*/  IMAD.MOV.U32 R3, RZ, RZ, R12 ;  /* 0x000000ffff037224 */ /* 0x001fe400078e000c */
[----:B------:R-:W-:Y:S01]  /*49a0*/  VIADD R19, R5, 0x6c ;  /* 0x0000006c05137836 */ /* 0x000fe20000000000 */
[----:B------:R-:W-:Y:S01]  /*49b0*/  IABS R9, R13 ;  /* 0x0000000d00097213 */ /* 0x000fe20000000000 */
[----:B------:R-:W-:Y:S01]  /*49c0*/  @!P5 IMAD.MOV R3, RZ, RZ, -R3 ;  /* 0x000000ffff03d224 */ /* 0x000fe200078e0a03 */
[----:B------:R-:W-:Y:S01]  /*49d0*/  ISETP.GE.AND P5, PT, R17, RZ, PT ;  /* 0x000000ff1100720c */ /* 0x000fe20003fa6270 */
[----:B------:R-:W-:Y:S01]  /*49e0*/  IMAD.MOV R20, RZ, RZ, -R20 ;  /* 0x000000ffff147224 */ /* 0x000fe200078e0a14 */
[----:B------:R-:W-:Y:S01]  /*49f0*/  IABS R15, R19 ;  /* 0x00000013000f7213 */ /* 0x000fe20000000000 */
[----:B------:R-:W-:Y:S01]  /*4a00*/  @!P3 IMAD.IADD R2, R2, 0x1, -R0 ;  /* 0x000000010202b824 */ /* 0x000fe200078e0a00 */
[----:B------:R0:W-:Y:S01]  /*4a10*/  STL [R1+0xdc], R3 ;  /* 0x0000dc0301007387 */ /* 0x0001e20000100800 */
[----:B------:R-:W-:-:S02]  /*4a20*/  IMAD R7, R0, R20, R7 ;  /* 0x0000001400077224 */ /* 0x000fc400078e0207 */
[----:B------:R-:W-:Y:S02]  /*4a30*/  @!P4 IMAD.IADD R8, R8, 0x1, -R0 ;  /* 0x000000010808c824 */ /* 0x000fe400078e0a00 */
[----:B------:R-:W-:Y:S01]  /*4a40*/  IMAD.HI.U32 R16, R14, R9, RZ ;  /* 0x000000090e107227 */ /* 0x000fe200078e00ff */
[----:B------:R-:W-:-:S03]  /*4a50*/  ISETP.GT.U32.AND P3, PT, R0, R7, PT ;  /* 0x000000070000720c */ /* 0x000fc60003f64070 */
[----:B------:R-:W-:Y:S02]  /*4a60*/  IMAD.MOV.U32 R12, RZ, RZ, R15 ;  /* 0x000000ffff0c7224 */ /* 0x000fe400078e000f */
[----:B0-----:R-:W-:Y:S02]  /*4a70*/  IMAD.MOV.U32 R3, RZ, RZ, R2 ;  /* 0x000000ffff037224 */ /* 0x001fe400078e0002 */
[----:B------:R-:W-:Y:S01]  /*4a80*/  @!P0 IMAD.IADD R6, R6, 0x1, -R0 ;  /* 0x0000000106068824 */ /* 0x000fe200078e0a00 */
[----:B------:R-:W-:Y:S01]  /*4a90*/  ISETP.GE.AND P0, PT, R10, RZ, PT ;  /* 0x000000ff0a00720c */ /* 0x000fe20003f06270 */
[----:B------:R-:W-:Y:S01]  /*4aa0*/  @!P1 IMAD.MOV R3, RZ, RZ, -R3 ;  /* 0x000000ffff039224 */ /* 0x000fe200078e0a03 */
[----:B------:R-:W-:Y:S01]  /*4ab0*/  ISETP.GT.U32.AND P1, PT, R0, R8, PT ;  /* 0x000000080000720c */ /* 0x000fe20003f24070 */
[----:B------:R-:W-:Y:S02]  /*4ac0*/  IMAD.MOV R16, RZ, RZ, -R16 ;  /* 0x000000ffff107224 */ /* 0x000fe400078e0a10 */
[----:B------:R-:W-:Y:S01]  /*4ad0*/  IMAD.HI.U32 R10, R14, R12, RZ ;  /* 0x0000000c0e0a7227 */ /* 0x000fe200078e00ff */
[----:B------:R0:W-:Y:S03]  /*4ae0*/  STL [R1+0xd8], R3 ;  /* 0x0000d80301007387 */ /* 0x0001e60000100800 */
[----:B------:R-:W-:Y:S01]  /*4af0*/  @!P6 IMAD.IADD R18, R18, 0x1, -R0 ;  /* 0x000000011212e824 */ /* 0x000fe200078e0a00 */
[----:B------:R-:W-:Y:S01]  /*4b00*/  ISETP.GE.AND P6, PT, R11, RZ, PT ;  /* 0x000000ff0b00720c */ /* 0x000fe20003fc6270 */
[----:B------:R-:W-:-:S02]  /*4b10*/  IMAD R9, R0, R16, R9 ;  /* 0x0000001000097224 */ /* 0x000fc400078e0209 */
[----:B------:R-:W-:Y:S01]  /*4b20*/  IMAD.MOV R10, RZ, RZ, -R10 ;  /* 0x000000ffff0a7224 */ /* 0x000fe200078e0a0a */
[C---:B------:R-:W-:Y:S01]  /*4b30*/  ISETP.GT.U32.AND P4, PT, R0.reuse, R18, PT ;  /* 0x000000120000720c */ /* 0x040fe20003f84070 */
[----:B------:R-:W-:Y:S02]  /*4b40*/  IMAD.MOV.U32 R2, RZ, RZ, R6 ;  /* 0x000000ffff027224 */ /* 0x000fe400078e0006 */
[C---:B------:R-:W-:Y:S02]  /*4b50*/  IMAD R12, R0.reuse, R10, R12 ;  /* 0x0000000a000c7224 */ /* 0x040fe400078e020c */
[----:B------:R-:W-:Y:S01]  /*4b60*/  @!P2 IMAD.MOV R2, RZ, RZ, -R2 ;  /* 0x000000ffff02a224 */ /* 0x000fe200078e0a02 */
[----:B------:R-:W-:Y:S01]  /*4b70*/  ISETP.GT.U32.AND P2, PT, R0, R9, PT ;  /* 0x000000090000720c */ /* 0x000fe20003f44070 */
[--C-:B------:R-:W-:Y:S02]  /*4b80*/  @!P3 IMAD.IADD R7, R7, 0x1, -R0.reuse ;  /* 0x000000010707b824 */ /* 0x100fe400078e0a00 */
[--C-:B------:R-:W-:Y:S01]  /*4b90*/  @!P1 IMAD.IADD R8, R8, 0x1, -R0.reuse ;  /* 0x0000000108089824 */ /* 0x100fe200078e0a00 */
[C---:B------:R-:W-:Y:S01]  /*4ba0*/  ISETP.GT.U32.AND P1, PT, R0.reuse, R12, PT ;  /* 0x0000000c0000720c */ /* 0x040fe20003f24070 */
[C---:B------:R-:W-:Y:S01]  /*4bb0*/  VIADD R15, R5.reuse, 0x6a ;  /* 0x0000006a050f7836 */ /* 0x040fe20000000000 */
[----:B------:R-:W-:Y:S01]  /*4bc0*/  ISETP.GT.U32.AND P3, PT, R0, R7, PT ;  /* 0x000000070000720c */ /* 0x000fe20003f64070 */
[----:B------:R-:W-:Y:S01]  /*4bd0*/  VIADD R10, R5, 0x68 ;  /* 0x00000068050a7836 */ /* 0x000fe20000000000 */
[----:B------:R1:W-:Y:S01]  /*4be0*/  STL [R1+0xd4], R2 ;  /* 0x0000d40201007387 */ /* 0x0003e20000100800 */
[----:B------:R-:W-:Y:S01]  /*4bf0*/  @!P4 IMAD.IADD R18, R18, 0x1, -R0 ;  /* 0x000000011212c824 */ /* 0x000fe200078e0a00 */
[----:B------:R-:W-:Y:S01]  /*4c00*/  IABS R6, R15 ;  /* 0x0000000f00067213 */ /* 0x000fe20000000000 */
[----:B------:R-:W-:Y:S01]  /*4c10*/  IMAD.MOV.U32 R4, RZ, RZ, R8 ;  /* 0x000000ffff047224 */ /* 0x000fe200078e0008 */
[----:B------:R-:W-:Y:S01]  /*4c20*/  ISETP.GE.AND P4, PT, R13, RZ, PT ;  /* 0x000000ff0d00720c */ /* 0x000fe20003f86270 */
[----:B------:R-:W-:Y:S01]  /*4c30*/  @!P2 IMAD.IADD R9, R9, 0x1, -R0 ;  /* 0x000000010909a824 */ /* 0x000fe200078e0a00 */
[----:B------:R-:W-:Y:S01]  /*4c40*/  ISETP.GE.AND P2, PT, R15, RZ, PT ;  /* 0x000000ff0f00720c */ /* 0x000fe20003f46270 */
[----:B0-----:R-:W-:-:S02]  /*4c50*/  IMAD.MOV.U32 R3, RZ, RZ, R18 ;  /* 0x000000ffff037224 */ /* 0x001fc400078e0012 */
[----:B------:R-:W-:Y:S01]  /*4c60*/  IMAD.HI.U32 R17, R14, R6, RZ ;  /* 0x000000060e117227 */ /* 0x000fe200078e00ff */
[----:B-1----:R-:W-:-:S03]  /*4c70*/  IABS R2, R10 ;  /* 0x0000000a00027213 */ /* 0x002fc60000000000 */
[----:B------:R-:W-:Y:S01]  /*4c80*/  @!P1 IMAD.IADD R12, R12, 0x1, -R0 ;  /* 0x000000010c0c9824 */ /* 0x000fe200078e0a00 */
[----:B------:R-:W-:Y:S01]  /*4c90*/  ISETP.GT.U32.AND P1, PT, R0, R9, PT ;  /* 0x000000090000720c */ /* 0x000fe20003f24070 */
[----:B------:R-:W-:-:S04]  /*4ca0*/  IMAD.HI.U32 R13, R14, R2, RZ ;  /* 0x000000020e0d7227 */ /* 0x000fc800078e00ff */
[----:B------:R-:W-:Y:S01]  /*4cb0*/  @!P5 IMAD.MOV R3, RZ, RZ, -R3 ;  /* 0x000000ffff03d224 */ /* 0x000fe200078e0a03 */
[C---:B------:R-:W-:Y:S01]  /*4cc0*/  ISETP.GT.U32.AND P5, PT, R0.reuse, R12, PT ;  /* 0x0000000c0000720c */ /* 0x040fe20003fa4070 */
[----:B------:R-:W-:Y:S01]  /*4cd0*/  @!P3 IMAD.IADD R7, R7, 0x1, -R0 ;  /* 0x000000010707b824 */ /* 0x000fe200078e0a00 */
[----:B------:R-:W-:Y:S01]  /*4ce0*/  ISETP.GE.AND P3, PT, R19, RZ, PT ;  /* 0x000000ff1300720c */ /* 0x000fe20003f66270 */
[----:B------:R-:W-:Y:S01]  /*4cf0*/  IMAD.MOV R17, RZ, RZ, -R17 ;  /* 0x000000ffff117224 */ /* 0x000fe200078e0a11 */
[----:B------:R0:W-:Y:S01]  /*4d00*/  STL [R1+0xbc], R3 ;  /* 0x0000bc0301007387 */ /* 0x0001e20000100800 */
[----:B------:R-:W-:Y:S02]  /*4d10*/  IMAD.MOV R13, RZ, RZ, -R13 ;  /* 0x000000ffff0d7224 */ /* 0x000fe400078e0a0d */
[----:B------:R-:W-:Y:S02]  /*4d20*/  IMAD R6, R0, R17, R6 ;  /* 0x0000001100067224 */ /* 0x000fe400078e0206 */
[----:B------:R-:W-:-:S02]  /*4d30*/  VIADD R11, R5, 0x66 ;  /* 0x00000066050b7836 */ /* 0x000fc40000000000 */
[C---:B------:R-:W-:Y:S02]  /*4d40*/  IMAD R2, R0.reuse, R13, R2 ;  /* 0x0000000d00027224 */ /* 0x040fe400078e0202 */
[----:B------:R-:W-:Y:S01]  /*4d50*/  @!P0 IMAD.MOV R4, RZ, RZ, -R4 ;  /* 0x000000ffff048224 */ /* 0x000fe200078e0a04 */
[C---:B------:R-:W-:Y:S01]  /*4d60*/  ISETP.GT.U32.AND P0, PT, R0.reuse, R6, PT ;  /* 0x000000060000720c */ /* 0x040fe20003f04070 */
[----:B0-----:R-:W-:Y:S01]  /*4d70*/  IMAD.MOV.U32 R3, RZ, RZ, R7 ;  /* 0x000000ffff037224 */ /* 0x001fe200078e0007 */
[----:B------:R-:W-:Y:S01]  /*4d80*/  IABS R16, R11 ;  /* 0x0000000b00107213 */ /* 0x000fe20000000000 */
[----:B------:R-:W-:Y:S01]  /*4d90*/  @!P1 IMAD.IADD R9, R9, 0x1, -R0 ;  /* 0x0000000109099824 */ /* 0x000fe200078e0a00 */
[----:B------:R-:W-:Y:S01]  /*4da0*/  ISETP.GT.U32.AND P1, PT, R0, R2, PT ;  /* 0x000000020000720c */ /* 0x000fe20003f24070 */
[----:B------:R-:W-:Y:S01]  /*4db0*/  @!P6 IMAD.MOV R3, RZ, RZ, -R3 ;  /* 0x000000ffff03e224 */ /* 0x000fe200078e0a03 */
[----:B------:R-:W-:Y:S01]  /*4dc0*/  STL [R1+0xc0], R4 ;  /* 0x0000c00401007387 */ /* 0x000fe20000100800 */
[----:B------:R-:W-:Y:S01]  /*4dd0*/  IMAD.HI.U32 R7, R14, R16, RZ ;  /* 0x000000100e077227 */ /* 0x000fe200078e00ff */
[----:B------:R-:W-:-:S02]  /*4de0*/  ISETP.GE.AND P6, PT, R10, RZ, PT ;  /* 0x000000ff0a00720c */ /* 0x000fc40003fc6270 */
[----:B------:R0:W-:Y:S01]  /*4df0*/  STL [R1+0xc8], R3 ;  /* 0x0000c80301007387 */ /* 0x0001e20000100800 */
[----:B------:R-:W-:Y:S02]  /*4e00*/  IMAD.MOV R7, RZ, RZ, -R7 ;  /* 0x000000ffff077224 */ /* 0x000fe400078e0a07 */
[--C-:B------:R-:W-:Y:S01]  /*4e10*/  @!P5 IMAD.IADD R12, R12, 0x1, -R0.reuse ;  /* 0x000000010c0cd824 */ /* 0x100fe200078e0a00 */
[----:B------:R-:W-:Y:S01]  /*4e20*/  ISETP.GE.AND P5, PT, R11, RZ, PT ;  /* 0x000000ff0b00720c */ /* 0x000fe20003fa6270 */
[----:B------:R-:W-:Y:S02]  /*4e30*/  @!P0 IMAD.IADD R6, R6, 0x1, -R0 ;  /* 0x0000000106068824 */ /* 0x000fe400078e0a00 */
[----:B------:R-:W-:Y:S02]  /*4e40*/  IMAD R16, R0, R7, R16 ;  /* 0x0000000700107224 */ /* 0x000fe400078e0210 */
[----:B------:R-:W-:Y:S01]  /*4e50*/  @!P1 IMAD.IADD R2, R2, 0x1, -R0 ;  /* 0x0000000102029824 */ /* 0x000fe200078e0a00 */
[----:B------:R-:W-:Y:S01]  /*4e60*/  ISETP.GT.U32.AND P0, PT, R0, R6, PT ;  /* 0x000000060000720c */ /* 0x000fe20003f04070 */
[----:B0-----:R-:W-:-:S02]  /*4e70*/  IMAD.MOV.U32 R3, RZ, RZ, R9 ;  /* 0x000000ffff037224 */ /* 0x001fc400078e0009 */
[C---:B------:R-:W-:Y:S01]  /*4e80*/  VIADD R10, R5.reuse, 0x64 ;  /* 0x00000064050a7836 */ /* 0x040fe20000000000 */
[----:B------:R-:W-:Y:S01]  /*4e90*/  ISETP.GT.U32.AND P1, PT, R0, R2, PT ;  /* 0x000000020000720c */ /* 0x000fe20003f24070 */
[----:B------:R-:W-:Y:S02]  /*4ea0*/  @!P4 IMAD.MOV R3, RZ, RZ, -R3 ;  /* 0x000000ffff03c224 */ /* 0x000fe400078e0a03 */
[C---:B------:R-:W-:Y:S01]  /*4eb0*/  VIADD R11, R5.reuse, 0x62 ;  /* 0x00000062050b7836 */ /* 0x040fe20000000000 */
[----:B------:R-:W-:Y:S01]  /*4ec0*/  ISETP.GE.AND P4, PT, R10, RZ, PT ;  /* 0x000000ff0a00720c */ /* 0x000fe20003f86270 */
[C---:B------:R-:W-:Y:S01]  /*4ed0*/  VIADD R9, R5.reuse, 0x60 ;  /* 0x0000006005097836 */ /* 0x040fe20000000000 */
[----:B------:R0:W-:Y:S01]  /*4ee0*/  STL [R1+0xcc], R3 ;  /* 0x0000cc0301007387 */ /* 0x0001e20000100800 */
[----:B------:R-:W-:Y:S01]  /*4ef0*/  IABS R10, R10 ;  /* 0x0000000a000a7213 */ /* 0x000fe20000000000 */
[----:B------:R-:W-:Y:S01]  /*4f00*/  VIADD R21, R5, 0x5c ;  /* 0x0000005c05157836 */ /* 0x000fe20000000000 */
[----:B------:R-:W-:Y:S01]  /*4f10*/  IABS R13, R11 ;  /* 0x0000000b000d7213 */ /* 0x000fe20000000000 */
[--C-:B------:R-:W-:Y:S01]  /*4f20*/  @!P0 IMAD.IADD R6, R6, 0x1, -R0.reuse ;  /* 0x0000000106068824 */ /* 0x100fe200078e0a00 */
[----:B------:R-:W-:Y:S01]  /*4f30*/  ISETP.GE.AND P0, PT, R11, RZ, PT ;  /* 0x000000ff0b00720c */ /* 0x000fe20003f06270 */
[----:B------:R-:W-:Y:S01]  /*4f40*/  VIADD R23, R5, 0x5a ;  /* 0x0000005a05177836 */ /* 0x000fe20000000000 */
[----:B------:R-:W-:Y:S01]  /*4f50*/  IABS R17, R9 ;  /* 0x0000000900117213 */ /* 0x000fe20000000000 */
[----:B------:R-:W-:Y:S01]  /*4f60*/  @!P1 IMAD.IADD R2, R2, 0x1, -R0 ;  /* 0x0000000102029824 */ /* 0x000fe200078e0a00 */
[----:B------:R-:W-:Y:S01]  /*4f70*/  ISETP.GE.AND P1, PT, R9, RZ, PT ;  /* 0x000000ff0900720c */ /* 0x000fe20003f26270 */
[----:B0-----:R-:W-:-:S02]  /*4f80*/  IMAD.MOV.U32 R3, RZ, RZ, R12 ;  /* 0x000000ffff037224 */ /* 0x001fc400078e000c */
[----:B------:R-:W-:-:S04]  /*4f90*/  IMAD.HI.U32 R12, R14, R10, RZ ;  /* 0x0000000a0e0c7227 */ /* 0x000fc800078e00ff */
[----:B------:R-:W-:Y:S01]  /*4fa0*/  @!P3 IMAD.MOV R3, RZ, RZ, -R3 ;  /* 0x000000ffff03b224 */ /* 0x000fe200078e0a03 */
[----:B------:R-:W-:Y:S01]  /*4fb0*/  ISETP.GT.U32.AND P3, PT, R0, R16, PT ;  /* 0x000000100000720c */ /* 0x000fe20003f64070 */
[----:B------:R-:W-:Y:S02]  /*4fc0*/  IMAD.MOV R11, RZ, RZ, -R12 ;  /* 0x000000ffff0b7224 */ /* 0x000fe400078e0a0c */
[----:B------:R-:W-:Y:S01]  /*4fd0*/  IMAD.HI.U32 R8, R14, R13, RZ ;  /* 0x0000000d0e087227 */ /* 0x000fe200078e00ff */
[----:B------:R0:W-:Y:S03]  /*4fe0*/  STL [R1+0xd0], R3 ;  /* 0x0000d00301007387 */ /* 0x0001e60000100800 */
[----:B------:R-:W-:Y:S01]  /*4ff0*/  IMAD R9, R0, R11, R10 ;  /* 0x0000000b00097224 */ /* 0x000fe200078e020a */
[----:B------:R-:W-:Y:S01]  /*5000*/  IABS R10, R23 ;  /* 0x00000017000a7213 */ /* 0x000fe20000000000 */
[----:B------:R-:W-:-:S02]  /*5010*/  IMAD.MOV R8, RZ, RZ, -R8 ;  /* 0x000000ffff087224 */ /* 0x000fc400078e0a08 */
[----:B------:R-:W-:Y:S02]  /*5020*/  VIADD R12, R5, 0x5e ;  /* 0x0000005e050c7836 */ /* 0x000fe40000000000 */
[----:B------:R-:W-:Y:S02]  /*5030*/  @!P3 IMAD.IADD R16, R16, 0x1, -R0 ;  /* 0x000000011010b824 */ /* 0x000fe400078e0a00 */
[----:B0-----:R-:W-:Y:S02]  /*5040*/  IMAD.MOV.U32 R3, RZ, RZ, R2 ;  /* 0x000000ffff037224 */ /* 0x001fe400078e0002 */
[C---:B------:R-:W-:Y:S01]  /*5050*/  IMAD R13, R0.reuse, R8, R13 ;  /* 0x00000008000d7224 */ /* 0x040fe200078e020d */
[C---:B------:R-:W-:Y:S01]  /*5060*/  ISETP.GT.U32.AND P3, PT, R0.reuse, R16, PT ;  /* 0x000000100000720c */ /* 0x040fe20003f64070 */
[----:B------:R-:W-:Y:S01]  /*5070*/  @!P6 IMAD.MOV R3, RZ, RZ, -R3 ;  /* 0x000000ffff03e224 */ /* 0x000fe200078e0a03 */
[----:B------:R-:W-:Y:S01]  /*5080*/  ISETP.GT.U32.AND P6, PT, R0, R9, PT ;  /* 0x000000090000720c */ /* 0x000fe20003fc4070 */
[----:B------:R-:W-:Y:S01]  /*5090*/  IMAD.MOV.U32 R4, RZ, RZ, R6 ;  /* 0x000000ffff047224 */ /* 0x000fe200078e0006 */
[----:B------:R-:W-:Y:S01]  /*50a0*/  IABS R8, R21 ;  /* 0x0000001500087213 */ /* 0x000fe20000000000 */
[----:B------:R-:W-:-:S04]  /*50b0*/  IMAD.HI.U32 R7, R14, R17, RZ ;  /* 0x000000110e077227 */ /* 0x000fc800078e00ff */
[----:B------:R-:W-:Y:S01]  /*50c0*/  @!P2 IMAD.MOV R4, RZ, RZ, -R4 ;  /* 0x000000ffff04a224 */ /* 0x000fe200078e0a04 */
[----:B------:R-:W-:Y:S01]  /*50d0*/  ISETP.GE.AND P2, PT, R12, RZ, PT ;  /* 0x000000ff0c00720c */ /* 0x000fe20003f46270 */
[----:B------:R-:W-:Y:S01]  /*50e0*/  IMAD.MOV R7, RZ, RZ, -R7 ;  /* 0x000000ffff077224 */ /* 0x000fe200078e0a07 */
[----:B------:R-:W-:Y:S01]  /*50f0*/  IABS R12, R12 ;  /* 0x0000000c000c7213 */ /* 0x000fe20000000000 */
[--C-:B------:R-:W-:Y:S01]  /*5100*/  @!P3 IMAD.IADD R16, R16, 0x1, -R0.reuse ;  /* 0x000000011010b824 */ /* 0x100fe200078e0a00 */
[----:B------:R-:W-:Y:S01]  /*5110*/  ISETP.GT.U32.AND P3, PT, R0, R13, PT ;  /* 0x0000000d0000720c */ /* 0x000fe20003f64070 */
[----:B------:R-:W-:Y:S01]  /*5120*/  @!P6 IMAD.IADD R9, R9, 0x1, -R0 ;  /* 0x000000010909e824 */ /* 0x000fe200078e0a00 */
[----:B------:R-:W-:Y:S01]  /*5130*/  STL [R1+0x1f0], R4 ;  /* 0x0001f00401007387 */ /* 0x000fe20000100800 */
[----:B------:R-:W-:-:S03]  /*5140*/  IMAD.HI.U32 R18, R14, R12, RZ ;  /* 0x0000000c0e127227 */ /* 0x000fc600078e00ff */
[C---:B------:R-:W-:Y:S01]  /*5150*/  ISETP.GT.U32.AND P6, PT, R0.reuse, R9, PT ;  /* 0x000000090000720c */ /* 0x040fe20003fc4070 */
[----:B------:R0:W-:Y:S01]  /*5160*/  STL [R1+0x1f4], R3 ;  /* 0x0001f40301007387 */ /* 0x0001e20000100800 */
[----:B------:R-:W-:Y:S02]  /*5170*/  IMAD R17, R0, R7, R17 ;  /* 0x0000000700117224 */ /* 0x000fe400078e0211 */
[----:B------:R-:W-:Y:S02]  /*5180*/  IMAD.MOV R18, RZ, RZ, -R18 ;  /* 0x000000ffff127224 */ /* 0x000fe400078e0a12 */
[----:B------:R-:W-:-:S04]  /*5190*/  IMAD.HI.U32 R15, R14, R8, RZ ;  /* 0x000000080e0f7227 */ /* 0x000fc800078e00ff */
[----:B------:R-:W-:Y:S02]  /*51a0*/  @!P3 IMAD.IADD R13, R13, 0x1, -R0 ;  /* 0x000000010d0db824 */ /* 0x000fe400078e0a00 */
[----:B0-----:R-:W-:Y:S02]  /*51b0*/  IMAD.MOV.U32 R3, RZ, RZ, R16 ;  /* 0x000000ffff037224 */ /* 0x001fe400078e0010 */
[C---:B------:R-:W-:Y:S01]  /*51c0*/  IMAD R12, R0.reuse, R18, R12 ;  /* 0x00000012000c7224 */ /* 0x040fe200078e020c */
[C---:B------:R-:W-:Y:S01]  /*51d0*/  ISETP.GT.U32.AND P3, PT, R0.reuse, R13, PT ;  /* 0x0000000d0000720c */ /* 0x040fe20003f64070 */
[----:B------:R-:W-:Y:S01]  /*51e0*/  @!P5 IMAD.MOV R3, RZ, RZ, -R3 ;  /* 0x000000ffff03d224 */ /* 0x000fe200078e0a03 */
[C---:B------:R-:W-:Y:S01]  /*51f0*/  ISETP.GT.U32.AND P5, PT, R0.reuse, R17, PT ;  /* 0x000000110000720c */ /* 0x040fe20003fa4070 */
[----:B------:R-:W-:Y:S01]  /*5200*/  @!P6 IMAD.IADD R9, R9, 0x1, -R0 ;  /* 0x000000010909e824 */ /* 0x000fe200078e0a00 */
[----:B------:R-:W-:Y:S01]  /*5210*/  ISETP.GT.U32.AND P6, PT, R0, R12, PT ;  /* 0x0000000c0000720c */ /* 0x000fe20003fc4070 */
[----:B------:R-:W-:Y:S01]  /*5220*/  IMAD.HI.U32 R2, R14, R10, RZ ;  /* 0x0000000a0e027227 */ /* 0x000fe200078e00ff */
[----:B------:R0:W-:Y:S03]  /*5230*/  STL [R1+0xc4], R3 ;  /* 0x0000c40301007387 */ /* 0x0001e60000100800 */
[----:B------:R-:W-:-:S02]  /*5240*/  IMAD.MOV R15, RZ, RZ, -R15 ;  /* 0x000000ffff0f7224 */ /* 0x000fc400078e0a0f */
[----:B------:R-:W-:Y:S02]  /*5250*/  VIADD R20, R5, 0x58 ;  /* 0x0000005805147836 */ /* 0x000fe40000000000 */
[C---:B------:R-:W-:Y:S02]  /*5260*/  IMAD R8, R0.reuse, R15, R8 ;  /* 0x0000000f00087224 */ /* 0x040fe400078e0208 */
[----:B------:R-:W-:Y:S01]  /*5270*/  IMAD.MOV R16, RZ, RZ, -R2 ;  /* 0x000000ffff107224 */ /* 0x000fe200078e0a02 */
[----:B------:R-:W-:Y:S01]  /*5280*/  IABS R7, R20 ;  /* 0x0000001400077213 */ /* 0x000fe20000000000 */
[----:B------:R-:W-:Y:S01]  /*5290*/  @!P3 IMAD.IADD R13, R13, 0x1, -R0 ;  /* 0x000000010d0db824 */ /* 0x000fe200078e0a00 */
[C---:B------:R-:W-:Y:S01]  /*52a0*/  ISETP.GT.U32.AND P3, PT, R0.reuse, R8, PT ;  /* 0x000000080000720c */ /* 0x040fe20003f64070 */
[----:B------:R-:W-:Y:S02]  /*52b0*/  IMAD R10, R0, R16, R10 ;  /* 0x00000010000a7224 */ /* 0x000fe400078e020a */
[----:B------:R-:W-:-:S02]  /*52c0*/  @!P5 IMAD.IADD R17, R17, 0x1, -R0 ;  /* 0x000000011111d824 */ /* 0x000fc400078e0a00 */
[----:B------:R-:W-:Y:S01]  /*52d0*/  VIADD R11, R5, 0x56 ;  /* 0x00000056050b7836 */ /* 0x000fe20000000000 */
[----:B------:R-:W-:Y:S01]  /*52e0*/  ISETP.GT.U32.AND P5, PT, R0, R10, PT ;  /* 0x0000000a0000720c */ /* 0x000fe20003fa4070 */
[----:B------:R-:W-:Y:S01]  /*52f0*/  @!P6 IMAD.IADD R12, R12, 0x1, -R0 ;  /* 0x000000010c0ce824 */ /* 0x000fe200078e0a00 */
[----:B------:R-:W-:Y:S01]  /*5300*/  ISETP.GT.U32.AND P6, PT, R0, R17, PT ;  /* 0x000000110000720c */ /* 0x000fe20003fc4070 */
[----:B------:R-:W-:Y:S01]  /*5310*/  IMAD.HI.U32 R15, R14, R7, RZ ;  /* 0x000000070e0f7227 */ /* 0x000fe200078e00ff */
[----:B------:R-:W-:-:S03]  /*5320*/  IABS R6, R11 ;  /* 0x0000000b00067213 */ /* 0x000fc60000000000 */
[----:B------:R-:W-:Y:S02]  /*5330*/  IMAD.MOV R15, RZ, RZ, -R15 ;  /* 0x000000ffff0f7224 */ /* 0x000fe400078e0a0f */
[----:B0-----:R-:W-:Y:S02]  /*5340*/  IMAD.MOV.U32 R3, RZ, RZ, R9 ;  /* 0x000000ffff037224 */ /* 0x001fe400078e0009 */
[----:B------:R-:W-:-:S04]  /*5350*/  IMAD.HI.U32 R2, R14, R6, RZ ;  /* 0x000000060e027227 */ /* 0x000fc800078e00ff */
[----:B------:R-:W-:Y:S02]  /*5360*/  IMAD R7, R0, R15, R7 ;  /* 0x0000000f00077224 */ /* 0x000fe400078e0207 */
[----:B------:R-:W-:Y:S01]  /*5370*/  @!P3 IMAD.IADD R8, R8, 0x1, -R0 ;  /* 0x000000010808b824 */ /* 0x000fe200078e0a00 */
[----:B------:R-:W-:Y:S01]  /*5380*/  ISETP.GT.U32.AND P3, PT, R0, R12, PT ;  /* 0x0000000c0000720c */ /* 0x000fe20003f64070 */
[----:B------:R-:W-:Y:S02]  /*5390*/  @!P4 IMAD.MOV R3, RZ, RZ, -R3 ;  /* 0x000000ffff03c224 */ /* 0x000fe400078e0a03 */
[----:B------:R-:W-:Y:S02]  /*53a0*/  IMAD.MOV R2, RZ, RZ, -R2 ;  /* 0x000000ffff027224 */ /* 0x000fe400078e0a02 */
[----:B------:R-:W-:Y:S01]  /*53b0*/  VIADD R18, R5, 0x54 ;  /* 0x0000005405127836 */ /* 0x000fe20000000000 */
[----:B------:R0:W-:Y:S01]  /*53c0*/  STL [R1+0xb8], R3 ;  /* 0x0000b80301007387 */ /* 0x0001e20000100800 */
[--C-:B------:R-:W-:Y:S01]  /*53d0*/  @!P5 IMAD.IADD R10, R10, 0x1, -R0.reuse ;  /* 0x000000010a0ad824 */ /* 0x100fe200078e0a00 */
[C---:B------:R-:W-:Y:S01]  /*53e0*/  ISETP.GT.U32.AND P5, PT, R0.reuse, R8, PT ;  /* 0x000000080000720c */ /* 0x040fe20003fa4070 */
[----:B------:R-:W-:Y:S01]  /*53f0*/  @!P6 IMAD.IADD R17, R17, 0x1, -R0 ;  /* 0x000000011111e824 */ /* 0x000fe200078e0a00 */
[C---:B------:R-:W-:Y:S01]  /*5400*/  ISETP.GT.U32.AND P6, PT, R0.reuse, R7, PT ;  /* 0x000000070000720c */ /* 0x040fe20003fc4070 */
[C---:B------:R-:W-:Y:S01]  /*5410*/  IMAD R6, R0.reuse, R2, R6 ;  /* 0x0000000200067224 */ /* 0x040fe200078e0206 */
[----:B------:R-:W-:Y:S01]  /*5420*/  IABS R2, R18 ;  /* 0x0000001200027213 */ /* 0x000fe20000000000 */
[----:B------:R-:W-:Y:S01]  /*5430*/  VIADD R16, R5, 0x50 ;  /* 0x0000005005107836 */ /* 0x000fe20000000000 */
[----:B------:R-:W-:Y:S01]  /*5440*/  ISETP.GT.U32.AND P4, PT, R0, R10, PT ;  /* 0x0000000a0000720c */ /* 0x000fe20003f84070 */
[----:B------:R-:W-:Y:S01]  /*5450*/  @!P3 IMAD.IADD R12, R12, 0x1, -R0 ;  /* 0x000000010c0cb824 */ /* 0x000fe200078e0a00 */
[----:B------:R-:W-:Y:S01]  /*5460*/  ISETP.GT.U32.AND P3, PT, R0, R6, PT ;  /* 0x000000060000720c */ /* 0x000fe20003f64070 */
[----:B0-----:R-:W-:Y:S01]  /*5470*/  IMAD.MOV.U32 R3, RZ, RZ, R13 ;  /* 0x000000ffff037224 */ /* 0x001fe200078e000d */
[----:B------:R-:W-:Y:S01]  /*5480*/  IABS R15, R16 ;  /* 0x00000010000f7213 */ /* 0x000fe20000000000 */
[----:B------:R-:W-:-:S04]  /*5490*/  IMAD.HI.U32 R22, R14, R2, RZ ;  /* 0x000000020e167227 */ /* 0x000fc800078e00ff */
[----:B------:R-:W-:Y:S02]  /*54a0*/  @!P0 IMAD.MOV R3, RZ, RZ, -R3 ;  /* 0x000000ffff038224 */ /* 0x000fe400078e0a03 */
[----:B------:R-:W-:Y:S02]  /*54b0*/  IMAD.MOV.U32 R4, RZ, RZ, R17 ;  /* 0x000000ffff047224 */ /* 0x000fe400078e0011 */
[----:B------:R-:W-:Y:S01]  /*54c0*/  VIADD R19, R5, 0x52 ;  /* 0x0000005205137836 */ /* 0x000fe20000000000 */
[----:B------:R0:W-:Y:S01]  /*54d0*/  STL [R1+0xb4], R3 ;  /* 0x0000b40301007387 */ /* 0x0001e20000100800 */
[----:B------:R-:W-:Y:S02]  /*54e0*/  IMAD.MOV R22, RZ, RZ, -R22 ;  /* 0x000000ffff167224 */ /* 0x000fe400078e0a16 */
[--C-:B------:R-:W-:Y:S01]  /*54f0*/  @!P5 IMAD.IADD R8, R8, 0x1, -R0.reuse ;  /* 0x000000010808d824 */ /* 0x100fe200078e0a00 */
[----:B------:R-:W-:Y:S01]  /*5500*/  ISETP.GE.AND P5, PT, R21, RZ, PT ;  /* 0x000000ff1500720c */ /* 0x000fe20003fa6270 */
[----:B------:R-:W-:Y:S01]  /*5510*/  @!P6 IMAD.IADD R7, R7, 0x1, -R0 ;  /* 0x000000010707e824 */ /* 0x000fe200078e0a00 */
[----:B------:R-:W-:Y:S01]  /*5520*/  ISETP.GE.AND P6, PT, R23, RZ, PT ;  /* 0x000000ff1700720c */ /* 0x000fe20003fc6270 */
[----:B------:R-:W-:Y:S01]  /*5530*/  IMAD.HI.U32 R21, R14, R15, RZ ;  /* 0x0000000f0e157227 */ /* 0x000fe200078e00ff */
[----:B------:R-:W-:-:S02]  /*5540*/  IABS R9, R19 ;  /* 0x0000001300097213 */ /* 0x000fc40000000000 */
[C---:B------:R-:W-:Y:S01]  /*5550*/  ISETP.GT.U32.AND P0, PT, R0.reuse, R7, PT ;  /* 0x000000070000720c */ /* 0x040fe20003f04070 */
[----:B0-----:R-:W-:Y:S02]  /*5560*/  IMAD.MOV.U32 R3, RZ, RZ, R12 ;  /* 0x000000ffff037224 */ /* 0x001fe400078e000c */
[----:B------:R-:W-:Y:S02]  /*5570*/  @!P1 IMAD.MOV R4, RZ, RZ, -R4 ;  /* 0x000000ffff049224 */ /* 0x000fe400078e0a04 */
[----:B------:R-:W-:Y:S02]  /*5580*/  IMAD R2, R0, R22, R2 ;  /* 0x0000001600027224 */ /* 0x000fe400078e0202 */
[----:B------:R-:W-:Y:S01]  /*5590*/  @!P2 IMAD.MOV R3, RZ, RZ, -R3 ;  /* 0x000000ffff03a224 */ /* 0x000fe200078e0a03 */
[----:B------:R0:W-:Y:S01]  /*55a0*/  STL [R1+0xb0], R4 ;  /* 0x0000b00401007387 */ /* 0x0001e20000100800 */
[----:B------:R-:W-:Y:S01]  /*55b0*/  @!P4 IMAD.IADD R10, R10, 0x1, -R0 ;  /* 0x000000010a0ac824 */ /* 0x000fe200078e0a00 */
[----:B------:R-:W-:Y:S01]  /*55c0*/  ISETP.GT.U32.AND P4, PT, R0, R2, PT ;  /* 0x000000020000720c */ /* 0x000fe20003f84070 */
[----:B------:R-:W-:Y:S01]  /*55d0*/  IMAD.MOV R21, RZ, RZ, -R21 ;  /* 0x000000ffff157224 */ /* 0x000fe200078e0a15 */
[----:B------:R1:W-:Y:S01]  /*55e0*/  STL [R1+0xac], R3 ;  /* 0x0000ac0301007387 */ /* 0x0003e20000100800 */
[----:B------:R-:W-:-:S04]  /*55f0*/  IMAD.HI.U32 R22, R14, R9, RZ ;  /* 0x000000090e167227 */ /* 0x000fc800078e00ff */
[----:B------:R-:W-:Y:S02]  /*5600*/  IMAD R15, R0, R21, R15 ;  /* 0x00000015000f7224 */ /* 0x000fe400078e020f */
[----:B------:R-:W-:Y:S02]  /*5610*/  IMAD.MOV R22, RZ, RZ, -R22 ;  /* 0x000000ffff167224 */ /* 0x000fe400078e0a16 */
[----:B0-----:R-:W-:Y:S02]  /*5620*/  IMAD.MOV.U32 R4, RZ, RZ, R8 ;  /* 0x000000ffff047224 */ /* 0x001fe400078e0008 */
[----:B-1----:R-:W-:Y:S02]  /*5630*/  IMAD.MOV.U32 R3, RZ, RZ, R10 ;  /* 0x000000ffff037224 */ /* 0x002fe400078e000a */
[----:B------:R-:W-:Y:S01]  /*5640*/  @!P3 IMAD.IADD R6, R6, 0x1, -R0 ;  /* 0x000000010606b824 */ /* 0x000fe200078e0a00 */
[----:B------:R-:W-:Y:S01]  /*5650*/  ISETP.GE.AND P3, PT, R20, RZ, PT ;  /* 0x000000ff1400720c */ /* 0x000fe20003f66270 */
[----:B------:R-:W-:Y:S01]  /*5660*/  @!P6 IMAD.MOV R3, RZ, RZ, -R3 ;  /* 0x000000ffff03e224 */ /* 0x000fe200078e0a03 */
[C---:B------:R-:W-:Y:S01]  /*5670*/  ISETP.GT.U32.AND P6, PT, R0.reuse, R15, PT ;  /* 0x0000000f0000720c */ /* 0x040fe20003fc4070 */
[C---:B------:R-:W-:Y:S01]  /*5680*/  IMAD R9, R0.reuse, R22, R9 ;  /* 0x0000001600097224 */ /* 0x040fe200078e0209 */
[----:B------:R-:W-:Y:S01]  /*5690*/  ISETP.GT.U32.AND P1, PT, R0, R6, PT ;  /* 0x000000060000720c */ /* 0x000fe20003f24070 */
[----:B------:R-:W-:Y:S01]  /*56a0*/  @!P5 IMAD.MOV R4, RZ, RZ, -R4 ;  /* 0x000000ffff04d224 */ /* 0x000fe200078e0a04 */
[----:B------:R-:W-:Y:S01]  /*56b0*/  ISETP.GE.AND P5, PT, R11, RZ, PT ;  /* 0x000000ff0b00720c */ /* 0x000fe20003fa6270 */
[--C-:B------:R-:W-:Y:S01]  /*56c0*/  @!P4 IMAD.IADD R2, R2, 0x1, -R0.reuse ;  /* 0x000000010202c824 */ /* 0x100fe200078e0a00 */
[C---:B------:R-:W-:Y:S01]  /*56d0*/  ISETP.GT.U32.AND P4, PT, R0.reuse, R9, PT ;  /* 0x000000090000720c */ /* 0x040fe20003f84070 */
[----:B------:R-:W-:Y:S01]  /*56e0*/  VIADD R23, R5, 0x4e ;  /* 0x0000004e05177836 */ /* 0x000fe20000000000 */
[----:B------:R-:W-:Y:S01]  /*56f0*/  STL [R1+0xa8], R4 ;  /* 0x0000a80401007387 */ /* 0x000fe20000100800 */
[--C-:B------:R-:W-:Y:S01]  /*5700*/  @!P0 IMAD.IADD R7, R7, 0x1, -R0.reuse ;  /* 0x0000000107078824 */ /* 0x100fe200078e0a00 */
[----:B------:R-:W-:Y:S01]  /*5710*/  ISETP.GT.U32.AND P2, PT, R0, R2, PT ;  /* 0x000000020000720c */ /* 0x000fe20003f44070 */
[----:B------:R-:W-:Y:S01]  /*5720*/  VIADD R11, R5, 0x4a ;  /* 0x0000004a050b7836 */ /* 0x000fe20000000000 */
[----:B------:R0:W-:Y:S01]  /*5730*/  STL [R1+0xa4], R3 ;  /* 0x0000a40301007387 */ /* 0x0001e20000100800 */
[--C-:B------:R-:W-:Y:S01]  /*5740*/  @!P6 IMAD.IADD R15, R15, 0x1, -R0.reuse ;  /* 0x000000010f0fe824 */ /* 0x100fe200078e0a00 */
[----:B------:R-:W-:Y:S01]  /*5750*/  IABS R20, R23 ;  /* 0x0000001700147213 */ /* 0x000fe20000000000 */
[----:B------:R-:W-:Y:S01]  /*5760*/  @!P1 IMAD.IADD R6, R6, 0x1, -R0 ;  /* 0x0000000106069824 */ /* 0x000fe200078e0a00 */
[----:B------:R-:W-:Y:S01]  /*5770*/  ISETP.GE.AND P0, PT, R18, RZ, PT ;  /* 0x000000ff1200720c */ /* 0x000fe20003f06270 */
[----:B------:R-:W-:Y:S01]  /*5780*/  VIADD R10, R5, 0x4c ;  /* 0x0000004c050a7836 */ /* 0x000fe20000000000 */
[----:B------:R-:W-:Y:S01]  /*5790*/  IABS R18, R11 ;  /* 0x0000000b00127213 */ /* 0x000fe20000000000 */
[----:B------:R-:W-:Y:S01]  /*57a0*/  IMAD.HI.U32 R8, R14, R20, RZ ;  /* 0x000000140e087227 */ /* 0x000fe200078e00ff */
[----:B------:R-:W-:-:S02]  /*57b0*/  ISETP.GE.AND P1, PT, R19, RZ, PT ;  /* 0x000000ff1300720c */ /* 0x000fc40003f26270 */
[----:B------:R-:W-:Y:S01]  /*57c0*/  IABS R19, R10 ;  /* 0x0000000a00137213 */ /* 0x000fe20000000000 */
[----:B0-----:R-:W-:Y:S02]  /*57d0*/  IMAD.MOV.U32 R3, RZ, RZ, R7 ;  /* 0x000000ffff037224 */ /* 0x001fe400078e0007 */
[----:B------:R-:W-:Y:S01]  /*57e0*/  @!P4 IMAD.IADD R9, R9, 0x1, -R0 ;  /* 0x000000010909c824 */ /* 0x000fe200078e0a00 */
[----:B------:R-:W-:Y:S01]  /*57f0*/  ISETP.GE.AND P4, PT, R23, RZ, PT ;  /* 0x000000ff1700720c */ /* 0x000fe20003f86270 */
[----:B------:R-:W-:Y:S01]  /*5800*/  @!P3 IMAD.MOV R3, RZ, RZ, -R3 ;  /* 0x000000ffff03b224 */ /* 0x000fe200078e0a03 */
[C---:B------:R-:W-:Y:S01]  /*5810*/  ISETP.GT.U32.AND P3, PT, R0.reuse, R15, PT ;  /* 0x0000000f0000720c */ /* 0x040fe20003f64070 */
[----:B------:R-:W-:Y:S01]  /*5820*/  IMAD.MOV R8, RZ, RZ, -R8 ;  /* 0x000000ffff087224 */ /* 0x000fe200078e0a08 */
[C---:B------:R-:W-:Y:S01]  /*5830*/  ISETP.GT.U32.AND P6, PT, R0.reuse, R9, PT ;  /* 0x000000090000720c */ /* 0x040fe20003fc4070 */
[----:B------:R-:W-:Y:S01]  /*5840*/  VIADD R7, R5, 0x48 ;  /* 0x0000004805077836 */ /* 0x000fe20000000000 */
[----:B------:R0:W-:Y:S01]  /*5850*/  STL [R1+0xa0], R3 ;  /* 0x0000a00301007387 */ /* 0x0001e20000100800 */
[----:B------:R-:W-:-:S02]  /*5860*/  IMAD R8, R0, R8, R20 ;  /* 0x0000000800087224 */ /* 0x000fc400078e0214 */
[----:B------:R-:W-:Y:S01]  /*5870*/  @!P2 IMAD.IADD R2, R2, 0x1, -R0 ;  /* 0x000000010202a824 */ /* 0x000fe200078e0a00 */
[----:B------:R-:W-:Y:S01]  /*5880*/  ISETP.GE.AND P2, PT, R16, RZ, PT ;  /* 0x000000ff1000720c */ /* 0x000fe20003f46270 */
[----:B------:R-:W-:Y:S02]  /*5890*/  VIADD R12, R5, 0x44 ;  /* 0x00000044050c7836 */ /* 0x000fe40000000000 */
[----:B------:R-:W-:Y:S01]  /*58a0*/  @!P0 IMAD.MOV R2, RZ, RZ, -R2 ;  /* 0x000000ffff028224 */ /* 0x000fe200078e0a02 */
[----:B------:R-:W-:Y:S01]  /*58b0*/  ISETP.GE.AND P0, PT, R11, RZ, PT ;  /* 0x000000ff0b00720c */ /* 0x000fe20003f06270 */
[----:B------:R-:W-:Y:S01]  /*58c0*/  @!P3 IMAD.IADD R15, R15, 0x1, -R0 ;  /* 0x000000010f0fb824 */ /* 0x000fe200078e0a00 */
[----:B------:R-:W-:Y:S01]  /*58d0*/  ISETP.GT.U32.AND P3, PT, R0, R8, PT ;  /* 0x000000080000720c */ /* 0x000fe20003f64070 */
[----:B0-----:R-:W-:Y:S02]  /*58e0*/  IMAD.MOV.U32 R3, RZ, RZ, R6 ;  /* 0x000000ffff037224 */ /* 0x001fe400078e0006 */
[--C-:B------:R-:W-:Y:S01]  /*58f0*/  @!P6 IMAD.IADD R9, R9, 0x1, -R0.reuse ;  /* 0x000000010909e824 */ /* 0x100fe200078e0a00 */
[----:B------:R-:W-:Y:S01]  /*5900*/  ISETP.GE.AND P6, PT, R7, RZ, PT ;  /* 0x000000ff0700720c */ /* 0x000fe20003fc6270 */
[----:B------:R-:W-:Y:S01]  /*5910*/  @!P5 IMAD.MOV R3, RZ, RZ, -R3 ;  /* 0x000000ffff03d224 */ /* 0x000fe200078e0a03 */
[----:B------:R-:W-:Y:S01]  /*5920*/  ISETP.GE.AND P5, PT, R10, RZ, PT ;  /* 0x000000ff0a00720c */ /* 0x000fe20003fa6270 */
[----:B------:R-:W-:Y:S01]  /*5930*/  VIADD R6, R5, 0x46 ;  /* 0x0000004605067836 */ /* 0x000fe20000000000 */
[----:B------:R-:W-:Y:S01]  /*5940*/  IABS R10, R7 ;  /* 0x00000007000a7213 */ /* 0x000fe20000000000 */
[----:B------:R-:W-:Y:S01]  /*5950*/  IMAD.HI.U32 R7, R14, R18, RZ ;  /* 0x000000120e077227 */ /* 0x000fe200078e00ff */
[----:B------:R0:W-:Y:S02]  /*5960*/  STL [R1+0x9c], R3 ;  /* 0x00009c0301007387 */ /* 0x0001e40000100800 */
[----:B------:R-:W-:Y:S01]  /*5970*/  IABS R17, R6 ;  /* 0x0000000600117213 */ /* 0x000fe20000000000 */
[----:B------:R-:W-:Y:S01]  /*5980*/  IMAD.MOV R7, RZ, RZ, -R7 ;  /* 0x000000ffff077224 */ /* 0x000fe200078e0a07 */
[----:B------:R1:W-:Y:S01]  /*5990*/  STL [R1+0x98], R2 ;  /* 0x0000980201007387 */ /* 0x0003e20000100800 */
[----:B------:R-:W-:-:S02]  /*59a0*/  @!P3 IMAD.IADD R8, R8, 0x1, -R0 ;  /* 0x000000010808b824 */ /* 0x000fc400078e0a00 */
[----:B------:R-:W-:-:S03]  /*59b0*/  IMAD.HI.U32 R11, R14, R19, RZ ;  /* 0x000000130e0b7227 */ /* 0x000fc600078e00ff */
[C---:B------:R-:W-:Y:S01]  /*59c0*/  ISETP.GT.U32.AND P3, PT, R0.reuse, R8, PT ;  /* 0x000000080000720c */ /* 0x040fe20003f64070 */
[----:B------:R-:W-:Y:S02]  /*59d0*/  IMAD R18, R0, R7, R18 ;  /* 0x0000000700127224 */ /* 0x000fe400078e0212 */
[----:B0-----:R-:W-:Y:S02]  /*59e0*/  IMAD.MOV.U32 R3, RZ, RZ, R15 ;  /* 0x000000ffff037224 */ /* 0x001fe400078e000f */
[----:B------:R-:W-:Y:S02]  /*59f0*/  IMAD.MOV R11, RZ, RZ, -R11 ;  /* 0x000000ffff0b7224 */ /* 0x000fe400078e0a0b */
[----:B-1----:R-:W-:-:S04]  /*5a00*/  IMAD.HI.U32 R2, R14, R10, RZ ;  /* 0x0000000a0e027227 */ /* 0x002fc800078e00ff */
[----:B------:R-:W-:Y:S01]  /*5a10*/  @!P2 IMAD.MOV R3, RZ, RZ, -R3 ;  /* 0x000000ffff03a224 */ /* 0x000fe200078e0a03 */
[C---:B------:R-:W-:Y:S01]  /*5a20*/  ISETP.GT.U32.AND P2, PT, R0.reuse, R18, PT ;  /* 0x000000120000720c */ /* 0x040fe20003f44070 */
[----:B------:R-:W-:Y:S02]  /*5a30*/  IMAD.MOV.U32 R4, RZ, RZ, R9 ;  /* 0x000000ffff047224 */ /* 0x000fe400078e0009 */
[----:B------:R-:W-:Y:S01]  /*5a40*/  IMAD R19, R0, R11, R19 ;  /* 0x0000000b00137224 */ /* 0x000fe200078e0213 */
[----:B------:R-:W-:Y:S01]  /*5a50*/  IABS R11, R12 ;  /* 0x0000000c000b7213 */ /* 0x000fe20000000000 */
[----:B------:R-:W-:Y:S02]  /*5a60*/  IMAD.MOV R2, RZ, RZ, -R2 ;  /* 0x000000ffff027224 */ /* 0x000fe400078e0a02 */
[----:B------:R-:W-:-:S04]  /*5a70*/  IMAD.HI.U32 R7, R14, R17, RZ ;  /* 0x000000110e077227 */ /* 0x000fc800078e00ff */
[----:B------:R-:W-:Y:S01]  /*5a80*/  @!P1 IMAD.MOV R4, RZ, RZ, -R4 ;  /* 0x000000ffff049224 */ /* 0x000fe200078e0a04 */
[C---:B------:R-:W-:Y:S01]  /*5a90*/  ISETP.GT.U32.AND P1, PT, R0.reuse, R19, PT ;  /* 0x000000130000720c */ /* 0x040fe20003f24070 */
[----:B------:R-:W-:Y:S02]  /*5aa0*/  IMAD R10, R0, R2, R10 ;  /* 0x00000002000a7224 */ /* 0x000fe400078e020a */
[----:B------:R-:W-:Y:S01]  /*5ab0*/  IMAD.MOV R7, RZ, RZ, -R7 ;  /* 0x000000ffff077224 */ /* 0x000fe200078e0a07 */
[----:B------:R-:W-:Y:S01]  /*5ac0*/  STL [R1+0x94], R4 ;  /* 0x0000940401007387 */ /* 0x000fe20000100800 */
[----:B------:R-:W-:Y:S02]  /*5ad0*/  VIADD R2, R5, 0x42 ;  /* 0x0000004205027836 */ /* 0x000fe40000000000 */
[--C-:B------:R-:W-:Y:S01]  /*5ae0*/  @!P3 IMAD.IADD R8, R8, 0x1, -R0.reuse ;  /* 0x000000010808b824 */ /* 0x100fe200078e0a00 */
[----:B------:R0:W-:Y:S01]  /*5af0*/  STL [R1+0x90], R3 ;  /* 0x0000900301007387 */ /* 0x0001e20000100800 */
[C---:B------:R-:W-:Y:S01]  /*5b00*/  ISETP.GT.U32.AND P3, PT, R0.reuse, R10, PT ;  /* 0x0000000a0000720c */ /* 0x040fe20003f64070 */
[----:B------:R-:W-:Y:S01]  /*5b10*/  IMAD R17, R0, R7, R17 ;  /* 0x0000000700117224 */ /* 0x000fe200078e0211 */
[----:B------:R-:W-:Y:S01]  /*5b20*/  IABS R7, R2 ;  /* 0x0000000200077213 */ /* 0x000fe20000000000 */
[----:B------:R-:W-:-:S02]  /*5b30*/  @!P2 IMAD.IADD R18, R18, 0x1, -R0 ;  /* 0x000000011212a824 */ /* 0x000fc400078e0a00 */
[----:B------:R-:W-:Y:S01]  /*5b40*/  @!P1 IMAD.IADD R19, R19, 0x1, -R0 ;  /* 0x0000000113139824 */ /* 0x000fe200078e0a00 */
[----:B------:R-:W-:Y:S01]  /*5b50*/  ISETP.GT.U32.AND P1, PT, R0, R17, PT ;  /* 0x000000110000720c */ /* 0x000fe20003f24070 */
[----:B------:R-:W-:-:S03]  /*5b60*/  IMAD.HI.U32 R16, R14, R7, RZ ;  /* 0x000000070e107227 */ /* 0x000fc600078e00ff */
[----:B------:R-:W-:Y:S01]  /*5b70*/  ISETP.GT.U32.AND P2, PT, R0, R19, PT ;  /* 0x000000130000720c */ /* 0x000fe20003f44070 */
[----:B0-----:R-:W-:Y:S02]  /*5b80*/  IMAD.MOV.U32 R3, RZ, RZ, R8 ;  /* 0x000000ffff037224 */ /* 0x001fe400078e0008 */
[----:B------:R-:W-:-:S04]  /*5b90*/  IMAD.HI.U32 R9, R14, R11, RZ ;  /* 0x0000000b0e097227 */ /* 0x000fc800078e00ff */
[----:B------:R-:W-:Y:S01]  /*5ba0*/  @!P4 IMAD.MOV R3, RZ, RZ, -R3 ;  /* 0x000000ffff03c224 */ /* 0x000fe200078e0a03 */
[----:B------:R-:W-:Y:S01]  /*5bb0*/  ISETP.GT.U32.AND P4, PT, R0, R18, PT ;  /* 0x000000120000720c */ /* 0x000fe20003f84070 */
[----:B------:R-:W-:Y:S02]  /*5bc0*/  IMAD.MOV R16, RZ, RZ, -R16 ;  /* 0x000000ffff107224 */ /* 0x000fe400078e0a10 */
[----:B------:R-:W-:Y:S01]  /*5bd0*/  @!P3 IMAD.IADD R10, R10, 0x1, -R0 ;  /* 0x000000010a0ab824 */ /* 0x000fe200078e0a00 */
[----:B------:R0:W-:Y:S01]  /*5be0*/  STL [R1+0x2c], R3 ;  /* 0x00002c0301007387 */ /* 0x0001e20000100800 */
[----:B------:R-:W-:Y:S02]  /*5bf0*/  IMAD.MOV R9, RZ, RZ, -R9 ;  /* 0x000000ffff097224 */ /* 0x000fe400078e0a09 */
[----:B------:R-:W-:Y:S01]  /*5c00*/  VIADD R15, R5, 0x40 ;  /* 0x00000040050f7836 */ /* 0x000fe20000000000 */
[C---:B------:R-:W-:Y:S01]  /*5c10*/  ISETP.GT.U32.AND P3, PT, R0.reuse, R10, PT ;  /* 0x0000000a0000720c */ /* 0x040fe20003f64070 */
[----:B------:R-:W-:-:S02]  /*5c20*/  IMAD R7, R0, R16, R7 ;  /* 0x0000001000077224 */ /* 0x000fc400078e0207 */
[----:B------:R-:W-:Y:S01]  /*5c30*/  IMAD R11, R0, R9, R11 ;  /* 0x00000009000b7224 */ /* 0x000fe200078e020b */
[----:B------:R-:W-:Y:S01]  /*5c40*/  IABS R9, R15 ;  /* 0x0000000f00097213 */ /* 0x000fe20000000000 */
[--C-:B------:R-:W-:Y:S01]  /*5c50*/  @!P4 IMAD.IADD R18, R18, 0x1, -R0.reuse ;  /* 0x000000011212c824 */ /* 0x100fe200078e0a00 */
[----:B------:R-:W-:Y:S01]  /*5c60*/  ISETP.GT.U32.AND P4, PT, R0, R7, PT ;  /* 0x000000070000720c */ /* 0x000fe20003f84070 */
[----:B------:R-:W-:Y:S02]  /*5c70*/  @!P1 IMAD.IADD R17, R17, 0x1, -R0 ;  /* 0x0000000111119824 */ /* 0x000fe400078e0a00 */
[----:B------:R-:W-:-:S03]  /*5c80*/  IMAD.HI.U32 R16, R14, R9, RZ ;  /* 0x000000090e107227 */ /* 0x000fc600078e00ff */
[----:B------:R-:W-:Y:S01]  /*5c90*/  ISETP.GT.U32.AND P1, PT, R0, R17, PT ;  /* 0x000000110000720c */ /* 0x000fe20003f24070 */
[----:B------:R-:W-:Y:S02]  /*5ca0*/  VIADD R8, R5, 0x3c ;  /* 0x0000003c05087836 */ /* 0x000fe40000000000 */
[----:B------:R-:W-:Y:S02]  /*5cb0*/  IMAD.MOV R16, RZ, RZ, -R16 ;  /* 0x000000ffff107224 */ /* 0x000fe400078e0a10 */
[--C-:B------:R-:W-:Y:S01]  /*5cc0*/  @!P3 IMAD.IADD R10, R10, 0x1, -R0.reuse ;  /* 0x000000010a0ab824 */ /* 0x100fe200078e0a00 */
[----:B------:R-:W-:Y:S01]  /*5cd0*/  ISETP.GE.AND P3, PT, R6, RZ, PT ;  /* 0x000000ff0600720c */ /* 0x000fe20003f66270 */
[--C-:B------:R-:W-:Y:S01]  /*5ce0*/  @!P2 IMAD.IADD R19, R19, 0x1, -R0.reuse ;  /* 0x000000011313a824 */ /* 0x100fe200078e0a00 */
[C---:B------:R-:W-:Y:S01]  /*5cf0*/  ISETP.GT.U32.AND P2, PT, R0.reuse, R11, PT ;  /* 0x0000000b0000720c */ /* 0x040fe20003f44070 */
[----:B------:R-:W-:Y:S01]  /*5d00*/  IMAD R6, R0, R16, R9 ;  /* 0x0000001000067224 */ /* 0x000fe200078e0209 */
[----:B------:R-:W-:Y:S01]  /*5d10*/  IABS R16, R8 ;  /* 0x0000000800107213 */ /* 0x000fe20000000000 */
[----:B------:R-:W-:Y:S01]  /*5d20*/  @!P4 IMAD.IADD R7, R7, 0x1, -R0 ;  /* 0x000000010707c824 */ /* 0x000fe200078e0a00 */
[----:B------:R-:W-:Y:S01]  /*5d30*/  ISETP.GE.AND P4, PT, R2, RZ, PT ;  /* 0x000000ff0200720c */ /* 0x000fe20003f86270 */
[----:B0-----:R-:W-:-:S02]  /*5d40*/  IMAD.MOV.U32 R3, RZ, RZ, R18 ;  /* 0x000000ffff037224 */ /* 0x001fc400078e0012 */
[----:B------:R-:W-:Y:S02]  /*5d50*/  IMAD.MOV.U32 R4, RZ, RZ, R19 ;  /* 0x000000ffff047224 */ /* 0x000fe400078e0013 */
[----:B------:R-:W-:Y:S01]  /*5d60*/  @!P0 IMAD.MOV R3, RZ, RZ, -R3 ;  /* 0x000000ffff038224 */ /* 0x000fe200078e0a03 */
[----:B------:R-:W-:Y:S01]  /*5d70*/  ISETP.GT.U32.AND P0, PT, R0, R7, PT ;  /* 0x000000070000720c */ /* 0x000fe20003f04070 */
[----:B------:R-:W-:Y:S02]  /*5d80*/  VIADD R13, R5, 0x3e ;  /* 0x0000003e050d7836 */ /* 0x000fe40000000000 */
[----:B------:R-:W-:-:S03]  /*5d90*/  IMAD.HI.U32 R19, R14, R16, RZ ;  /* 0x000000100e137227 */ /* 0x000fc600078e00ff */
[----:B------:R-:W-:Y:S01]  /*5da0*/  IABS R20, R13 ;  /* 0x0000000d00147213 */ /* 0x000fe20000000000 */
[----:B------:R-:W-:Y:S02]  /*5db0*/  @!P5 IMAD.MOV R4, RZ, RZ, -R4 ;  /* 0x000000ffff04d224 */ /* 0x000fe400078e0a04 */
[----:B------:R-:W-:Y:S01]  /*5dc0*/  @!P1 IMAD.IADD R17, R17, 0x1, -R0 ;  /* 0x0000000111119824 */ /* 0x000fe200078e0a00 */
[----:B------:R-:W-:Y:S01]  /*5dd0*/  ISETP.GT.U32.AND P1, PT, R0, R6, PT ;  /* 0x000000060000720c */ /* 0x000fe20003f24070 */
[----:B------:R-:W-:Y:S01]  /*5de0*/  IMAD.MOV R19, RZ, RZ, -R19 ;  /* 0x000000ffff137224 */ /* 0x000fe200078e0a13 */
[----:B------:R0:W-:Y:S01]  /*5df0*/  STL [R1+0x28], R4 ;  /* 0x0000280401007387 */ /* 0x0001e20000100800 */
[----:B------:R-:W-:-:S03]  /*5e00*/  IMAD.HI.U32 R21, R14, R20, RZ ;  /* 0x000000140e157227 */ /* 0x000fc600078e00ff */
[----:B------:R1:W-:Y:S01]  /*5e10*/  STL [R1+0x24], R3 ;  /* 0x0000240301007387 */ /* 0x0003e20000100800 */
[--C-:B------:R-:W-:Y:S01]  /*5e20*/  @!P2 IMAD.IADD R11, R11, 0x1, -R0.reuse ;  /* 0x000000010b0ba824 */ /* 0x100fe200078e0a00 */
[----:B------:R-:W-:Y:S01]  /*5e30*/  ISETP.GE.AND P2, PT, R12, RZ, PT ;  /* 0x000000ff0c00720c */ /* 0x000fe20003f46270 */
[----:B------:R-:W-:Y:S02]  /*5e40*/  @!P0 IMAD.IADD R7, R7, 0x1, -R0 ;  /* 0x0000000107078824 */ /* 0x000fe400078e0a00 */
[----:B------:R-:W-:Y:S02]  /*5e50*/  IMAD.MOV R21, RZ, RZ, -R21 ;  /* 0x000000ffff157224 */ /* 0x000fe400078e0a15 */
[----:B0-----:R-:W-:Y:S02]  /*5e60*/  IMAD.MOV.U32 R4, RZ, RZ, R10 ;  /* 0x000000ffff047224 */ /* 0x001fe400078e000a */
[----:B------:R-:W-:Y:S02]  /*5e70*/  IMAD R10, R0, R19, R16 ;  /* 0x00000013000a7224 */ /* 0x000fe400078e0210 */
[----:B------:R-:W-:Y:S01]  /*5e80*/  @!P1 IMAD.IADD R6, R6, 0x1, -R0 ;  /* 0x0000000106069824 */ /* 0x000fe200078e0a00 */
[C---:B------:R-:W-:Y:S01]  /*5e90*/  ISETP.GT.U32.AND P1, PT, R0.reuse, R11, PT ;  /* 0x0000000b0000720c */ /* 0x040fe20003f24070 */
[C---:B------:R-:W-:Y:S01]  /*5ea0*/  IMAD R2, R0.reuse, R21, R20 ;  /* 0x0000001500027224 */ /* 0x040fe200078e0214 */
[C---:B------:R-:W-:Y:S01]  /*5eb0*/  ISETP.GT.U32.AND P0, PT, R0.reuse, R10, PT ;  /* 0x0000000a0000720c */ /* 0x040fe20003f04070 */
[----:B------:R-:W-:Y:S01]  /*5ec0*/  @!P6 IMAD.MOV R4, RZ, RZ, -R4 ;  /* 0x000000ffff04e224 */ /* 0x000fe200078e0a04 */
[C---:B------:R-:W-:Y:S01]  /*5ed0*/  ISETP.GT.U32.AND P5, PT, R0.reuse, R6, PT ;  /* 0x000000060000720c */ /* 0x040fe20003fa4070 */
[C---:B------:R-:W-:Y:S01]  /*5ee0*/  VIADD R9, R5.reuse, 0x3a ;  /* 0x0000003a05097836 */ /* 0x040fe20000000000 */
[----:B------:R-:W-:Y:S01]  /*5ef0*/  ISETP.GT.U32.AND P6, PT, R0, R2, PT ;  /* 0x000000020000720c */ /* 0x000fe20003fc4070 */
[----:B-1----:R-:W-:Y:S01]  /*5f00*/  IMAD.MOV.U32 R3, RZ, RZ, R17 ;  /* 0x000000ffff037224 */ /* 0x002fe200078e0011 */
[----:B------:R0:W-:Y:S01]  /*5f10*/  STL [R1+0x20], R4 ;  /* 0x0000200401007387 */ /* 0x0001e20000100800 */
[----:B------:R-:W-:Y:S01]  /*5f20*/  VIADD R29, R5, 0x34 ;  /* 0x00000034051d7836 */ /* 0x000fe20000000000 */
[----:B------:R-:W-:Y:S01]  /*5f30*/  IABS R12, R9 ;  /* 0x00000009000c7213 */ /* 0x000fe20000000000 */
[----:B------:R-:W-:Y:S01]  /*5f40*/  @!P3 IMAD.MOV R3, RZ, RZ, -R3 ;  /* 0x000000ffff03b224 */ /* 0x000fe200078e0a03 */
[----:B------:R-:W-:Y:S01]  /*5f50*/  ISETP.GE.AND P3, PT, R15, RZ, PT ;  /* 0x000000ff0f00720c */ /* 0x000fe20003f66270 */
[--C-:B------:R-:W-:Y:S01]  /*5f60*/  @!P1 IMAD.IADD R11, R11, 0x1, -R0.reuse ;  /* 0x000000010b0b9824 */ /* 0x100fe200078e0a00 */
[----:B------:R-:W-:Y:S01]  /*5f70*/  ISETP.GE.AND P1, PT, R13, RZ, PT ;  /* 0x000000ff0d00720c */ /* 0x000fe20003f26270 */
[----:B------:R-:W-:Y:S01]  /*5f80*/  @!P0 IMAD.IADD R10, R10, 0x1, -R0 ;  /* 0x000000010a0a8824 */ /* 0x000fe200078e0a00 */
[----:B------:R1:W-:Y:S01]  /*5f90*/  STL [R1+0x1c], R3 ;  /* 0x00001c0301007387 */ /* 0x0003e20000100800 */
[----:B------:R-:W-:-:S04]  /*5fa0*/  IMAD.HI.U32 R17, R14, R12, RZ ;  /* 0x0000000c0e117227 */ /* 0x000fc800078e00ff */
[----:B0-----:R-:W-:Y:S02]  /*5fb0*/  IMAD.MOV.U32 R4, RZ, RZ, R7 ;  /* 0x000000ffff047224 */ /* 0x001fe400078e0007 */
[----:B------:R-:W-:Y:S02]  /*5fc0*/  IMAD.MOV R17, RZ, RZ, -R17 ;  /* 0x000000ffff117224 */ /* 0x000fe400078e0a11 */
[----:B------:R-:W-:Y:S01]  /*5fd0*/  @!P4 IMAD.MOV R4, RZ, RZ, -R4 ;  /* 0x000000ffff04c224 */ /* 0x000fe200078e0a04 */
[----:B------:R-:W-:Y:S01]  /*5fe0*/  ISETP.GT.U32.AND P4, PT, R0, R10, PT ;  /* 0x0000000a0000720c */ /* 0x000fe20003f84070 */
[----:B-1----:R-:W-:Y:S02]  /*5ff0*/  IMAD.MOV.U32 R3, RZ, RZ, R11 ;  /* 0x000000ffff037224 */ /* 0x002fe400078e000b */
[----:B------:R-:W-:Y:S02]  /*6000*/  @!P6 IMAD.IADD R2, R2, 0x1, -R0 ;  /* 0x000000010202e824 */ /* 0x000fe400078e0a00 */
[----:B------:R-:W-:Y:S01]  /*6010*/  @!P2 IMAD.MOV R3, RZ, RZ, -R3 ;  /* 0x000000ffff03a224 */ /* 0x000fe200078e0a03 */
[----:B------:R-:W-:Y:S01]  /*6020*/  ISETP.GE.AND P2, PT, R9, RZ, PT ;  /* 0x000000ff0900720c */ /* 0x000fe20003f46270 */
[C---:B------:R-:W-:Y:S01]  /*6030*/  IMAD R12, R0.reuse, R17, R12 ;  /* 0x00000011000c7224 */ /* 0x040fe200078e020c */
[----:B------:R-:W-:Y:S01]  /*6040*/  ISETP.GT.U32.AND P6, PT, R0, R2, PT ;  /* 0x000000020000720c */ /* 0x000fe20003fc4070 */
[C---:B------:R-:W-:Y:S01]  /*6050*/  VIADD R9, R5.reuse, 0x38 ;  /* 0x0000003805097836 */ /* 0x040fe20000000000 */
[----:B------:R0:W-:Y:S01]  /*6060*/  STL [R1+0x6c], R3 ;  /* 0x00006c0301007387 */ /* 0x0001e20000100800 */
[--C-:B------:R-:W-:Y:S01]  /*6070*/  @!P5 IMAD.IADD R6, R6, 0x1, -R0.reuse ;  /* 0x000000010606d824 */ /* 0x100fe200078e0a00 */
[----:B------:R-:W-:Y:S01]  /*6080*/  ISETP.GE.AND P5, PT, R8, RZ, PT ;  /* 0x000000ff0800720c */ /* 0x000fe20003fa6270 */
[----:B------:R-:W-:Y:S01]  /*6090*/  @!P4 IMAD.IADD R10, R10, 0x1, -R0 ;  /* 0x000000010a0ac824 */ /* 0x000fe200078e0a00 */
[----:B------:R-:W-:Y:S01]  /*60a0*/  IABS R13, R9 ;  /* 0x00000009000d7213 */ /* 0x000fe20000000000 */
[----:B------:R-:W-:Y:S01]  /*60b0*/  VIADD R8, R5, 0x36 ;  /* 0x0000003605087836 */ /* 0x000fe20000000000 */
[----:B------:R-:W-:Y:S01]  /*60c0*/  ISETP.GT.U32.AND P4, PT, R0, R12, PT ;  /* 0x0000000c0000720c */ /* 0x000fe20003f84070 */
[----:B------:R-:W-:Y:S01]  /*60d0*/  STL [R1+0x70], R4 ;  /* 0x0000700401007387 */ /* 0x000fe20000100800 */
[----:B------:R-:W-:Y:S01]  /*60e0*/  ISETP.GE.AND P0, PT, R9, RZ, PT ;  /* 0x000000ff0900720c */ /* 0x000fe20003f06270 */
[----:B------:R-:W-:Y:S01]  /*60f0*/  IMAD.HI.U32 R15, R14, R13, RZ ;  /* 0x0000000d0e0f7227 */ /* 0x000fe200078e00ff */
[----:B------:R-:W-:-:S03]  /*6100*/  IABS R7, R8 ;  /* 0x0000000800077213 */ /* 0x000fc60000000000 */
[----:B0-----:R-:W-:Y:S02]  /*6110*/  IMAD.MOV.U32 R3, RZ, RZ, R6 ;  /* 0x000000ffff037224 */ /* 0x001fe400078e0006 */
[--C-:B------:R-:W-:Y:S01]  /*6120*/  @!P6 IMAD.IADD R2, R2, 0x1, -R0.reuse ;  /* 0x000000010202e824 */ /* 0x100fe200078e0a00 */
[----:B------:R-:W-:Y:S01]  /*6130*/  ISETP.GE.AND P6, PT, R29, RZ, PT ;  /* 0x000000ff1d00720c */ /* 0x000fe20003fc6270 */
[----:B------:R-:W-:Y:S01]  /*6140*/  @!P3 IMAD.MOV R3, RZ, RZ, -R3 ;  /* 0x000000ffff03b224 */ /* 0x000fe200078e0a03 */
[----:B------:R-:W-:Y:S01]  /*6150*/  IABS R29, R29 ;  /* 0x0000001d001d7213 */ /* 0x000fe20000000000 */
[----:B------:R-:W-:Y:S01]  /*6160*/  IMAD.MOV R15, RZ, RZ, -R15 ;  /* 0x000000ffff0f7224 */ /* 0x000fe200078e0a0f */
[----:B------:R-:W-:Y:S01]  /*6170*/  ISETP.GE.AND P3, PT, R8, RZ, PT ;  /* 0x000000ff0800720c */ /* 0x000fe20003f66270 */
[----:B------:R-:W-:Y:S01]  /*6180*/  @!P4 IMAD.IADD R12, R12, 0x1, -R0 ;  /* 0x000000010c0cc824 */ /* 0x000fe200078e0a00 */
[----:B------:R0:W-:Y:S01]  /*6190*/  STL [R1+0x74], R3 ;  /* 0x0000740301007387 */ /* 0x0001e20000100800 */
[----:B------:R-:W-:-:S02]  /*61a0*/  IMAD R13, R0, R15, R13 ;  /* 0x0000000f000d7224 */ /* 0x000fc400078e020d */
[----:B------:R-:W-:Y:S01]  /*61b0*/  VIADD R8, R5, 0x32 ;  /* 0x0000003205087836 */ /* 0x000fe20000000000 */
[----:B------:R-:W-:Y:S01]  /*61c0*/  ISETP.GT.U32.AND P4, PT, R0, R12, PT ;  /* 0x0000000c0000720c */ /* 0x000fe20003f84070 */
[----:B------:R-:W-:-:S03]  /*61d0*/  IMAD.HI.U32 R11, R14, R7, RZ ;  /* 0x000000070e0b7227 */ /* 0x000fc600078e00ff */
[----:B------:R-:W-:Y:S01]  /*61e0*/  IABS R28, R8 ;  /* 0x00000008001c7213 */ /* 0x000fe20000000000 */
[----:B------:R-:W-:-:S04]  /*61f0*/  IMAD.HI.U32 R6, R14, R29, RZ ;  /* 0x0000001d0e067227 */ /* 0x000fc800078e00ff */
[----:B0-----:R-:W-:Y:S02]  /*6200*/  IMAD.MOV.U32 R3, RZ, RZ, R2 ;  /* 0x000000ffff037224 */ /* 0x001fe400078e0002 */
[----:B------:R-:W-:Y:S02]  /*6210*/  IMAD.MOV R11, RZ, RZ, -R11 ;  /* 0x000000ffff0b7224 */ /* 0x000fe400078e0a0b */
[----:B------:R-:W-:Y:S01]  /*6220*/  @!P1 IMAD.MOV R3, RZ, RZ, -R3 ;  /* 0x000000ffff039224 */ /* 0x000fe200078e0a03 */
[C---:B------:R-:W-:Y:S01]  /*6230*/  ISETP.GT.U32.AND P1, PT, R0.reuse, R13, PT ;  /* 0x0000000d0000720c */ /* 0x040fe20003f24070 */
[----:B------:R-:W-:Y:S02]  /*6240*/  IMAD.MOV R6, RZ, RZ, -R6 ;  /* 0x000000ffff067224 */ /* 0x000fe400078e0a06 */
[C---:B------:R-:W-:Y:S01]  /*6250*/  IMAD R7, R0.reuse, R11, R7 ;  /* 0x0000000b00077224 */ /* 0x040fe200078e0207 */
[----:B------:R0:W-:Y:S01]  /*6260*/  STL [R1+0x54], R3 ;  /* 0x0000540301007387 */ /* 0x0001e20000100800 */
[----:B------:R-:W-:-:S02]  /*6270*/  IMAD R29, R0, R6, R29 ;  /* 0x00000006001d7224 */ /* 0x000fc400078e021d */
[----:B------:R-:W-:-:S04]  /*6280*/  IMAD.HI.U32 R6, R14, R28, RZ ;  /* 0x0000001c0e067227 */ /* 0x000fc800078e00ff */
[----:B------:R-:W-:Y:S02]  /*6290*/  IMAD.MOV R6, RZ, RZ, -R6 ;  /* 0x000000ffff067224 */ /* 0x000fe400078e0a06 */
[----:B------:R-:W-:Y:S01]  /*62a0*/  @!P4 IMAD.IADD R12, R12, 0x1, -R0 ;  /* 0x000000010c0cc824 */ /* 0x000fe200078e0a00 */
[C---:B------:R-:W-:Y:S01]  /*62b0*/  ISETP.GT.U32.AND P4, PT, R0.reuse, R29, PT ;  /* 0x0000001d0000720c */ /* 0x040fe20003f84070 */
[----:B0-----:R-:W-:Y:S02]  /*62c0*/  IMAD.MOV.U32 R3, RZ, RZ, R10 ;  /* 0x000000ffff037224 */ /* 0x001fe400078e000a */
[----:B------:R-:W-:Y:S02]  /*62d0*/  @!P1 IMAD.IADD R13, R13, 0x1, -R0 ;  /* 0x000000010d0d9824 */ /* 0x000fe400078e0a00 */
[----:B------:R-:W-:Y:S01]  /*62e0*/  @!P5 IMAD.MOV R3, RZ, RZ, -R3 ;  /* 0x000000ffff03d224 */ /* 0x000fe200078e0a03 */
[C---:B------:R-:W-:Y:S01]  /*62f0*/  ISETP.GT.U32.AND P5, PT, R0.reuse, R7, PT ;  /* 0x000000070000720c */ /* 0x040fe20003fa4070 */
[C---:B------:R-:W-:Y:S01]  /*6300*/  VIADD R9, R5.reuse, 0x30 ;  /* 0x0000003005097836 */ /* 0x040fe20000000000 */
[C---:B------:R-:W-:Y:S01]  /*6310*/  ISETP.GT.U32.AND P1, PT, R0.reuse, R13, PT ;  /* 0x0000000d0000720c */ /* 0x040fe20003f24070 */
[----:B------:R-:W-:Y:S01]  /*6320*/  IMAD R28, R0, R6, R28 ;  /* 0x00000006001c7224 */ /* 0x000fe200078e021c */
[----:B------:R0:W-:Y:S01]  /*6330*/  STL [R1+0x60], R3 ;  /* 0x0000600301007387 */ /* 0x0001e20000100800 */
[C---:B------:R-:W-:Y:S01]  /*6340*/  VIADD R10, R5.reuse, 0x2e ;  /* 0x0000002e050a7836 */ /* 0x040fe20000000000 */
[----:B------:R-:W-:Y:S01]  /*6350*/  IABS R22, R9 ;  /* 0x0000000900167213 */ /* 0x000fe20000000000 */
[----:B------:R-:W-:-:S02]  /*6360*/  VIADD R6, R5, 0x2a ;  /* 0x0000002a05067836 */ /* 0x000fc40000000000 */
[----:B------:R-:W-:Y:S01]  /*6370*/  @!P4 IMAD.IADD R29, R29, 0x1, -R0 ;  /* 0x000000011d1dc824 */ /* 0x000fe200078e0a00 */
[----:B------:R-:W-:Y:S01]  /*6380*/  IABS R23, R10 ;  /* 0x0000000a00177213 */ /* 0x000fe20000000000 */
[----:B------:R-:W-:Y:S01]  /*6390*/  IMAD.HI.U32 R2, R14, R22, RZ ;  /* 0x000000160e027227 */ /* 0x000fe200078e00ff */
[----:B------:R-:W-:Y:S02]  /*63a0*/  IABS R26, R6 ;  /* 0x00000006001a7213 */ /* 0x000fe40000000000 */
[C---:B------:R-:W-:Y:S01]  /*63b0*/  ISETP.GT.U32.AND P4, PT, R0.reuse, R29, PT ;  /* 0x0000001d0000720c */ /* 0x040fe20003f84070 */
[----:B0-----:R-:W-:Y:S02]  /*63c0*/  IMAD.MOV.U32 R3, RZ, RZ, R12 ;  /* 0x000000ffff037224 */ /* 0x001fe400078e000c */
[----:B------:R-:W-:Y:S02]  /*63d0*/  @!P5 IMAD.IADD R7, R7, 0x1, -R0 ;  /* 0x000000010707d824 */ /* 0x000fe400078e0a00 */
[----:B------:R-:W-:Y:S01]  /*63e0*/  @!P2 IMAD.MOV R3, RZ, RZ, -R3 ;  /* 0x000000ffff03a224 */ /* 0x000fe200078e0a03 */
[C---:B------:R-:W-:Y:S01]  /*63f0*/  ISETP.GT.U32.AND P2, PT, R0.reuse, R28, PT ;  /* 0x0000001c0000720c */ /* 0x040fe20003f44070 */
[----:B------:R-:W-:Y:S01]  /*6400*/  IMAD.MOV R2, RZ, RZ, -R2 ;  /* 0x000000ffff027224 */ /* 0x000fe200078e0a02 */
[----:B------:R-:W-:Y:S01]  /*6410*/  ISETP.GT.U32.AND P5, PT, R0, R7, PT ;  /* 0x000000070000720c */ /* 0x000fe20003fa4070 */
[----:B------:R-:W-:Y:S01]  /*6420*/  @!P1 IMAD.IADD R13, R13, 0x1, -R0 ;  /* 0x000000010d0d9824 */ /* 0x000fe200078e0a00 */
[----:B------:R0:W-:Y:S01]  /*6430*/  STL [R1+0x58], R3 ;  /* 0x0000580301007387 */ /* 0x0001e20000100800 */
[----:B------:R-:W-:-:S04]  /*6440*/  IMAD.HI.U32 R11, R14, R23, RZ ;  /* 0x000000170e0b7227 */ /* 0x000fc800078e00ff */
[----:B------:R-:W-:Y:S02]  /*6450*/  IMAD R22, R0, R2, R22 ;  /* 0x0000000200167224 */ /* 0x000fe400078e0216 */
[----:B------:R-:W-:Y:S02]  /*6460*/  VIADD R2, R5, 0x2c ;  /* 0x0000002c05027836 */ /* 0x000fe40000000000 */
[----:B------:R-:W-:Y:S01]  /*6470*/  @!P2 IMAD.IADD R28, R28, 0x1, -R0 ;  /* 0x000000011c1ca824 */ /* 0x000fe200078e0a00 */
[----:B------:R-:W-:Y:S01]  /*6480*/  ISETP.GT.U32.AND P1, PT, R0, R22, PT ;  /* 0x000000160000720c */ /* 0x000fe20003f24070 */
[----:B0-----:R-:W-:Y:S01]  /*6490*/  IMAD.MOV.U32 R3, RZ, RZ, R13 ;  /* 0x000000ffff037224 */ /* 0x001fe200078e000d */
[----:B------:R-:W-:Y:S01]  /*64a0*/  IABS R25, R2 ;  /* 0x0000000200197213 */ /* 0x000fe20000000000 */
[----:B------:R-:W-:Y:S01]  /*64b0*/  IMAD.MOV R11, RZ, RZ, -R11 ;  /* 0x000000ffff0b7224 */ /* 0x000fe200078e0a0b */
[----:B------:R-:W-:Y:S01]  /*64c0*/  ISETP.GE.AND P2, PT, R8, RZ, PT ;  /* 0x000000ff0800720c */ /* 0x000fe20003f46270 */
[----:B------:R-:W-:Y:S01]  /*64d0*/  @!P0 IMAD.MOV R3, RZ, RZ, -R3 ;  /* 0x000000ffff038224 */ /* 0x000fe200078e0a03 */
[C---:B------:R-:W-:Y:S01]  /*64e0*/  ISETP.GT.U32.AND P0, PT, R0.reuse, R28, PT ;  /* 0x0000001c0000720c */ /* 0x040fe20003f04070 */
[----:B------:R-:W-:-:S02]  /*64f0*/  IMAD R23, R0, R11, R23 ;  /* 0x0000000b00177224 */ /* 0x000fc400078e0217 */
[----:B------:R-:W-:Y:S01]  /*6500*/  @!P5 IMAD.IADD R7, R7, 0x1, -R0 ;  /* 0x000000010707d824 */ /* 0x000fe200078e0a00 */
[----:B------:R0:W-:Y:S01]  /*6510*/  STL [R1+0x14], R3 ;  /* 0x0000140301007387 */ /* 0x0001e20000100800 */
[----:B------:R-:W-:Y:S01]  /*6520*/  IMAD.HI.U32 R12, R14, R26, RZ ;  /* 0x0000001a0e0c7227 */ /* 0x000fe200078e00ff */
[----:B------:R-:W-:-:S03]  /*6530*/  ISETP.GT.U32.AND P5, PT, R0, R23, PT ;  /* 0x000000170000720c */ /* 0x000fc60003fa4070 */
[----:B------:R-:W-:-:S04]  /*6540*/  IMAD.HI.U32 R11, R14, R25, RZ ;  /* 0x000000190e0b7227 */ /* 0x000fc800078e00ff */
[----:B------:R-:W-:Y:S02]  /*6550*/  IMAD.MOV R12, RZ, RZ, -R12 ;  /* 0x000000ffff0c7224 */ /* 0x000fe400078e0a0c */
[----:B------:R-:W-:Y:S02]  /*6560*/  IMAD.MOV R11, RZ, RZ, -R11 ;  /* 0x000000ffff0b7224 */ /* 0x000fe400078e0a0b */
[----:B------:R-:W-:Y:S02]  /*6570*/  IMAD R26, R0, R12, R26 ;  /* 0x0000000c001a7224 */ /* 0x000fe400078e021a */
[--C-:B------:R-:W-:Y:S02]  /*6580*/  @!P0 IMAD.IADD R28, R28, 0x1, -R0.reuse ;  /* 0x000000011c1c8824 */ /* 0x100fe400078e0a00 */
[----:B------:R-:W-:Y:S01]  /*6590*/  @!P1 IMAD.IADD R22, R22, 0x1, -R0 ;  /* 0x0000000116169824 */ /* 0x000fe200078e0a00 */
[----:B------:R-:W-:Y:S01]  /*65a0*/  ISETP.GE.AND P1, PT, R10, RZ, PT ;  /* 0x000000ff0a00720c */ /* 0x000fe20003f26270 */
[----:B------:R-:W-:-:S02]  /*65b0*/  IMAD R25, R0, R11, R25 ;  /* 0x0000000b00197224 */ /* 0x000fc400078e0219 */
[----:B------:R-:W-:Y:S01]  /*65c0*/  @!P2 IMAD.MOV R28, RZ, RZ, -R28 ;  /* 0x000000ffff1ca224 */ /* 0x000fe200078e0a1c */
[C---:B------:R-:W-:Y:S01]  /*65d0*/  ISETP.GT.U32.AND P2, PT, R0.reuse, R26, PT ;  /* 0x0000001a0000720c */ /* 0x040fe20003f44070 */
[--C-:B------:R-:W-:Y:S01]  /*65e0*/  @!P5 IMAD.IADD R23, R23, 0x1, -R0.reuse ;  /* 0x000000011717d824 */ /* 0x100fe200078e0a00 */
[C---:B------:R-:W-:Y:S01]  /*65f0*/  ISETP.GT.U32.AND P5, PT, R0.reuse, R22, PT ;  /* 0x000000160000720c */ /* 0x040fe20003fa4070 */
[----:B0-----:R-:W-:Y:S01]  /*6600*/  IMAD.MOV.U32 R3, RZ, RZ, R7 ;  /* 0x000000ffff037224 */ /* 0x001fe200078e0007 */
[C---:B------:R-:W-:Y:S01]  /*6610*/  ISETP.GT.U32.AND P0, PT, R0.reuse, R25, PT ;  /* 0x000000190000720c */ /* 0x040fe20003f04070 */
[----:B------:R-:W-:Y:S01]  /*6620*/  @!P4 IMAD.IADD R29, R29, 0x1, -R0 ;  /* 0x000000011d1dc824 */ /* 0x000fe200078e0a00 */
[----:B------:R-:W-:Y:S01]  /*6630*/  ISETP.GE.AND P4, PT, R9, RZ, PT ;  /* 0x000000ff0900720c */ /* 0x000fe20003f86270 */
[----:B------:R-:W-:Y:S01]  /*6640*/  @!P3 IMAD.MOV R3, RZ, RZ, -R3 ;  /* 0x000000ffff03b224 */ /* 0x000fe200078e0a03 */
[----:B------:R-:W-:Y:S01]  /*6650*/  ISETP.GT.U32.AND P3, PT, R0, R23, PT ;  /* 0x000000170000720c */ /* 0x000fe20003f64070 */
[----:B------:R-:W-:-:S02]  /*6660*/  VIADD R8, R5, 0x28 ;  /* 0x0000002805087836 */ /* 0x000fc40000000000 */
[----:B------:R-:W-:Y:S01]  /*6670*/  VIADD R7, R5, 0x26 ;  /* 0x0000002605077836 */ /* 0x000fe20000000000 */
[----:B------:R-:W-:Y:S01]  /*6680*/  STL [R1+0xc], R3 ;  /* 0x00000c0301007387 */ /* 0x000fe20000100800 */
[--C-:B------:R-:W-:Y:S01]  /*6690*/  @!P2 IMAD.IADD R26, R26, 0x1, -R0.reuse ;  /* 0x000000011a1aa824 */ /* 0x100fe200078e0a00 */
[----:B------:R-:W-:Y:S01]  /*66a0*/  IABS R9, R8 ;  /* 0x0000000800097213 */ /* 0x000fe20000000000 */
[--C-:B------:R-:W-:Y:S01]  /*66b0*/  @!P5 IMAD.IADD R22, R22, 0x1, -R0.reuse ;  /* 0x000000011616d824 */ /* 0x100fe200078e0a00 */
[----:B------:R-:W-:Y:S01]  /*66c0*/  ISETP.GE.AND P5, PT, R6, RZ, PT ;  /* 0x000000ff0600720c */ /* 0x000fe20003fa6270 */
[----:B------:R-:W-:Y:S01]  /*66d0*/  @!P0 IMAD.IADD R25, R25, 0x1, -R0 ;  /* 0x0000000119198824 */ /* 0x000fe200078e0a00 */
[----:B------:R-:W-:Y:S01]  /*66e0*/  ISETP.GT.U32.AND P2, PT, R0, R26, PT ;  /* 0x0000001a0000720c */ /* 0x000fe20003f44070 */
[----:B------:R-:W-:Y:S01]  /*66f0*/  @!P6 IMAD.MOV R29, RZ, RZ, -R29 ;  /* 0x000000ffff1de224 */ /* 0x000fe200078e0a1d */
[----:B------:R-:W-:Y:S01]  /*6700*/  ISETP.GE.AND P6, PT, R2, RZ, PT ;  /* 0x000000ff0200720c */ /* 0x000fe20003fc6270 */
[----:B------:R-:W-:Y:S01]  /*6710*/  @!P4 IMAD.MOV R22, RZ, RZ, -R22 ;  /* 0x000000ffff16c224 */ /* 0x000fe200078e0a16 */
[----:B------:R-:W-:Y:S01]  /*6720*/  IABS R2, R7 ;  /* 0x0000000700027213 */ /* 0x000fe20000000000 */
[----:B------:R-:W-:Y:S01]  /*6730*/  IMAD.HI.U32 R6, R14, R9, RZ ;  /* 0x000000090e067227 */ /* 0x000fe200078e00ff */
[----:B------:R-:W-:Y:S01]  /*6740*/  ISETP.GT.U32.AND P4, PT, R0, R25, PT ;  /* 0x000000190000720c */ /* 0x000fe20003f84070 */
[----:B------:R-:W-:Y:S01]  /*6750*/  STL [R1+0xa00], R29 ;  /* 0x000a001d01007387 */ /* 0x000fe20000100800 */
[----:B------:R-:W-:Y:S01]  /*6760*/  ISETP.GE.AND P0, PT, R7, RZ, PT ;  /* 0x000000ff0700720c */ /* 0x000fe20003f06270 */
[----:B------:R-:W-:Y:S01]  /*6770*/  @!P3 IMAD.IADD R23, R23, 0x1, -R0 ;  /* 0x000000011717b824 */ /* 0x000fe200078e0a00 */
[----:B------:R-:W-:Y:S01]  /*6780*/  ISETP.GE.AND P3, PT, R8, RZ, PT ;  /* 0x000000ff0800720c */ /* 0x000fe20003f66270 */
[----:B------:R-:W-:Y:S01]  /*6790*/  IMAD.HI.U32 R8, R14, R2, RZ ;  /* 0x000000020e087227 */ /* 0x000fe200078e00ff */
[----:B------:R-:W-:Y:S03]  /*67a0*/  STL [R1+0xa04], R28 ;  /* 0x000a041c01007387 */ /* 0x000fe60000100800 */
[----:B------:R-:W-:Y:S01]  /*67b0*/  IMAD.MOV R6, RZ, RZ, -R6 ;  /* 0x000000ffff067224 */ /* 0x000fe200078e0a06 */
[----:B------:R-:W-:Y:S01]  /*67c0*/  STL [R1+0xa08], R22 ;  /* 0x000a081601007387 */ /* 0x000fe20000100800 */
[----:B------:R-:W-:-:S02]  /*67d0*/  IMAD.MOV R8, RZ, RZ, -R8 ;  /* 0x000000ffff087224 */ /* 0x000fc400078e0a08 */
[C---:B------:R-:W-:Y:S02]  /*67e0*/  IMAD R27, R0.reuse, R6, R9 ;  /* 0x00000006001b7224 */ /* 0x040fe400078e0209 */
[----:B------:R-:W-:Y:S02]  /*67f0*/  IMAD R7, R0, R8, R2 ;  /* 0x0000000800077224 */ /* 0x000fe400078e0202 */
[--C-:B------:R-:W-:Y:S02]  /*6800*/  @!P2 IMAD.IADD R26, R26, 0x1, -R0.reuse ;  /* 0x000000011a1aa824 */ /* 0x100fe400078e0a00 */
[----:B------:R-:W-:Y:S01]  /*6810*/  @!P4 IMAD.IADD R25, R25, 0x1, -R0 ;  /* 0x000000011919c824 */ /* 0x000fe200078e0a00 */
[C---:B------:R-:W-:Y:S01]  /*6820*/  ISETP.GT.U32.AND P4, PT, R0.reuse, R27, PT ;  /* 0x0000001b0000720c */ /* 0x040fe20003f84070 */
[----:B------:R-:W-:Y:S01]  /*6830*/  @!P5 IMAD.MOV R26, RZ, RZ, -R26 ;  /* 0x000000ffff1ad224 */ /* 0x000fe200078e0a1a */
[----:B------:R-:W-:Y:S01]  /*6840*/  ISETP.GT.U32.AND P5, PT, R0, R7, PT ;  /* 0x000000070000720c */ /* 0x000fe20003fa4070 */
[----:B------:R-:W-:-:S02]  /*6850*/  VIADD R9, R5, 0x24 ;  /* 0x0000002405097836 */ /* 0x000fc40000000000 */
[C---:B------:R-:W-:Y:S02]  /*6860*/  VIADD R21, R5.reuse, 0x20 ;  /* 0x0000002005157836 */ /* 0x040fe40000000000 */
[----:B------:R-:W-:Y:S02]  /*6870*/  VIADD R19, R5, 0x22 ;  /* 0x0000002205137836 */ /* 0x000fe40000000000 */
[----:B------:R-:W-:Y:S01]  /*6880*/  @!P1 IMAD.MOV R23, RZ, RZ, -R23 ;  /* 0x000000ffff179224 */ /* 0x000fe200078e0a17 */
[----:B------:R-:W-:Y:S01]  /*6890*/  ISETP.GE.AND P1, PT, R9, RZ, PT ;  /* 0x000000ff0900720c */ /* 0x000fe20003f26270 */
[----:B------:R-:W-:Y:S01]  /*68a0*/  @!P6 IMAD.MOV R25, RZ, RZ, -R25 ;  /* 0x000000ffff19e224 */ /* 0x000fe200078e0a19 */
[----:B------:R-:W-:Y:S01]  /*68b0*/  IABS R9, R9 ;  /* 0x0000000900097213 */ /* 0x000fe20000000000 */
[--C-:B------:R-:W-:Y:S01]  /*68c0*/  @!P4 IMAD.IADD R27, R27, 0x1, -R0.reuse ;  /* 0x000000011b1bc824 */ /* 0x100fe200078e0a00 */
[----:B------:R-:W-:Y:S01]  /*68d0*/  ISETP.GE.AND P6, PT, R21, RZ, PT ;  /* 0x000000ff1500720c */ /* 0x000fe20003fc6270 */
[----:B------:R-:W-:Y:S01]  /*68e0*/  @!P5 IMAD.IADD R7, R7, 0x1, -R0 ;  /* 0x000000010707d824 */ /* 0x000fe200078e0a00 */
[----:B------:R-:W-:Y:S01]  /*68f0*/  ISETP.GE.AND P2, PT, R19, RZ, PT ;  /* 0x000000ff1300720c */ /* 0x000fe20003f46270 */
[----:B------:R-:W-:Y:S01]  /*6900*/  IMAD.HI.U32 R6, R14, R9, RZ ;  /* 0x000000090e067227 */ /* 0x000fe200078e00ff */
[----:B------:R-:W-:Y:S01]  /*6910*/  IABS R21, R21 ;  /* 0x0000001500157213 */ /* 0x000fe20000000000 */
[----:B------:R0:W-:Y:S01]  /*6920*/  STL [R1+0xa0c], R23 ;  /* 0x000a0c1701007387 */ /* 0x0001e20000100800 */
[----:B------:R-:W-:Y:S01]  /*6930*/  IABS R19, R19 ;  /* 0x0000001300137213 */ /* 0x000fe20000000000 */
[----:B------:R-:W-:Y:S01]  /*6940*/  IMAD.MOV R6, RZ, RZ, -R6 ;  /* 0x000000ffff067224 */ /* 0x000fe200078e0a06 */
[----:B------:R-:W-:Y:S01]  /*6950*/  ISETP.GT.U32.AND P4, PT, R0, R27, PT ;  /* 0x0000001b0000720c */ /* 0x000fe20003f84070 */
[----:B------:R-:W-:Y:S01]  /*6960*/  IMAD.HI.U32 R8, R14, R21, RZ ;  /* 0x000000150e087227 */ /* 0x000fe200078e00ff */
[----:B------:R-:W-:Y:S01]  /*6970*/  ISETP.GT.U32.AND P5, PT, R0, R7, PT ;  /* 0x000000070000720c */ /* 0x000fe20003fa4070 */
[----:B------:R-:W-:Y:S02]  /*6980*/  STL [R1+0xa10], R25 ;  /* 0x000a101901007387 */ /* 0x000fe40000100800 */
[----:B------:R-:W-:-:S02]  /*6990*/  IMAD.HI.U32 R2, R14, R19, RZ ;  /* 0x000000130e027227 */ /* 0x000fc400078e00ff */
[----:B------:R-:W-:Y:S02]  /*69a0*/  STL [R1+0xa14], R26 ;  /* 0x000a141a01007387 */ /* 0x000fe40000100800 */
[----:B------:R-:W-:Y:S02]  /*69b0*/  IMAD.MOV R8, RZ, RZ, -R8 ;  /* 0x000000ffff087224 */ /* 0x000fe400078e0a08 */
[----:B------:R-:W-:Y:S02]  /*69c0*/  IMAD.MOV R2, RZ, RZ, -R2 ;  /* 0x000000ffff027224 */ /* 0x000fe400078e0a02 */
[C---:B------:R-:W-:Y:S02]  /*69d0*/  IMAD R9, R0.reuse, R6, R9 ;  /* 0x0000000600097224 */ /* 0x040fe400078e0209 */
[C---:B------:R-:W-:Y:S02]  /*69e0*/  IMAD R21, R0.reuse, R8, R21 ;  /* 0x0000000800157224 */ /* 0x040fe400078e0215 */
[----:B------:R-:W-:-:S02]  /*69f0*/  IMAD R19, R0, R2, R19 ;  /* 0x0000000200137224 */ /* 0x000fc400078e0213 */
[--C-:B------:R-:W-:Y:S01]  /*6a00*/  @!P4 IMAD.IADD R27, R27, 0x1, -R0.reuse ;  /* 0x000000011b1bc824 */ /* 0x100fe200078e0a00 */
[C---:B------:R-:W-:Y:S01]  /*6a10*/  ISETP.GT.U32.AND P4, PT, R0.reuse, R9, PT ;  /* 0x000000090000720c */ /* 0x040fe20003f84070 */
[----:B------:R-:W-:Y:S01]  /*6a20*/  @!P5 IMAD.IADD R7, R7, 0x1, -R0 ;  /* 0x000000010707d824 */ /* 0x000fe200078e0a00 */
[C---:B------:R-:W-:Y:S01]  /*6a30*/  ISETP.GT.U32.AND P5, PT, R0.reuse, R21, PT ;  /* 0x000000150000720c */ /* 0x040fe20003fa4070 */
[C---:B0-----:R-:W-:Y:S02]  /*6a40*/  VIADD R23, R5.reuse, 0x1c ;  /* 0x0000001c05177836 */ /* 0x041fe40000000000 */
[----:B------:R-:W-:Y:S01]  /*6a50*/  @!P3 IMAD.MOV R27, RZ, RZ, -R27 ;  /* 0x000000ffff1bb224 */ /* 0x000fe200078e0a1b */
[----:B------:R-:W-:Y:S01]  /*6a60*/  ISETP.GT.U32.AND P3, PT, R0, R19, PT ;  /* 0x000000130000720c */ /* 0x000fe20003f64070 */
[C---:B------:R-:W-:Y:S01]  /*6a70*/  VIADD R11, R5.reuse, 0x1e ;  /* 0x0000001e050b7836 */ /* 0x040fe20000000000 */
[----:B------:R-:W-:Y:S01]  /*6a80*/  IABS R20, R23 ;  /* 0x0000001700147213 */ /* 0x000fe20000000000 */
[C---:B------:R-:W-:Y:S01]  /*6a90*/  VIADD R22, R5.reuse, 0x1a ;  /* 0x0000001a05167836 */ /* 0x040fe20000000000 */
[----:B------:R-:W-:Y:S01]  /*6aa0*/  STL [R1+0xa18], R27 ;  /* 0x000a181b01007387 */ /* 0x000fe20000100800 */
[----:B------:R-:W-:Y:S01]  /*6ab0*/  VIADD R4, R5, 0x18 ;  /* 0x0000001805047836 */ /* 0x000fe20000000000 */
[----:B------:R-:W-:Y:S01]  /*6ac0*/  IABS R24, R11 ;  /* 0x0000000b00187213 */ /* 0x000fe20000000000 */
[----:B------:R-:W-:Y:S01]  /*6ad0*/  IMAD.HI.U32 R2, R14, R20, RZ ;  /* 0x000000140e027227 */ /* 0x000fe200078e00ff */
[----:B------:R-:W-:-:S02]  /*6ae0*/  IABS R8, R22 ;  /* 0x0000001600087213 */ /* 0x000fc40000000000 */
[----:B------:R-:W-:Y:S01]  /*6af0*/  IABS R12, R4 ;  /* 0x00000004000c7213 */ /* 0x000fe20000000000 */
[--C-:B------:R-:W-:Y:S01]  /*6b00*/  @!P4 IMAD.IADD R9, R9, 0x1, -R0.reuse ;  /* 0x000000010909c824 */ /* 0x100fe200078e0a00 */
[----:B------:R0:W-:Y:S01]  /*6b10*/  STL [R1+0x84], R4 ;  /* 0x0000840401007387 */ /* 0x0001e20000100800 */
[----:B------:R-:W-:Y:S02]  /*6b20*/  @!P5 IMAD.IADD R21, R21, 0x1, -R0 ;  /* 0x000000011515d824 */ /* 0x000fe400078e0a00 */
[----:B------:R-:W-:Y:S01]  /*6b30*/  IMAD.MOV R2, RZ, RZ, -R2 ;  /* 0x000000ffff027224 */ /* 0x000fe200078e0a02 */
[C---:B------:R-:W-:Y:S01]  /*6b40*/  ISETP.GT.U32.AND P4, PT, R0.reuse, R9, PT ;  /* 0x000000090000720c */ /* 0x040fe20003f84070 */
[----:B------:R-:W-:Y:S01]  /*6b50*/  @!P3 IMAD.IADD R19, R19, 0x1, -R0 ;  /* 0x000000011313b824 */ /* 0x000fe200078e0a00 */
[----:B------:R-:W-:Y:S01]  /*6b60*/  ISETP.GT.U32.AND P5, PT, R0, R21, PT ;  /* 0x000000150000720c */ /* 0x000fe20003fa4070 */
[----:B------:R-:W-:-:S03]  /*6b70*/  IMAD.HI.U32 R6, R14, R24, RZ ;  /* 0x000000180e067227 */ /* 0x000fc600078e00ff */
[C---:B------:R-:W-:Y:S01]  /*6b80*/  ISETP.GT.U32.AND P3, PT, R0.reuse, R19, PT ;  /* 0x000000130000720c */ /* 0x040fe20003f64070 */
[----:B------:R-:W-:Y:S02]  /*6b90*/  IMAD R20, R0, R2, R20 ;  /* 0x0000000200147224 */ /* 0x000fe400078e0214 */
[----:B------:R-:W-:-:S04]  /*6ba0*/  IMAD.HI.U32 R2, R14, R8, RZ ;  /* 0x000000080e027227 */ /* 0x000fc800078e00ff */
[----:B------:R-:W-:Y:S02]  /*6bb0*/  IMAD.MOV R6, RZ, RZ, -R6 ;  /* 0x000000ffff067224 */ /* 0x000fe400078e0a06 */
[----:B------:R-:W-:Y:S02]  /*6bc0*/  IMAD.MOV R2, RZ, RZ, -R2 ;  /* 0x000000ffff027224 */ /* 0x000fe400078e0a02 */
[C---:B------:R-:W-:Y:S02]  /*6bd0*/  IMAD R24, R0.reuse, R6, R24 ;  /* 0x0000000600187224 */ /* 0x040fe400078e0218 */
[C---:B------:R-:W-:Y:S02]  /*6be0*/  IMAD R8, R0.reuse, R2, R8 ;  /* 0x0000000200087224 */ /* 0x040fe400078e0208 */
[--C-:B------:R-:W-:Y:S01]  /*6bf0*/  @!P4 IMAD.IADD R9, R9, 0x1, -R0.reuse ;  /* 0x000000010909c824 */ /* 0x100fe200078e0a00 */
[C---:B------:R-:W-:Y:S01]  /*6c00*/  ISETP.GT.U32.AND P4, PT, R0.reuse, R24, PT ;  /* 0x000000180000720c */ /* 0x040fe20003f84070 */
[--C-:B------:R-:W-:Y:S01]  /*6c10*/  @!P5 IMAD.IADD R21, R21, 0x1, -R0.reuse ;  /* 0x000000011515d824 */ /* 0x100fe200078e0a00 */
[C---:B------:R-:W-:Y:S01]  /*6c20*/  ISETP.GT.U32.AND P5, PT, R0.reuse, R8, PT ;  /* 0x000000080000720c */ /* 0x040fe20003fa4070 */
[----:B------:R-:W-:Y:S01]  /*6c30*/  @!P3 IMAD.IADD R19, R19, 0x1, -R0 ;  /* 0x000000011313b824 */ /* 0x000fe200078e0a00 */
[----:B------:R-:W-:Y:S01]  /*6c40*/  ISETP.GT.U32.AND P3, PT, R0, R20, PT ;  /* 0x000000140000720c */ /* 0x000fe20003f64070 */
[----:B------:R-:W-:-:S02]  /*6c50*/  VIADD R3, R5, 0x14 ;  /* 0x0000001405037836 */ /* 0x000fc40000000000 */
[----:B------:R-:W-:Y:S02]  /*6c60*/  VIADD R28, R5, 0x16 ;  /* 0x00000016051c7836 */ /* 0x000fe40000000000 */
[----:B------:R-:W-:Y:S01]  /*6c70*/  IMAD.HI.U32 R13, R14, R12, RZ ;  /* 0x0000000c0e0d7227 */ /* 0x000fe200078e00ff */
[----:B------:R-:W-:Y:S01]  /*6c80*/  IABS R10, R3 ;  /* 0x00000003000a7213 */ /* 0x000fe20000000000 */
[----:B------:R1:W-:Y:S01]  /*6c90*/  STL [R1+0x7c], R3 ;  /* 0x00007c0301007387 */ /* 0x0003e20000100800 */
[----:B------:R-:W-:Y:S01]  /*6ca0*/  IABS R17, R28 ;  /* 0x0000001c00117213 */ /* 0x000fe20000000000 */
[--C-:B------:R-:W-:Y:S01]  /*6cb0*/  @!P4 IMAD.IADD R24, R24, 0x1, -R0.reuse ;  /* 0x000000011818c824 */ /* 0x100fe200078e0a00 */
[----:B------:R-:W-:Y:S01]  /*6cc0*/  ISETP.GE.AND P4, PT, R11, RZ, PT ;  /* 0x000000ff0b00720c */ /* 0x000fe20003f86270 */
[--C-:B------:R-:W-:Y:S01]  /*6cd0*/  @!P5 IMAD.IADD R8, R8, 0x1, -R0.reuse ;  /* 0x000000010808d824 */ /* 0x100fe200078e0a00 */
[----:B------:R-:W-:Y:S01]  /*6ce0*/  STL [R1+0xa8c], R28 ;  /* 0x000a8c1c01007387 */ /* 0x000fe20000100800 */
[----:B------:R-:W-:Y:S01]  /*6cf0*/  @!P3 IMAD.IADD R20, R20, 0x1, -R0 ;  /* 0x000000011414b824 */ /* 0x000fe200078e0a00 */
[C---:B------:R-:W-:Y:S01]  /*6d00*/  ISETP.GT.U32.AND P3, PT, R0.reuse, R24, PT ;  /* 0x000000180000720c */ /* 0x040fe20003f64070 */
[----:B------:R-:W-:Y:S01]  /*6d10*/  @!P0 IMAD.MOV R7, RZ, RZ, -R7 ;  /* 0x000000ffff078224 */ /* 0x000fe200078e0a07 */
[----:B------:R-:W-:Y:S01]  /*6d20*/  ISETP.GT.U32.AND P0, PT, R0, R8, PT ;  /* 0x000000080000720c */ /* 0x000fe20003f04070 */
[----:B------:R-:W-:Y:S01]  /*6d30*/  IMAD.HI.U32 R2, R14, R10, RZ ;  /* 0x0000000a0e027227 */ /* 0x000fe200078e00ff */
[----:B------:R-:W-:Y:S01]  /*6d40*/  STL [R1+0xa98], R21 ;  /* 0x000a981501007387 */ /* 0x000fe20000100800 */
[----:B------:R-:W-:-:S02]  /*6d50*/  ISETP.GT.U32.AND P5, PT, R0, R20, PT ;  /* 0x000000140000720c */ /* 0x000fc40003fa4070 */
[----:B------:R-:W-:Y:S01]  /*6d60*/  IMAD.MOV R13, RZ, RZ, -R13 ;  /* 0x000000ffff0d7224 */ /* 0x000fe200078e0a0d */
[----:B------:R2:W-:Y:S01]  /*6d70*/  STL [R1+0xa1c], R7 ;  /* 0x000a1c0701007387 */ /* 0x0005e20000100800 */
[----:B0-----:R-:W-:Y:S02]  /*6d80*/  VIADD R4, R5, 0x12 ;  /* 0x0000001205047836 */ /* 0x001fe40000000000 */
[----:B------:R-:W-:Y:S02]  /*6d90*/  IMAD.MOV R2, RZ, RZ, -R2 ;  /* 0x000000ffff027224 */ /* 0x000fe400078e0a02 */
[----:B------:R-:W-:Y:S01]  /*6da0*/  IMAD R12, R0, R13, R12 ;  /* 0x0000000d000c7224 */ /* 0x000fe200078e020c */
[----:B------:R-:W-:Y:S01]  /*6db0*/  IABS R13, R4 ;  /* 0x00000004000d7213 */ /* 0x000fe20000000000 */
[----:B------:R-:W-:Y:S01]  /*6dc0*/  IMAD.HI.U32 R6, R14, R17, RZ ;  /* 0x000000110e067227 */ /* 0x000fe200078e00ff */
[----:B------:R0:W-:Y:S03]  /*6dd0*/  STL [R1+0xa90], R4 ;  /* 0x000a900401007387 */ /* 0x0001e60000100800 */
[----:B------:R-:W-:-:S02]  /*6de0*/  IMAD R10, R0, R2, R10 ;  /* 0x00000002000a7224 */ /* 0x000fc400078e020a */
[----:B------:R-:W-:Y:S01]  /*6df0*/  @!P3 IMAD.IADD R24, R24, 0x1, -R0 ;  /* 0x000000011818b824 */ /* 0x000fe200078e0a00 */
[----:B------:R-:W-:Y:S01]  /*6e00*/  ISETP.GT.U32.AND P3, PT, R0, R12, PT ;  /* 0x0000000c0000720c */ /* 0x000fe20003f64070 */
[----:B------:R-:W-:Y:S02]  /*6e10*/  IMAD.MOV R6, RZ, RZ, -R6 ;  /* 0x000000ffff067224 */ /* 0x000fe400078e0a06 */
[C---:B------:R-:W-:Y:S02]  /*6e20*/  VIADD R27, R5.reuse, 0xe ;  /* 0x0000000e051b7836 */ /* 0x040fe40000000000 */
[----:B------:R-:W-:Y:S02]  /*6e30*/  VIADD R29, R5, 0xc ;  /* 0x0000000c051d7836 */ /* 0x000fe40000000000 */
[----:B------:R-:W-:-:S03]  /*6e40*/  IMAD.HI.U32 R2, R14, R13, RZ ;  /* 0x0000000d0e027227 */ /* 0x000fc600078e00ff */
[----:B------:R-:W-:Y:S01]  /*6e50*/  IABS R18, R29 ;  /* 0x0000001d00127213 */ /* 0x000fe20000000000 */
[----:B------:R-:W-:Y:S01]  /*6e60*/  @!P0 IMAD.IADD R8, R8, 0x1, -R0 ;  /* 0x0000000108088824 */ /* 0x000fe200078e0a00 */
[C---:B------:R-:W-:Y:S01]  /*6e70*/  ISETP.GT.U32.AND P0, PT, R0.reuse, R10, PT ;  /* 0x0000000a0000720c */ /* 0x040fe20003f04070 */
[----:B------:R-:W-:Y:S01]  /*6e80*/  IMAD R17, R0, R6, R17 ;  /* 0x0000000600117224 */ /* 0x000fe200078e0211 */
[----:B------:R-:W-:Y:S01]  /*6e90*/  IABS R6, R27 ;  /* 0x0000001b00067213 */ /* 0x000fe20000000000 */
[----:B------:R-:W-:Y:S02]  /*6ea0*/  IMAD.MOV R2, RZ, RZ, -R2 ;  /* 0x000000ffff027224 */ /* 0x000fe400078e0a02 */
[----:B-1----:R-:W-:Y:S02]  /*6eb0*/  VIADD R3, R5, 0x10 ;  /* 0x0000001005037836 */ /* 0x002fe40000000000 */
[----:B------:R-:W-:-:S03]  /*6ec0*/  IMAD.HI.U32 R16, R14, R6, RZ ;  /* 0x000000060e107227 */ /* 0x000fc600078e00ff */
[----:B------:R-:W-:Y:S01]  /*6ed0*/  IABS R11, R3 ;  /* 0x00000003000b7213 */ /* 0x000fe20000000000 */
[----:B------:R-:W-:Y:S01]  /*6ee0*/  IMAD R13, R0, R2, R13 ;  /* 0x00000002000d7224 */ /* 0x000fe200078e020d */
[----:B------:R-:W-:Y:S01]  /*6ef0*/  STL [R1+0xa94], R3 ;  /* 0x000a940301007387 */ /* 0x000fe20000100800 */
[----:B------:R-:W-:-:S03]  /*6f00*/  IMAD.HI.U32 R2, R14, R18, RZ ;  /* 0x000000120e027227 */ /* 0x000fc600078e00ff */
[----:B------:R1:W-:Y:S01]  /*6f10*/  STL [R1+0xa9c], R27 ;  /* 0x000a9c1b01007387 */ /* 0x0003e20000100800 */
[----:B------:R-:W-:Y:S01]  /*6f20*/  @!P3 IMAD.IADD R12, R12, 0x1, -R0 ;  /* 0x000000010c0cb824 */ /* 0x000fe200078e0a00 */
[----:B------:R-:W-:Y:S01]  /*6f30*/  ISETP.GE.AND P3, PT, R23, RZ, PT ;  /* 0x000000ff1700720c */ /* 0x000fe20003f66270 */
[----:B------:R-:W-:Y:S02]  /*6f40*/  IMAD.MOV R16, RZ, RZ, -R16 ;  /* 0x000000ffff107224 */ /* 0x000fe400078e0a10 */
[C---:B------:R-:W-:Y:S02]  /*6f50*/  VIADD R26, R5.reuse, 0xa ;  /* 0x0000000a051a7836 */ /* 0x040fe40000000000 */
[C---:B------:R-:W-:Y:S02]  /*6f60*/  VIADD R25, R5.reuse, 0x8 ;  /* 0x0000000805197836 */ /* 0x040fe40000000000 */
[----:B------:R-:W-:Y:S02]  /*6f70*/  IMAD.MOV R2, RZ, RZ, -R2 ;  /* 0x000000ffff027224 */ /* 0x000fe400078e0a02 */
[----:B------:R-:W-:-:S02]  /*6f80*/  VIADD R23, R5, 0x6 ;  /* 0x0000000605177836 */ /* 0x000fc40000000000 */
[----:B------:R-:W-:Y:S01]  /*6f90*/  @!P0 IMAD.IADD R10, R10, 0x1, -R0 ;  /* 0x000000010a0a8824 */ /* 0x000fe200078e0a00 */
[----:B------:R-:W-:Y:S01]  /*6fa0*/  ISETP.GE.AND P0, PT, R22, RZ, PT ;  /* 0x000000ff1600720c */ /* 0x000fe20003f06270 */
[----:B------:R-:W-:Y:S01]  /*6fb0*/  IMAD R6, R0, R16, R6 ;  /* 0x0000001000067224 */ /* 0x000fe200078e0206 */
[----:B------:R-:W-:Y:S01]  /*6fc0*/  IABS R16, R25 ;  /* 0x0000001900107213 */ /* 0x000fe20000000000 */
[C---:B------:R-:W-:Y:S02]  /*6fd0*/  VIADD R22, R5.reuse, 0x4 ;  /* 0x0000000405167836 */ /* 0x040fe40000000000 */
[----:B--2---:R-:W-:Y:S01]  /*6fe0*/  VIADD R7, R5, 0x2 ;  /* 0x0000000205077836 */ /* 0x004fe20000000000 */
[----:B------:R-:W-:Y:S01]  /*6ff0*/  IABS R5, R26 ;  /* 0x0000001a00057213 */ /* 0x000fe20000000000 */
[----:B------:R-:W-:-:S03]  /*7000*/  IMAD.HI.U32 R15, R14, R11, RZ ;  /* 0x0000000b0e0f7227 */ /* 0x000fc600078e00ff */
[----:B------:R-:W-:Y:S01]  /*7010*/  IABS R28, R7 ;  /* 0x00000007001c7213 */ /* 0x000fe20000000000 */
[----:B------:R-:W-:Y:S01]  /*7020*/  IMAD R18, R0, R2, R18 ;  /* 0x0000000200127224 */ /* 0x000fe200078e0212 */
[----:B------:R-:W-:Y:S01]  /*7030*/  IABS R2, R23 ;  /* 0x0000001700027213 */ /* 0x000fe20000000000 */
[----:B------:R-:W-:Y:S02]  /*7040*/  IMAD.MOV R15, RZ, RZ, -R15 ;  /* 0x000000ffff0f7224 */ /* 0x000fe400078e0a0f */
[----:B0-----:R-:W-:-:S04]  /*7050*/  IMAD.HI.U32 R4, R14, R5, RZ ;  /* 0x000000050e047227 */ /* 0x001fc800078e00ff */
[----:B-1----:R-:W-:-:S04]  /*7060*/  IMAD.HI.U32 R27, R14, R16, RZ ;  /* 0x000000100e1b7227 */ /* 0x002fc800078e00ff */
[----:B------:R-:W-:-:S04]  /*7070*/  IMAD.HI.U32 R21, R14, R2, RZ ;  /* 0x000000020e157227 */ /* 0x000fc800078e00ff */
[C---:B------:R-:W-:Y:S01]  /*7080*/  IMAD R11, R0.reuse, R15, R11 ;  /* 0x0000000f000b7224 */ /* 0x040fe200078e020b */
[----:B------:R-:W-:Y:S01]  /*7090*/  IABS R15, R22 ;  /* 0x00000016000f7213 */ /* 0x000fe20000000000 */
[----:B------:R-:W-:Y:S02]  /*70a0*/  IMAD.MOV R4, RZ, RZ, -R4 ;  /* 0x000000ffff047224 */ /* 0x000fe400078e0a04 */
[----:B------:R-:W-:Y:S02]  /*70b0*/  IMAD.MOV R27, RZ, RZ, -R27 ;  /* 0x000000ffff1b7224 */ /* 0x000fe400078e0a1b */
[----:B------:R-:W-:Y:S02]  /*70c0*/  IMAD.MOV R21, RZ, RZ, -R21 ;  /* 0x000000ffff157224 */ /* 0x000fe400078e0a15 */
[----:B------:R-:W-:Y:S02]  /*70d0*/  IMAD R5, R0, R4, R5 ;  /* 0x0000000400057224 */ /* 0x000fe400078e0205 */
[----:B------:R-:W-:-:S04]  /*70e0*/  IMAD.HI.U32 R3, R14, R15, RZ ;  /* 0x0000000f0e037227 */ /* 0x000fc800078e00ff */
[----:B------:R-:W-:-:S04]  /*70f0*/  IMAD.HI.U32 R4, R14, R28, RZ ;  /* 0x0000001c0e047227 */ /* 0x000fc800078e00ff */
[C---:B------:R-:W-:Y:S02]  /*7100*/  IMAD R16, R0.reuse, R27, R16 ;  /* 0x0000001b00107224 */ /* 0x040fe400078e0210 */
[----:B------:R-:W2:Y:S01]  /*7110*/  LDL.LU R27, [R1+0xa9c] ;  /* 0x000a9c00011b7983 */ /* 0x000ea20000300800 */
[----:B------:R-:W-:Y:S02]  /*7120*/  IMAD R14, R0, R21, R2 ;  /* 0x00000015000e7224 */ /* 0x000fe400078e0202 */
[----:B------:R-:W-:Y:S01]  /*7130*/  IMAD.MOV R3, RZ, RZ, -R3 ;  /* 0x000000ffff037224 */ /* 0x000fe200078e0a03 */
[----:B------:R-:W4:Y:S01]  /*7140*/  LDL.LU R21, [R1+0xa98] ;  /* 0x000a980001157983 */ /* 0x000f220000300800 */
[----:B------:R-:W-:Y:S02]  /*7150*/  @!P1 IMAD.MOV R9, RZ, RZ, -R9 ;  /* 0x000000ffff099224 */ /* 0x000fe400078e0a09 */
[----:B------:R-:W-:Y:S01]  /*7160*/  @!P5 IMAD.IADD R20, R20, 0x1, -R0 ;  /* 0x000000011414d824 */ /* 0x000fe200078e0a00 */
[C---:B------:R-:W-:Y:S01]  /*7170*/  ISETP.GT.U32.AND P5, PT, R0.reuse, R17, PT ;  /* 0x000000110000720c */ /* 0x040fe20003fa4070 */
[----:B------:R-:W-:-:S02]  /*7180*/  IMAD R2, R0, R3, R15 ;  /* 0x0000000300027224 */ /* 0x000fc400078e020f */
[----:B------:R-:W-:Y:S01]  /*7190*/  @!P2 IMAD.MOV R19, RZ, RZ, -R19 ;  /* 0x000000ffff13a224 */ /* 0x000fe200078e0a13 */
[----:B------:R-:W2:Y:S01]  /*71a0*/  LDL.LU R3, [R1+0xa94] ;  /* 0x000a940001037983 */ /* 0x000ea20000300800 */
[----:B------:R-:W-:Y:S02]  /*71b0*/  IMAD.MOV R15, RZ, RZ, -R4 ;  /* 0x000000ffff0f7224 */ /* 0x000fe400078e0a04 */
[----:B------:R-:W-:Y:S01]  /*71c0*/  @!P4 IMAD.MOV R24, RZ, RZ, -R24 ;  /* 0x000000ffff18c224 */ /* 0x000fe200078e0a18 */
[----:B------:R-:W2:Y:S01]  /*71d0*/  LDL.LU R4, [R1+0xa90] ;  /* 0x000a900001047983 */ /* 0x000ea20000300800 */
[----:B------:R-:W-:-:S03]  /*71e0*/  @!P3 IMAD.MOV R20, RZ, RZ, -R20 ;  /* 0x000000ffff14b224 */ /* 0x000fc600078e0a14 */
[----:B------:R0:W-:Y:S01]  /*71f0*/  STL [R1+0xa20], R9 ;  /* 0x000a200901007387 */ /* 0x0001e20000100800 */
[----:B------:R-:W-:Y:S02]  /*7200*/  IMAD R15, R0, R15, R28 ;  /* 0x0000000f000f7224 */ /* 0x000fe400078e021c */
[----:B------:R-:W-:Y:S02]  /*7210*/  @!P0 IMAD.MOV R8, RZ, RZ, -R8 ;  /* 0x000000ffff088224 */ /* 0x000fe400078e0a08 */
[----:B------:R-:W-:Y:S01]  /*7220*/  @!P5 IMAD.IADD R17, R17, 0x1, -R0 ;  /* 0x000000011111d824 */ /* 0x000fe200078e0a00 */
[----:B0-----:R-:W2:Y:S01]  /*7230*/  LDL.LU R9, [R1+0x7c] ;  /* 0x00007c0001097983 */ /* 0x001ea20000300800 */
[----:B----4-:R-:W-:-:S03]  /*7240*/  @!P6 IMAD.MOV R21, RZ, RZ, -R21 ;  /* 0x000000ffff15e224 */ /* 0x010fc600078e0a15 */
[----:B------:R0:W-:Y:S01]  /*7250*/  STL [R1+0xa24], R19 ;  /* 0x000a241301007387 */ /* 0x0001e20000100800 */
[C---:B------:R-:W-:Y:S02]  /*7260*/  ISETP.GT.U32.AND P0, PT, R0.reuse, R18, PT ;  /* 0x000000120000720c */ /* 0x040fe40003f04070 */
[----:B------:R-:W-:Y:S01]  /*7270*/  ISETP.GT.U32.AND P5, PT, R0, R13, PT ;  /* 0x0000000d0000720c */ /* 0x000fe20003fa4070 */
[----:B0-----:R-:W4:Y:S04]  /*7280*/  LDL.LU R19, [R1+0x84] ;  /* 0x0000840001137983 */ /* 0x001f280000300800 */
[----:B------:R-:W-:Y:S06]  /*7290*/  STL [R1+0xa28], R21 ;  /* 0x000a281501007387 */ /* 0x000fec0000100800 */
[----:B------:R-:W-:-:S02]  /*72a0*/  @!P0 IMAD.IADD R18, R18, 0x1, -R0 ;  /* 0x0000000112128824 */ /* 0x000fc400078e0a00 */
[----:B------:R-:W-:Y:S01]  /*72b0*/  @!P5 IMAD.IADD R13, R13, 0x1, -R0 ;  /* 0x000000010d0dd824 */ /* 0x000fe200078e0a00 */
[----:B------:R-:W-:Y:S01]  /*72c0*/  STL [R1+0xa2c], R24 ;  /* 0x000a2c1801007387 */ /* 0x000fe20000100800 */
[----:B------:R-:W-:-:S03]  /*72d0*/  ISETP.GT.U32.AND P5, PT, R0, R11, PT ;  /* 0x0000000b0000720c */ /* 0x000fc60003fa4070 */
[----:B------:R-:W-:Y:S04]  /*72e0*/  STL [R1+0xa30], R20 ;  /* 0x000a301401007387 */ /* 0x000fe80000100800 */
[----:B------:R-:W3:Y:S04]  /*72f0*/  LDL.LU R28, [R1+0xa8c] ;  /* 0x000a8c00011c7983 */ /* 0x000ee80000300800 */
[----:B------:R0:W-:Y:S01]  /*7300*/  STL [R1+0xa34], R8 ;  /* 0x000a340801007387 */ /* 0x0001e20000100800 */
[C---:B------:R-:W-:Y:S01]  /*7310*/  ISETP.GT.U32.AND P4, PT, R0.reuse, R13, PT ;  /* 0x0000000d0000720c */ /* 0x040fe20003f84070 */
[----:B------:R-:W-:Y:S01]  /*7320*/  @!P5 IMAD.IADD R11, R11, 0x1, -R0 ;  /* 0x000000010b0bd824 */ /* 0x000fe200078e0a00 */
[----:B------:R-:W-:-:S02]  /*7330*/  ISETP.GT.U32.AND P5, PT, R0, R6, PT ;  /* 0x000000060000720c */ /* 0x000fc40003fa4070 */
[----:B------:R-:W-:-:S09]  /*7340*/  ISETP.GT.U32.AND P1, PT, R0, R12, PT ;  /* 0x0000000c0000720c */ /* 0x000fd20003f24070 */
[--C-:B------:R-:W-:Y:S01]  /*7350*/  @!P4 IMAD.IADD R13, R13, 0x1, -R0.reuse ;  /* 0x000000010d0dc824 */ /* 0x100fe200078e0a00 */
[----:B------:R-:W-:Y:S01]  /*7360*/  ISETP.GT.U32.AND P4, PT, R0, R2, PT ;  /* 0x000000020000720c */ /* 0x000fe20003f84070 */
[----:B------:R-:W-:Y:S01]  /*7370*/  @!P5 IMAD.IADD R6, R6, 0x1, -R0 ;  /* 0x000000010606d824 */ /* 0x000fe200078e0a00 */
[C---:B------:R-:W-:Y:S02]  /*7380*/  ISETP.GT.U32.AND P2, PT, R0.reuse, R17, PT ;  /* 0x000000110000720c */ /* 0x040fe40003f44070 */
[C---:B------:R-:W-:Y:S02]  /*7390*/  ISETP.GT.U32.AND P5, PT, R0.reuse, R10, PT ;  /* 0x0000000a0000720c */ /* 0x040fe40003fa4070 */
[----:B------:R-:W-:-:S07]  /*73a0*/  ISETP.GT.U32.AND P6, PT, R0, R11, PT ;  /* 0x0000000b0000720c */ /* 0x000fce0003fc4070 */
[--C-:B------:R-:W-:Y:S01]  /*73b0*/  @!P4 IMAD.IADD R2, R2, 0x1, -R0.reuse ;  /* 0x000000010202c824 */ /* 0x100fe200078e0a00 */
[----:B--2---:R-:W-:Y:S02]  /*73c0*/  ISETP.GE.AND P4, PT, R27, RZ, PT ;  /* 0x000000ff1b00720c */ /* 0x004fe40003f86270 */
[----:B------:R-:W1:Y:S01]  /*73d0*/  S2R R27, SR_TID.X ;  /* 0x00000000001b7919 */ /* 0x000e620000002100 */
[----:B---3--:R-:W-:Y:S02]  /*73e0*/  ISETP.GE.AND P0, PT, R28, RZ, PT ;  /* 0x000000ff1c00720c */ /* 0x008fe40003f06270 */
[----:B------:R-:W0:Y:S01]  /*73f0*/  LDL.LU R28, [R1+0x158] ;  /* 0x00015800011c7983 */ /* 0x000e220000300800 */
[----:B------:R-:W-:Y:S01]  /*7400*/  ISETP.GT.U32.AND P3, PT, R0, R6, PT ;  /* 0x000000060000720c */ /* 0x000fe20003f64070 */
[--C-:B------:R-:W-:Y:S01]  /*7410*/  @!P1 IMAD.IADD R12, R12, 0x1, -R0.reuse ;  /* 0x000000010c0c9824 */ /* 0x100fe200078e0a00 */
[C---:B------:R-:W-:Y:S01]  /*7420*/  ISETP.GT.U32.AND P1, PT, R0.reuse, R5, PT ;  /* 0x000000050000720c */ /* 0x040fe20003f24070 */
[--C-:B------:R-:W-:Y:S01]  /*7430*/  @!P2 IMAD.IADD R17, R17, 0x1, -R0.reuse ;  /* 0x000000011111a824 */ /* 0x100fe200078e0a00 */
[----:B------:R-:W-:Y:S01]  /*7440*/  ISETP.GT.U32.AND P2, PT, R0, R16, PT ;  /* 0x000000100000720c */ /* 0x000fe20003f44070 */
[--C-:B------:R-:W-:Y:S01]  /*7450*/  @!P5 IMAD.IADD R10, R10, 0x1, -R0.reuse ;  /* 0x000000010a0ad824 */ /* 0x100fe200078e0a00 */
[C---:B------:R-:W-:Y:S01]  /*7460*/  ISETP.GT.U32.AND P5, PT, R0.reuse, R14, PT ;  /* 0x0000000e0000720c */ /* 0x040fe20003fa4070 */
[----:B------:R-:W-:Y:S01]  /*7470*/  @!P6 IMAD.IADD R11, R11, 0x1, -R0 ;  /* 0x000000010b0be824 */ /* 0x000fe200078e0a00 */
[----:B------:R-:W-:-:S05]  /*7480*/  ISETP.GT.U32.AND P6, PT, R0, R15, PT ;  /* 0x0000000f0000720c */ /* 0x000fca0003fc4070 */
[--C-:B------:R-:W-:Y:S01]  /*7490*/  @!P3 IMAD.IADD R6, R6, 0x1, -R0.reuse ;  /* 0x000000010606b824 */ /* 0x100fe200078e0a00 */
[----:B----4-:R-:W-:Y:S01]  /*74a0*/  ISETP.GE.AND P3, PT, R19, RZ, PT ;  /* 0x000000ff1300720c */ /* 0x010fe20003f66270 */
[--C-:B------:R-:W-:Y:S01]  /*74b0*/  @!P1 IMAD.IADD R5, R5, 0x1, -R0.reuse ;  /* 0x0000000105059824 */ /* 0x100fe200078e0a00 */
[----:B------:R-:W-:Y:S01]  /*74c0*/  ISETP.GE.AND P1, PT, R9, RZ, PT ;  /* 0x000000ff0900720c */ /* 0x000fe20003f26270 */
[--C-:B------:R-:W-:Y:S01]  /*74d0*/  @!P2 IMAD.IADD R16, R16, 0x1, -R0.reuse ;  /* 0x000000011010a824 */ /* 0x100fe200078e0a00 */
[----:B------:R-:W-:Y:S01]  /*74e0*/  ISETP.GE.AND P2, PT, R4, RZ, PT ;  /* 0x000000ff0400720c */ /* 0x000fe20003f46270 */
[--C-:B------:R-:W-:Y:S01]  /*74f0*/  @!P5 IMAD.IADD R14, R14, 0x1, -R0.reuse ;  /* 0x000000010e0ed824 */ /* 0x100fe200078e0a00 */
[----:B------:R-:W-:Y:S01]  /*7500*/  ISETP.GE.AND P5, PT, R3, RZ, PT ;  /* 0x000000ff0300720c */ /* 0x000fe20003fa6270 */
[----:B------:R-:W2:Y:S01]  /*7510*/  LDL.LU R4, [R1+0xa88] ;  /* 0x000a880001047983 */ /* 0x000ea20000300800 */
[----:B------:R-:W-:Y:S01]  /*7520*/  @!P6 IMAD.IADD R15, R15, 0x1, -R0 ;  /* 0x000000010f0fe824 */ /* 0x000fe200078e0a00 */
[----:B------:R-:W-:-:S02]  /*7530*/  ISETP.GT.U32.AND P6, PT, R0, R2, PT ;  /* 0x000000020000720c */ /* 0x000fc40003fc4070 */
[----:B------:R-:W3:Y:S01]  /*7540*/  LDL.LU R3, [R1+0xa84] ;  /* 0x000a840001037983 */ /* 0x000ee20000300800 */
[----:B-1----:R-:W-:Y:S02]  /*7550*/  IMAD.SHL.U32 R27, R27, 0x2, RZ ;  /* 0x000000021b1b7824 */ /* 0x002fe400078e00ff */
[----:B------:R-:W-:Y:S01]  /*7560*/  @!P3 IMAD.MOV R12, RZ, RZ, -R12 ;  /* 0x000000ffff0cb224 */ /* 0x000fe200078e0a0c */
[C---:B------:R-:W-:Y:S01]  /*7570*/  ISETP.GT.U32.AND P3, PT, R0.reuse, R18, PT ;  /* 0x000000120000720c */ /* 0x040fe20003f64070 */
[----:B------:R-:W-:Y:S02]  /*7580*/  @!P0 IMAD.MOV R17, RZ, RZ, -R17 ;  /* 0x000000ffff118224 */ /* 0x000fe400078e0a11 */
[----:B------:R-:W-:Y:S02]  /*7590*/  @!P1 IMAD.MOV R10, RZ, RZ, -R10 ;  /* 0x000000ffff0a9224 */ /* 0x000fe400078e0a0a */
[----:B------:R-:W-:Y:S01]  /*75a0*/  @!P2 IMAD.MOV R13, RZ, RZ, -R13 ;  /* 0x000000ffff0da224 */ /* 0x000fe200078e0a0d */
[----:B------:R-:W-:Y:S01]  /*75b0*/  STL [R1+0xa38], R12 ;  /* 0x000a380c01007387 */ /* 0x000fe20000100800 */
[----:B------:R-:W-:Y:S01]  /*75c0*/  @!P5 IMAD.MOV R11, RZ, RZ, -R11 ;  /* 0x000000ffff0bd224 */ /* 0x000fe200078e0a0b */
[C---:B------:R-:W-:Y:S01]  /*75d0*/  ISETP.GT.U32.AND P0, PT, R0.reuse, R5, PT ;  /* 0x000000050000720c */ /* 0x040fe20003f04070 */
[----:B------:R-:W-:Y:S01]  /*75e0*/  @!P4 IMAD.MOV R6, RZ, RZ, -R6 ;  /* 0x000000ffff06c224 */ /* 0x000fe200078e0a06 */
[----:B------:R-:W-:Y:S01]  /*75f0*/  STL [R1+0xa3c], R17 ;  /* 0x000a3c1101007387 */ /* 0x000fe20000100800 */
[----:B------:R-:W-:-:S03]  /*7600*/  ISETP.GT.U32.AND P1, PT, R0, R16, PT ;  /* 0x000000100000720c */ /* 0x000fc60003f24070 */
[----:B------:R-:W-:Y:S01]  /*7610*/  STL [R1+0xa40], R10 ;  /* 0x000a400a01007387 */ /* 0x000fe20000100800 */
[----:B------:R-:W-:-:S03]  /*7620*/  @!P6 IMAD.IADD R2, R2, 0x1, -R0 ;  /* 0x000000010202e824 */ /* 0x000fc600078e0a00 */
[----:B------:R-:W-:Y:S01]  /*7630*/  STL [R1+0xa44], R13 ;  /* 0x000a440d01007387 */ /* 0x000fe20000100800 */
[----:B------:R-:W-:-:S03]  /*7640*/  ISETP.GE.AND P6, PT, R7, RZ, PT ;  /* 0x000000ff0700720c */ /* 0x000fc60003fc6270 */
[----:B------:R-:W-:Y:S01]  /*7650*/  STL [R1+0xa48], R11 ;  /* 0x000a480b01007387 */ /* 0x000fe20000100800 */
[--C-:B------:R-:W-:Y:S01]  /*7660*/  @!P3 IMAD.IADD R18, R18, 0x1, -R0.reuse ;  /* 0x000000011212b824 */ /* 0x100fe200078e0a00 */
[----:B------:R-:W-:Y:S02]  /*7670*/  ISETP.GE.AND P3, PT, R26, RZ, PT ;  /* 0x000000ff1a00720c */ /* 0x000fe40003f66270 */
[----:B------:R-:W-:Y:S01]  /*7680*/  ISETP.GE.AND P4, PT, R29, RZ, PT ;  /* 0x000000ff1d00720c */ /* 0x000fe20003f86270 */
[--C-:B------:R-:W-:Y:S01]  /*7690*/  @!P0 IMAD.IADD R5, R5, 0x1, -R0.reuse ;  /* 0x0000000105058824 */ /* 0x100fe200078e0a00 */
[----:B------:R-:W-:Y:S01]  /*76a0*/  ISETP.GE.AND P0, PT, R25, RZ, PT ;  /* 0x000000ff1900720c */ /* 0x000fe20003f06270 */
[----:B------:R-:W-:Y:S01]  /*76b0*/  @!P1 IMAD.IADD R16, R16, 0x1, -R0 ;  /* 0x0000000110109824 */ /* 0x000fe200078e0a00 */
[----:B------:R-:W-:Y:S02]  /*76c0*/  ISETP.GE.AND P1, PT, R23, RZ, PT ;  /* 0x000000ff1700720c */ /* 0x000fe40003f26270 */
[----:B0-----:R-:W-:-:S05]  /*76d0*/  LOP3.LUT R8, R28, 0x30, R27, 0x78, !PT ;  /* 0x000000301c087812 */ /* 0x001fca00078e781b */
[----:B------:R0:W-:Y:S04]  /*76e0*/  STL [R1+0x158], R8 ;  /* 0x0001580801007387 */ /* 0x0001e80000100800 */
[----:B------:R-:W-:Y:S04]  /*76f0*/  STL [R1+0xa4c], R6 ;  /* 0x000a4c0601007387 */ /* 0x000fe80000100800 */
[----:B------:R-:W4:Y:S01]  /*7700*/  LDL.LU R7, [R1+0x8c] ;  /* 0x00008c0001077983 */ /* 0x000f220000300800 */
[----:B0-----:R-:W0:Y:S03]  /*7710*/  LDC.64 R8, c[0x0][0x380] ;  /* 0x0000e000ff087b82 */ /* 0x001e260000000a00 */
[----:B------:R-:W4:Y:S04]  /*7720*/  LDL.LU R27, [R1+0x88] ;  /* 0x00008800011b7983 */ /* 0x000f280000300800 */
[----:B------:R-:W4:Y:S04]  /*7730*/  LDL.LU R26, [R1+0x1c8] ;  /* 0x0001c800011a7983 */ /* 0x000f280000300800 */
[----:B------:R-:W4:Y:S04]  /*7740*/  LDL.LU R29, [R1+0x1cc] ;  /* 0x0001cc00011d7983 */ /* 0x000f280000300800 */
[----:B------:R-:W4:Y:S04]  /*7750*/  LDL.LU R25, [R1+0x1d0] ;  /* 0x0001d00001197983 */ /* 0x000f280000300800 */
[----:B------:R-:W4:Y:S01]  /*7760*/  LDL.LU R23, [R1+0x50] ;  /* 0x0000500001177983 */ /* 0x000f220000300800 */
[----:B------:R-:W-:-:S02]  /*7770*/  ISETP.GT.U32.AND P2, PT, R0, R14, PT ;  /* 0x0000000e0000720c */ /* 0x000fc40003f44070 */
[----:B------:R-:W-:Y:S01]  /*7780*/  ISETP.GT.U32.AND P5, PT, R0, R15, PT ;  /* 0x0000000f0000720c */ /* 0x000fe20003fa4070 */
[----:B------:R-:W-:-:S10]  /*7790*/  @!P4 IMAD.MOV R18, RZ, RZ, -R18 ;  /* 0x000000ffff12c224 */ /* 0x000fd400078e0a12 */
[--C-:B------:R-:W-:Y:S01]  /*77a0*/  @!P2 IMAD.IADD R14, R14, 0x1, -R0.reuse ;  /* 0x000000010e0ea824 */ /* 0x100fe200078e0a00 */
[----:B------:R-:W-:Y:S01]  /*77b0*/  ISETP.GE.AND P2, PT, R22, RZ, PT ;  /* 0x000000ff1600720c */ /* 0x000fe20003f46270 */
[----:B------:R-:W-:Y:S01]  /*77c0*/  @!P5 IMAD.IADD R15, R15, 0x1, -R0 ;  /* 0x000000010f0fd824 */ /* 0x000fe200078e0a00 */
[----:B---3--:R-:W-:Y:S01]  /*77d0*/  ISETP.NE.AND P5, PT, R3, RZ, PT ;  /* 0x000000ff0300720c */ /* 0x008fe20003fa5270 */
[----:B------:R-:W3:Y:S01]  /*77e0*/  LDL.LU R22, [R1+0x4c] ;  /* 0x00004c0001167983 */ /* 0x000ee20000300800 */
[----:B------:R-:W-:Y:S01]  /*77f0*/  LOP3.LUT R0, RZ, R3, RZ, 0x33, !PT ;  /* 0x00000003ff007212 */ /* 0x000fe200078e33ff */
[----:B0-----:R-:W-:Y:S02]  /*7800*/  IMAD.MOV.U32 R3, RZ, RZ, R8 ;  /* 0x000000ffff037224 */ /* 0x001fe400078e0008 */
[----:B------:R-:W-:Y:S01]  /*7810*/  @!P3 IMAD.MOV R5, RZ, RZ, -R5 ;  /* 0x000000ffff05b224 */ /* 0x000fe200078e0a05 */
[----:B------:R-:W3:Y:S01]  /*7820*/  LDL.LU R28, [R1+0x1c4] ;  /* 0x0001c400011c7983 */ /* 0x000ee20000300800 */
[----:B------:R-:W-:-:S02]  /*7830*/  @!P0 IMAD.MOV R16, RZ, RZ, -R16 ;  /* 0x000000ffff108224 */ /* 0x000fc400078e0a10 */
[----:B------:R-:W-:Y:S01]  /*7840*/  @!P1 IMAD.MOV R14, RZ, RZ, -R14 ;  /* 0x000000ffff0e9224 */ /* 0x000fe200078e0a0e */
[----:B------:R-:W-:Y:S01]  /*7850*/  STL [R1+0x4], R9 ;  /* 0x0000040901007387 */ /* 0x000fe20000100800 */
[----:B------:R-:W-:-:S03]  /*7860*/  @!P2 IMAD.MOV R2, RZ, RZ, -R2 ;  /* 0x000000ffff02a224 */ /* 0x000fc600078e0a02 */
[----:B------:R-:W-:Y:S04]  /*7870*/  STL [R1+0xa50], R3 ;  /* 0x000a500301007387 */ /* 0x000fe80000100800 */
[----:B------:R-:W-:Y:S01]  /*7880*/  STL [R1+0xa54], R18 ;  /* 0x000a541201007387 */ /* 0x000fe20000100800 */
[----:B------:R-:W-:-:S03]  /*7890*/  @!P6 IMAD.MOV R15, RZ, RZ, -R15 ;  /* 0x000000ffff0fe224 */ /* 0x000fc600078e0a0f */
[----:B------:R-:W-:Y:S04]  /*78a0*/  STL [R1+0xa58], R5 ;  /* 0x000a580501007387 */ /* 0x000fe80000100800 */
[----:B------:R-:W-:Y:S04]  /*78b0*/  STL [R1+0xa5c], R16 ;  /* 0x000a5c1001007387 */ /* 0x000fe80000100800 */
[----:B------:R-:W-:Y:S04]  /*78c0*/  STL [R1+0xa60], R14 ;  /* 0x000a600e01007387 */ /* 0x000fe80000100800 */
[----:B------:R2:W-:Y:S04]  /*78d0*/  STL [R1+0xa64], R2 ;  /* 0x000a640201007387 */ /* 0x0005e80000100800 */
[----:B------:R-:W-:Y:S01]  /*78e0*/  STL [R1+0xa68], R15 ;  /* 0x000a680f01007387 */ /* 0x000fe20000100800 */
[----:B--2---:R-:W-:-:S05]  /*78f0*/  SEL R2, R0, R4, !P5 ;  /* 0x0000000400027207 */ /* 0x004fca0006800000 */
[----:B------:R0:W-:Y:S01]  /*7900*/  STL [R1+0x20c], R2 ;  /* 0x00020c0201007387 */ /* 0x0001e20000100800 */
[C---:B----4-:R-:W-:Y:S02]  /*7910*/  SEL R3, R0.reuse, R7, !P5 ;  /* 0x0000000700037207 */ /* 0x050fe40006800000 */
[----:B------:R-:W-:-:S03]  /*7920*/  SEL R4, R0, R27, !P5 ;  /* 0x0000001b00047207 */ /* 0x000fc60006800000 */
[----:B------:R1:W-:Y:S01]  /*7930*/  STL [R1+0x208], R3 ;  /* 0x0002080301007387 */ /* 0x0003e20000100800 */
[----:B0-----:R-:W-:-:S03]  /*7940*/  SEL R2, R0, R26, !P5 ;  /* 0x0000001a00027207 */ /* 0x001fc60006800000 */
[----:B------:R0:W-:Y:S01]  /*7950*/  STL [R1+0x204], R4 ;  /* 0x0002040401007387 */ /* 0x0001e20000100800 */
[----:B-1----:R-:W-:-:S03]  /*7960*/  SEL R3, R0, R29, !P5 ;  /* 0x0000001d00037207 */ /* 0x002fc60006800000 */
[----:B------:R-:W2:Y:S04]  /*7970*/  LDL.LU R29, [R1+0x34] ;  /* 0x00003400011d7983 */ /* 0x000ea80000300800 */
[----:B------:R1:W-:Y:S01]  /*7980*/  STL [R1+0x200], R2 ;  /* 0x0002000201007387 */ /* 0x0003e20000100800 */
[----:B0-----:R-:W-:-:S03]  /*7990*/  SEL R4, R0, R23, !P5 ;  /* 0x0000001700047207 */ /* 0x001fc60006800000 */
[----:B------:R-:W-:Y:S01]  /*79a0*/  STL [R1+0x1fc], R3 ;  /* 0x0001fc0301007387 */ /* 0x000fe20000100800 */
[----:B-1----:R-:W-:-:S05]  /*79b0*/  SEL R2, R0, R25, !P5 ;  /* 0x0000001900027207 */ /* 0x002fca0006800000 */
[----:B------:R-:W-:Y:S04]  /*79c0*/  STL [R1+0x1f8], R2 ;  /* 0x0001f80201007387 */ /* 0x000fe80000100800 */
[----:B------:R0:W-:Y:S04]  /*79d0*/  STL [R1+0x1ec], R4 ;  /* 0x0001ec0401007387 */ /* 0x0001e80000100800 */
[----:B0-----:R-:W4:Y:S01]  /*79e0*/  LDL.LU R4, [R1+0x160] ;  /* 0x0001600001047983 */ /* 0x001f220000300800 */
[C---:B---3--:R-:W-:Y:S02]  /*79f0*/  SEL R3, R0.reuse, R22, !P5 ;  /* 0x0000001600037207 */ /* 0x048fe40006800000 */
[----:B------:R-:W-:-:S03]  /*7a00*/  SEL R2, R0, R28, !P5 ;  /* 0x0000001c00027207 */ /* 0x000fc60006800000 */
[----:B------:R-:W-:Y:S04]  /*7a10*/  STL [R1+0x1e8], R3 ;  /* 0x0001e80301007387 */ /* 0x000fe80000100800 */
[----:B----4-:R0:W-:Y:S04]  /*7a20*/  STL [R1+0xa7c], R4 ;  /* 0x000a7c0401007387 */ /* 0x0101e80000100800 */
[----:B------:R-:W-:Y:S04]  /*7a30*/  STL [R1+0x1e4], R2 ;  /* 0x0001e40201007387 */ /* 0x000fe80000100800 */
[----:B0-----:R-:W3:Y:S01]  /*7a40*/  LDL.LU R4, [R1+0x14c] ;  /* 0x00014c0001047983 */ /* 0x001ee20000300800 */
[----:B--2---:R-:W-:-:S03]  /*7a50*/  SEL R22, R0, R29, !P5 ;  /* 0x0000001d00167207 */ /* 0x004fc60006800000 */
[----:B---3--:R0:W-:Y:S04]  /*7a60*/  STL [R1+0xa80], R4 ;  /* 0x000a800401007387 */ /* 0x0081e80000100800 */
[----:B0-----:R-:W2:Y:S04]  /*7a70*/  LDL.LU R4, [R1+0x30] ;  /* 0x0000300001047983 */ /* 0x001ea80000300800 */
[----:B------:R-:W3:Y:S04]  /*7a80*/  LDL.LU R15, [R1+0x1a4] ;  /* 0x0001a400010f7983 */ /* 0x000ee80000300800 */
[----:B------:R-:W4:Y:S04]  /*7a90*/  LDL.LU R2, [R1+0x1a8] ;  /* 0x0001a80001027983 */ /* 0x000f280000300800 */
[----:B------:R-:W3:Y:S04]  /*7aa0*/  LDL.LU R14, [R1+0x1b0] ;  /* 0x0001b000010e7983 */ /* 0x000ee80000300800 */
        /* <DEDUP_REMOVED lines=20> */
[----:B------:R0:W-:Y:S04]  /*7bf0*/  STL [R1+0x1e0], R22 ;  /* 0x0001e01601007387 */ /* 0x0001e80000100800 */
[----:B------:R-:W3:Y:S04]  /*7c00*/  LDL.LU R25, [R1+0x154] ;  /* 0x0001540001197983 */ /* 0x000ee80000300800 */
[----:B------:R-:W3:Y:S04]  /*7c10*/  LDL.LU R23, [R1+0x150] ;  /* 0x0001500001177983 */ /* 0x000ee80000300800 */
[----:B0-----:R-:W3:Y:S04]  /*7c20*/  LDL.LU R22, [R1+0x128] ;  /* 0x0001280001167983 */ /* 0x001ee80000300800 */
[----:B------:R-:W3:Y:S01]  /*7c30*/  LDL.LU R29, [R1+0x134] ;  /* 0x00013400011d7983 */ /* 0x000ee20000300800 */
[----:B--2---:R-:W-:-:S05]  /*7c40*/  SEL R4, R0, R4, !P5 ;  /* 0x0000000400047207 */ /* 0x004fca0006800000 */
[----:B------:R0:W-:Y:S04]  /*7c50*/  STL [R1+0x1dc], R4 ;  /* 0x0001dc0401007387 */ /* 0x0001e80000100800 */
[----:B0-----:R-:W2:Y:S02]  /*7c60*/  LDL.LU R4, [R1+0xa80] ;  /* 0x000a800001047983 */ /* 0x001ea40000300800 */
[----:B--2---:R-:W-:-:S05]  /*7c70*/  SEL R4, R0, R4, !P5 ;  /* 0x0000000400047207 */ /* 0x004fca0006800000 */
[----:B------:R0:W-:Y:S04]  /*7c80*/  STL [R1+0x1d8], R4 ;  /* 0x0001d80401007387 */ /* 0x0001e80000100800 */
[----:B0-----:R-:W2:Y:S01]  /*7c90*/  LDL.LU R4, [R1+0xa7c] ;  /* 0x000a7c0001047983 */ /* 0x001ea20000300800 */
[C---:B---3--:R-:W-:Y:S02]  /*7ca0*/  SEL R5, R0.reuse, R5, !P5 ;  /* 0x0000000500057207 */ /* 0x048fe40006800000 */
[----:B--2---:R-:W-:-:S05]  /*7cb0*/  SEL R4, R0, R4, !P5 ;  /* 0x0000000400047207 */ /* 0x004fca0006800000 */
[----:B------:R0:W-:Y:S02]  /*7cc0*/  STL [R1+0x1d4], R4 ;  /* 0x0001d40401007387 */ /* 0x0001e40000100800 */
[C---:B0-----:R-:W-:Y:S02]  /*7cd0*/  SEL R4, R0.reuse, R15, !P5 ;  /* 0x0000000f00047207 */ /* 0x041fe40006800000 */
[C---:B----4-:R-:W-:Y:S02]  /*7ce0*/  SEL R15, R0.reuse, R2, !P5 ;  /* 0x00000002000f7207 */ /* 0x050fe40006800000 */
[C---:B------:R-:W-:Y:S01]  /*7cf0*/  SEL R2, R0.reuse, R14, !P5 ;  /* 0x0000000e00027207 */ /* 0x040fe20006800000 */
[----:B------:R0:W-:Y:S04]  /*7d00*/  STL [R1+0x1d0], R4 ;  /* 0x0001d00401007387 */ /* 0x0001e80000100800 */
[----:B------:R-:W-:Y:S01]  /*7d10*/  STL [R1+0x1cc], R15 ;  /* 0x0001cc0f01007387 */ /* 0x000fe20000100800 */
[----:B0-----:R-:W-:-:S03]  /*7d20*/  SEL R4, R0, R16, !P5 ;  /* 0x0000001000047207 */ /* 0x001fc60006800000 */
[----:B------:R0:W-:Y:S04]  /*7d30*/  STL [R1+0x1c8], R2 ;  /* 0x0001c80201007387 */ /* 0x0001e80000100800 */
[----:B------:R1:W-:Y:S01]  /*7d40*/  STL [R1+0x1c4], R4 ;  /* 0x0001c40401007387 */ /* 0x0003e20000100800 */
[----:B0-----:R-:W-:-:S03]  /*7d50*/  SEL R2, R0, R18, !P5 ;  /* 0x0000001200027207 */ /* 0x001fc60006800000 */
[----:B------:R-:W-:Y:S01]  /*7d60*/  STL [R1+0x1bc], R5 ;  /* 0x0001bc0501007387 */ /* 0x000fe20000100800 */
[----:B-1----:R-:W-:-:S03]  /*7d70*/  SEL R4, R0, R3, !P5 ;  /* 0x0000000300047207 */ /* 0x002fc60006800000 */
[----:B------:R0:W-:Y:S01]  /*7d80*/  STL [R1+0x1b8], R2 ;  /* 0x0001b80201007387 */ /* 0x0001e20000100800 */
[----:B------:R-:W-:-:S03]  /*7d90*/  SEL R3, R0, R6, !P5 ;  /* 0x0000000600037207 */ /* 0x000fc60006800000 */
[----:B------:R1:W-:Y:S01]  /*7da0*/  STL [R1+0x1b4], R4 ;  /* 0x0001b40401007387 */ /* 0x0003e20000100800 */
[----:B0-----:R-:W-:-:S03]  /*7db0*/  SEL R2, R0, R11, !P5 ;  /* 0x0000000b00027207 */ /* 0x001fc60006800000 */
[----:B------:R0:W-:Y:S01]  /*7dc0*/  STL [R1+0x1b0], R3 ;  /* 0x0001b00301007387 */ /* 0x0001e20000100800 */
[----:B-1----:R-:W-:-:S03]  /*7dd0*/  SEL R4, R0, R13, !P5 ;  /* 0x0000000d00047207 */ /* 0x002fc60006800000 */
[----:B------:R1:W-:Y:S04]  /*7de0*/  STL [R1+0x1ac], R2 ;  /* 0x0001ac0201007387 */ /* 0x0003e80000100800 */
[----:B------:R2:W-:Y:S01]  /*7df0*/  STL [R1+0x1a8], R4 ;  /* 0x0001a80401007387 */ /* 0x0005e20000100800 */
[C---:B0-----:R-:W-:Y:S02]  /*7e00*/  SEL R3, R0.reuse, R10, !P5 ;  /* 0x0000000a00037207 */ /* 0x041fe40006800000 */
[----:B-1----:R-:W-:-:S03]  /*7e10*/  SEL R2, R0, R17, !P5 ;  /* 0x0000001100027207 */ /* 0x002fc60006800000 */
[----:B------:R0:W-:Y:S01]  /*7e20*/  STL [R1+0x1a4], R3 ;  /* 0x0001a40301007387 */ /* 0x0001e20000100800 */
[----:B--2---:R-:W-:-:S03]  /*7e30*/  SEL R4, R0, R12, !P5 ;  /* 0x0000000c00047207 */ /* 0x004fc60006800000 */
        /* <DEDUP_REMOVED lines=15> */
[C---:B-1----:R-:W-:Y:S02]  /*7f30*/  SEL R2, R0.reuse, R28, !P5 ;  /* 0x0000001c00027207 */ /* 0x042fe40006800000 */
[----:B------:R-:W3:Y:S01]  /*7f40*/  LDL.LU R28, [R1+0x138] ;  /* 0x00013800011c7983 */ /* 0x000ee20000300800 */
[----:B--2---:R-:W-:-:S03]  /*7f50*/  SEL R4, R0, R27, !P5 ;  /* 0x0000001b00047207 */ /* 0x004fc60006800000 */
[----:B------:R0:W-:Y:S04]  /*7f60*/  STL [R1+0x180], R3 ;  /* 0x0001800301007387 */ /* 0x0001e80000100800 */
[----:B------:R1:W-:Y:S04]  /*7f70*/  STL [R1+0x17c], R2 ;  /* 0x00017c0201007387 */ /* 0x0003e80000100800 */
[----:B------:R2:W-:Y:S01]  /*7f80*/  STL [R1+0x178], R4 ;  /* 0x0001780401007387 */ /* 0x0005e20000100800 */
[C---:B0-----:R-:W-:Y:S02]  /*7f90*/  SEL R3, R0.reuse, R26, !P5 ;  /* 0x0000001a00037207 */ /* 0x041fe40006800000 */
[----:B-1----:R-:W-:-:S03]  /*7fa0*/  SEL R2, R0, R25, !P5 ;  /* 0x0000001900027207 */ /* 0x002fc60006800000 */
[----:B------:R-:W-:Y:S01]  /*7fb0*/  STL [R1+0x174], R3 ;  /* 0x0001740301007387 */ /* 0x000fe20000100800 */
[----:B--2---:R-:W-:-:S03]  /*7fc0*/  SEL R4, R0, R23, !P5 ;  /* 0x0000001700047207 */ /* 0x004fc60006800000 */
[----:B------:R-:W-:Y:S04]  /*7fd0*/  STL [R1+0x170], R2 ;  /* 0x0001700201007387 */ /* 0x000fe80000100800 */
[----:B------:R0:W-:Y:S04]  /*7fe0*/  STL [R1+0x16c], R4 ;  /* 0x00016c0401007387 */ /* 0x0001e80000100800 */
[----:B0-----:R-:W2:Y:S01]  /*7ff0*/  LDL.LU R4, [R1+0x144] ;  /* 0x0001440001047983 */ /* 0x001ea20000300800 */
[C---:B------:R-:W-:Y:S02]  /*8000*/  SEL R3, R0.reuse, R22, !P5 ;  /* 0x0000001600037207 */ /* 0x040fe40006800000 */
[----:B------:R-:W-:-:S03]  /*8010*/  SEL R2, R0, R29, !P5 ;  /* 0x0000001d00027207 */ /* 0x000fc60006800000 */
[----:B------:R-:W-:Y:S04]  /*8020*/  STL [R1+0x168], R3 ;  /* 0x0001680301007387 */ /* 0x000fe80000100800 */
[----:B--2---:R0:W-:Y:S04]  /*8030*/  STL [R1+0xa74], R4 ;  /* 0x000a740401007387 */ /* 0x0041e80000100800 */
[----:B------:R-:W-:Y:S04]  /*8040*/  STL [R1+0x164], R2 ;  /* 0x0001640201007387 */ /* 0x000fe80000100800 */
[----:B0-----:R-:W2:Y:S01]  /*8050*/  LDL.LU R4, [R1+0x140] ;  /* 0x0001400001047983 */ /* 0x001ea20000300800 */
[----:B---3--:R-:W-:-:S03]  /*8060*/  SEL R22, R0, R28, !P5 ;  /* 0x0000001c00167207 */ /* 0x008fc60006800000 */
[----:B--2---:R0:W-:Y:S04]  /*8070*/  STL [R1+0xa78], R4 ;  /* 0x000a780401007387 */ /* 0x0041e80000100800 */
        /* <DEDUP_REMOVED lines=36> */
[C---:B------:R-:W-:Y:S02]  /*82c0*/  SEL R14, R0.reuse, R14, !P5 ;  /* 0x0000000e000e7207 */ /* 0x040fe40006800000 */
[----:B--2---:R-:W-:-:S05]  /*82d0*/  SEL R4, R0, R4, !P5 ;  /* 0x0000000400047207 */ /* 0x004fca0006800000 */
[----:B------:R4:W-:Y:S04]  /*82e0*/  STL [R1+0x14c], R4 ;  /* 0x00014c0401007387 */ /* 0x0009e80000100800 */
[----:B------:R-:W-:Y:S01]  /*82f0*/  STL [R1+0x148], R15 ;  /* 0x0001480f01007387 */ /* 0x000fe20000100800 */
[C---:B----4-:R-:W-:Y:S02]  /*8300*/  SEL R4, R0.reuse, R2, !P5 ;  /* 0x0000000200047207 */ /* 0x050fe40006800000 */
[----:B------:R-:W-:-:S03]  /*8310*/  SEL R2, R0, R16, !P5 ;  /* 0x0000001000027207 */ /* 0x000fc60006800000 */
[----:B------:R0:W-:Y:S04]  /*8320*/  STL [R1+0x144], R4 ;  /* 0x0001440401007387 */ /* 0x0001e80000100800 */
[----:B------:R-:W-:Y:S04]  /*8330*/  STL [R1+0x140], R14 ;  /* 0x0001400e01007387 */ /* 0x000fe80000100800 */
[----:B------:R1:W-:Y:S01]  /*8340*/  STL [R1+0x13c], R2 ;  /* 0x00013c0201007387 */ /* 0x0003e20000100800 */
[C---:B0-----:R-:W-:Y:S02]  /*8350*/  SEL R4, R0.reuse, R5, !P5 ;  /* 0x0000000500047207 */ /* 0x041fe40006800000 */
[----:B------:R-:W-:-:S03]  /*8360*/  SEL R5, R0, R18, !P5 ;  /* 0x0000001200057207 */ /* 0x000fc60006800000 */
[----:B------:R0:W-:Y:S01]  /*8370*/  STL [R1+0x138], R4 ;  /* 0x0001380401007387 */ /* 0x0001e20000100800 */
[----:B-1----:R-:W-:-:S03]  /*8380*/  SEL R2, R0, R3, !P5 ;  /* 0x0000000300027207 */ /* 0x002fc60006800000 */
[----:B------:R-:W-:Y:S01]  /*8390*/  STL [R1+0x134], R5 ;  /* 0x0001340501007387 */ /* 0x000fe20000100800 */
[----:B------:R-:W-:-:S03]  /*83a0*/  SEL R3, R0, R11, !P5 ;  /* 0x0000000b00037207 */ /* 0x000fc60006800000 */
[----:B------:R1:W-:Y:S01]  /*83b0*/  STL [R1+0x130], R2 ;  /* 0x0001300201007387 */ /* 0x0003e20000100800 */
[----:B0-----:R-:W-:-:S05]  /*83c0*/  SEL R4, R0, R6, !P5 ;  /* 0x0000000600047207 */ /* 0x001fca0006800000 */
        /* <DEDUP_REMOVED lines=20> */
[----:B------:R-:W2:Y:S04]  /*8510*/  LDL.LU R29, [R1+0xc0] ;  /* 0x0000c000011d7983 */ /* 0x000ea80000300800 */
[----:B------:R1:W-:Y:S01]  /*8520*/  STL [R1+0x104], R3 ;  /* 0x0001040301007387 */ /* 0x0003e20000100800 */
[----:B0-----:R-:W-:-:S03]  /*8530*/  SEL R4, R0, R27, !P5 ;  /* 0x0000001b00047207 */ /* 0x001fc60006800000 */
[----:B------:R0:W-:Y:S01]  /*8540*/  STL [R1+0x100], R2 ;  /* 0x0001000201007387 */ /* 0x0001e20000100800 */
[C---:B-1----:R-:W-:Y:S02]  /*8550*/  SEL R3, R0.reuse, R9, !P5 ;  /* 0x0000000900037207 */ /* 0x042fe40006800000 */
[----:B0-----:R-:W-:-:S03]  /*8560*/  SEL R2, R0, R7, !P5 ;  /* 0x0000000700027207 */ /* 0x001fc60006800000 */
[----:B------:R0:W-:Y:S04]  /*8570*/  STL [R1+0xfc], R3 ;  /* 0x0000fc0301007387 */ /* 0x0001e80000100800 */
[----:B------:R1:W-:Y:S04]  /*8580*/  STL [R1+0xf8], R2 ;  /* 0x0000f80201007387 */ /* 0x0003e80000100800 */
[----:B------:R3:W-:Y:S01]  /*8590*/  STL [R1+0xf4], R4 ;  /* 0x0000f40401007387 */ /* 0x0007e20000100800 */
[C---:B0-----:R-:W-:Y:S02]  /*85a0*/  SEL R3, R0.reuse, R26, !P5 ;  /* 0x0000001a00037207 */ /* 0x041fe40006800000 */
[----:B-1----:R-:W-:-:S03]  /*85b0*/  SEL R2, R0, R25, !P5 ;  /* 0x0000001900027207 */ /* 0x002fc60006800000 */
[----:B------:R0:W-:Y:S01]  /*85c0*/  STL [R1+0xf0], R3 ;  /* 0x0000f00301007387 */ /* 0x0001e20000100800 */
[----:B---3--:R-:W-:-:S03]  /*85d0*/  SEL R4, R0, R23, !P5 ;  /* 0x0000001700047207 */ /* 0x008fc60006800000 */
[----:B------:R1:W-:Y:S04]  /*85e0*/  STL [R1+0xec], R2 ;  /* 0x0000ec0201007387 */ /* 0x0003e80000100800 */
[----:B------:R-:W-:Y:S04]  /*85f0*/  STL [R1+0xe8], R4 ;  /* 0x0000e80401007387 */ /* 0x000fe80000100800 */
[----:B------:R-:W3:Y:S01]  /*8600*/  LDL.LU R15, [R1+0xd0] ;  /* 0x0000d000010f7983 */ /* 0x000ee20000300800 */
[C---:B0-----:R-:W-:Y:S02]  /*8610*/  SEL R3, R0.reuse, R22, !P5 ;  /* 0x0000001600037207 */ /* 0x041fe40006800000 */
[----:B-1----:R-:W-:-:S03]  /*8620*/  SEL R2, R0, R28, !P5 ;  /* 0x0000001c00027207 */ /* 0x002fc60006800000 */
[----:B------:R-:W-:Y:S04]  /*8630*/  STL [R1+0xe4], R3 ;  /* 0x0000e40301007387 */ /* 0x000fe80000100800 */
[----:B---3--:R0:W-:Y:S04]  /*8640*/  STL [R1+0xa6c], R15 ;  /* 0x000a6c0f01007387 */ /* 0x0081e80000100800 */
        /* <DEDUP_REMOVED lines=25> */
[----:B0-----:R-:W3:Y:S04]  /*87e0*/  LDL.LU R7, [R1+0x6c] ;  /* 0x00006c0001077983 */ /* 0x001ee80000300800 */
[----:B------:R-:W3:Y:S04]  /*87f0*/  LDL.LU R27, [R1+0x70] ;  /* 0x00007000011b7983 */ /* 0x000ee80000300800 */
[----:B------:R-:W3:Y:S04]  /*8800*/  LDL.LU R26, [R1+0x74] ;  /* 0x00007400011a7983 */ /* 0x000ee80000300800 */
[----:B------:R-:W3:Y:S04]  /*8810*/  LDL.LU R25, [R1+0x54] ;  /* 0x0000540001197983 */ /* 0x000ee80000300800 */
[----:B------:R-:W3:Y:S04]  /*8820*/  LDL.LU R23, [R1+0x60] ;  /* 0x0000600001177983 */ /* 0x000ee80000300800 */
[----:B------:R-:W3:Y:S04]  /*8830*/  LDL.LU R22, [R1+0x58] ;  /* 0x0000580001167983 */ /* 0x000ee80000300800 */
[----:B------:R-:W3:Y:S04]  /*8840*/  LDL.LU R28, [R1+0x14] ;  /* 0x00001400011c7983 */ /* 0x000ee80000300800 */
        /* <DEDUP_REMOVED lines=8> */
[C---:B----4-:R-:W-:Y:S02]  /*88d0*/  SEL R14, R0.reuse, R14, !P5 ;  /* 0x0000000e000e7207 */ /* 0x050fe40006800000 */
[C---:B------:R-:W-:Y:S02]  /*88e0*/  SEL R16, R0.reuse, R16, !P5 ;  /* 0x0000001000107207 */ /* 0x040fe40006800000 */
[----:B------:R-:W-:-:S02]  /*88f0*/  SEL R5, R0, R5, !P5 ;  /* 0x0000000500057207 */ /* 0x000fc40006800000 */
[C---:B------:R-:W-:Y:S02]  /*8900*/  SEL R18, R0.reuse, R18, !P5 ;  /* 0x0000001200127207 */ /* 0x040fe40006800000 */
[C---:B------:R-:W-:Y:S02]  /*8910*/  SEL R3, R0.reuse, R3, !P5 ;  /* 0x0000000300037207 */ /* 0x040fe40006800000 */
[C---:B------:R-:W-:Y:S02]  /*8920*/  SEL R6, R0.reuse, R6, !P5 ;  /* 0x0000000600067207 */ /* 0x040fe40006800000 */
[C---:B------:R-:W-:Y:S02]  /*8930*/  SEL R11, R0.reuse, R11, !P5 ;  /* 0x0000000b000b7207 */ /* 0x040fe40006800000 */
        /* <DEDUP_REMOVED lines=19> */
[----:B--2---:R-:W-:-:S05]  /*8a70*/  SEL R15, R0, R15, !P5 ;  /* 0x0000000f000f7207 */ /* 0x004fca0006800000 */
[----:B------:R0:W-:Y:S04]  /*8a80*/  STL [R1+0xd0], R15 ;  /* 0x0000d00f01007387 */ /* 0x0001e80000100800 */
[----:B0-----:R-:W2:Y:S04]  /*8a90*/  LDL.LU R15, [R1+0xa68] ;  /* 0x000a6800010f7983 */ /* 0x001ea80000300800 */
[----:B------:R0:W-:Y:S04]  /*8aa0*/  STL [R1+0xcc], R2 ;  /* 0x0000cc0201007387 */ /* 0x0001e80000100800 */
[----:B0-----:R-:W3:Y:S04]  /*8ab0*/  LDL.LU R2, [R1+0xa64] ;  /* 0x000a640001027983 */ /* 0x001ee80000300800 */
[----:B------:R0:W-:Y:S04]  /*8ac0*/  STL [R1+0xc8], R14 ;  /* 0x0000c80e01007387 */ /* 0x0001e80000100800 */
[----:B0-----:R-:W4:Y:S04]  /*8ad0*/  LDL.LU R14, [R1+0xa60] ;  /* 0x000a6000010e7983 */ /* 0x001f280000300800 */
[----:B------:R0:W-:Y:S04]  /*8ae0*/  STL [R1+0xc4], R16 ;  /* 0x0000c41001007387 */ /* 0x0001e80000100800 */
[----:B0-----:R-:W2:Y:S04]  /*8af0*/  LDL.LU R16, [R1+0xa5c] ;  /* 0x000a5c0001107983 */ /* 0x001ea80000300800 */
        /* <DEDUP_REMOVED lines=47> */
[----:B0-----:R-:W2:Y:S02]  /*8df0*/  LDL.LU R29, [R1+0xa00] ;  /* 0x000a0000011d7983 */ /* 0x001ea40000300800 */
[----:B--2---:R-:W-:-:S05]  /*8e00*/  SEL R29, R0, R29, !P5 ;  /* 0x0000001d001d7207 */ /* 0x004fca0006800000 */
[----:B------:R0:W-:Y:S04]  /*8e10*/  STL [R1+0x60], R29 ;  /* 0x0000601d01007387 */ /* 0x0001e80000100800 */
[----:B0-----:R-:W2:Y:S01]  /*8e20*/  LDL.LU R29, [R1+0x4] ;  /* 0x00000400011d7983 */ /* 0x001ea20000300800 */
[C---:B------:R-:W-:Y:S02]  /*8e30*/  SEL R28, R0.reuse, R28, !P5 ;  /* 0x0000001c001c7207 */ /* 0x040fe40006800000 */
[C---:B------:R-:W-:Y:S02]  /*8e40*/  SEL R22, R0.reuse, R22, !P5 ;  /* 0x0000001600167207 */ /* 0x040fe40006800000 */
[C---:B------:R-:W-:Y:S01]  /*8e50*/  SEL R23, R0.reuse, R23, !P5 ;  /* 0x0000001700177207 */ /* 0x040fe20006800000 */
[----:B------:R-:W-:Y:S04]  /*8e60*/  STL [R1+0x5c], R28 ;  /* 0x00005c1c01007387 */ /* 0x000fe80000100800 */
[----:B------:R0:W-:Y:S04]  /*8e70*/  STL [R1+0x58], R22 ;  /* 0x0000581601007387 */ /* 0x0001e80000100800 */
[----:B------:R1:W-:Y:S01]  /*8e80*/  STL [R1+0x54], R23 ;  /* 0x0000541701007387 */ /* 0x0003e20000100800 */
[----:B0-----:R-:W-:-:S02]  /*8e90*/  SEL R22, R0, R25, !P5 ;  /* 0x0000001900167207 */ /* 0x001fc40006800000 */
[C---:B------:R-:W-:Y:S02]  /*8ea0*/  SEL R25, R0.reuse, R26, !P5 ;  /* 0x0000001a00197207 */ /* 0x040fe40006800000 */
[C---:B-1----:R-:W-:Y:S01]  /*8eb0*/  SEL R23, R0.reuse, R27, !P5 ;  /* 0x0000001b00177207 */ /* 0x042fe20006800000 */
[----:B------:R0:W-:Y:S01]  /*8ec0*/  STL [R1+0x50], R22 ;  /* 0x0000501601007387 */ /* 0x0001e20000100800 */
[----:B------:R-:W-:Y:S01]  /*8ed0*/  SEL R19, R0, R19, !P5 ;  /* 0x0000001300137207 */ /* 0x000fe20006800000 */
[----:B------:R-:W-:Y:S01]  /*8ee0*/  IMAD R4, R4, UR7, RZ ;  /* 0x0000000704047c24 */ /* 0x000fe2000f8e02ff */
[C---:B------:R-:W-:Y:S01]  /*8ef0*/  SEL R5, R0.reuse, R5, !P5 ;  /* 0x0000000500057207 */ /* 0x040fe20006800000 */
[----:B------:R1:W-:Y:S01]  /*8f00*/  STL [R1+0x4c], R25 ;  /* 0x00004c1901007387 */ /* 0x0003e20000100800 */
[C---:B---3--:R-:W-:Y:S01]  /*8f10*/  SEL R2, R0.reuse, R2, !P5 ;  /* 0x0000000200027207 */ /* 0x048fe20006800000 */
[----:B------:R-:W3:Y:S01]  /*8f20*/  LDC.64 R26, c[0x0][0x388] ;  /* 0x0000e200ff1a7b82 */ /* 0x000ee20000000a00 */
[----:B0-----:R-:W-:-:S02]  /*8f30*/  SEL R22, R0, R7, !P5 ;  /* 0x0000000700167207 */ /* 0x001fc40006800000 */
[C---:B------:R-:W-:Y:S01]  /*8f40*/  SEL R7, R0.reuse, R9, !P5 ;  /* 0x0000000900077207 */ /* 0x040fe20006800000 */
[----:B------:R-:W-:Y:S01]  /*8f50*/  STL [R1+0x48], R23 ;  /* 0x0000481701007387 */ /* 0x000fe20000100800 */
[----:B------:R-:W-:-:S03]  /*8f60*/  SEL R9, R0, R21, !P5 ;  /* 0x0000001500097207 */ /* 0x000fc60006800000 */
[----:B------:R0:W-:Y:S04]  /*8f70*/  STL [R1+0x44], R22 ;  /* 0x0000441601007387 */ /* 0x0001e80000100800 */
[----:B------:R4:W-:Y:S04]  /*8f80*/  STL [R1+0x40], R7 ;  /* 0x0000400701007387 */ /* 0x0009e80000100800 */
[----:B------:R4:W-:Y:S01]  /*8f90*/  STL [R1+0x3c], R19 ;  /* 0x00003c1301007387 */ /* 0x0009e20000100800 */
[C---:B-1----:R-:W-:Y:S01]  /*8fa0*/  SEL R25, R0.reuse, R16, !P5 ;  /* 0x0000001000197207 */ /* 0x042fe20006800000 */
[----:B0-----:R-:W0:Y:S01]  /*8fb0*/  LDC.64 R22, c[0x0][0x388] ;  /* 0x0000e200ff167b82 */ /* 0x001e220000000a00 */
[C---:B----4-:R-:W-:Y:S01]  /*8fc0*/  SEL R7, R0.reuse, R24, !P5 ;  /* 0x0000001800077207 */ /* 0x050fe20006800000 */
[----:B------:R1:W-:Y:S01]  /*8fd0*/  STL [R1+0x38], R9 ;  /* 0x0000380901007387 */ /* 0x0003e20000100800 */
[----:B------:R-:W-:-:S03]  /*8fe0*/  SEL R19, R0, R20, !P5 ;  /* 0x0000001400137207 */ /* 0x000fc60006800000 */
[----:B------:R4:W-:Y:S02]  /*8ff0*/  STL [R1+0x34], R7 ;  /* 0x0000340701007387 */ /* 0x0009e40000100800 */
[----:B------:R-:W0:Y:S01]  /*9000*/  LDC.64 R20, c[0x0][0x388] ;  /* 0x0000e200ff147b82 */ /* 0x000e220000000a00 */
[C---:B-1----:R-:W-:Y:S01]  /*9010*/  SEL R9, R0.reuse, R8, !P5 ;  /* 0x0000000800097207 */ /* 0x042fe20006800000 */
[----:B------:R-:W-:Y:S01]  /*9020*/  STL [R1+0x30], R19 ;  /* 0x0000301301007387 */ /* 0x000fe20000100800 */
[----:B----4-:R-:W-:-:S03]  /*9030*/  SEL R7, R0, R12, !P5 ;  /* 0x0000000c00077207 */ /* 0x010fc60006800000 */
[----:B------:R1:W-:Y:S01]  /*9040*/  STL [R1+0x2c], R9 ;  /* 0x00002c0901007387 */ /* 0x0003e20000100800 */
[----:B------:R-:W-:Y:S02]  /*9050*/  SEL R8, R0, R17, !P5 ;  /* 0x0000001100087207 */ /* 0x000fe40006800000 */
[----:B------:R-:W-:Y:S01]  /*9060*/  LEA R3, P0, R4, R3, 0x1 ;  /* 0x0000000304037211 */ /* 0x000fe200078008ff */
[----:B------:R4:W-:Y:S01]  /*9070*/  STL [R1+0x28], R7 ;  /* 0x0000280701007387 */ /* 0x0009e20000100800 */
[C---:B------:R-:W-:Y:S01]  /*9080*/  SEL R24, R0.reuse, R14, !P5 ;  /* 0x0000000e00187207 */ /* 0x040fe20006800000 */
[----:B------:R-:W0:Y:S01]  /*9090*/  LDC.64 R16, c[0x0][0x388] ;  /* 0x0000e200ff107b82 */ /* 0x000e220000000a00 */
[C---:B-1----:R-:W-:Y:S01]  /*90a0*/  SEL R9, R0.reuse, R10, !P5 ;  /* 0x0000000a00097207 */ /* 0x042fe20006800000 */
[----:B------:R1:W-:Y:S01]  /*90b0*/  STL [R1+0x24], R8 ;  /* 0x0000240801007387 */ /* 0x0003e20000100800 */
[----:B----4-:R-:W-:-:S03]  /*90c0*/  SEL R7, R0, R13, !P5 ;  /* 0x0000000d00077207 */ /* 0x010fc60006800000 */
[----:B------:R-:W-:Y:S02]  /*90d0*/  STL [R1+0x20], R9 ;  /* 0x0000200901007387 */ /* 0x000fe40000100800 */
[----:B------:R-:W4:Y:S02]  /*90e0*/  LDC.64 R12, c[0x0][0x388] ;  /* 0x0000e200ff0c7b82 */ /* 0x000f240000000a00 */
[----:B------:R3:W-:Y:S01]  /*90f0*/  STL [R1+0x1c], R7 ;  /* 0x00001c0701007387 */ /* 0x0007e20000100800 */
[----:B-1----:R-:W-:-:S05]  /*9100*/  SEL R8, R0, R11, !P5 ;  /* 0x0000000b00087207 */ /* 0x002fca0006800000 */
[----:B------:R-:W1:Y:S01]  /*9110*/  LDC.64 R10, c[0x0][0x388] ;  /* 0x0000e200ff0a7b82 */ /* 0x000e620000000a00 */
[C---:B---3--:R-:W-:Y:S02]  /*9120*/  SEL R7, R0.reuse, R6, !P5 ;  /* 0x0000000600077207 */ /* 0x048fe40006800000 */
[C---:B------:R-:W-:Y:S01]  /*9130*/  SEL R6, R0.reuse, R18, !P5 ;  /* 0x0000001200067207 */ /* 0x040fe20006800000 */
[----:B------:R3:W-:Y:S04]  /*9140*/  STL [R1+0x18], R8 ;  /* 0x0000180801007387 */ /* 0x0007e80000100800 */
[----:B------:R-:W0:Y:S01]  /*9150*/  LDC.64 R18, c[0x0][0x388] ;  /* 0x0000e200ff127b82 */ /* 0x000e220000000a00 */
[----:B------:R-:W-:Y:S01]  /*9160*/  SEL R0, R0, R15, !P5 ;  /* 0x0000000f00007207 */ /* 0x000fe20006800000 */
[----:B------:R-:W-:Y:S04]  /*9170*/  STL [R1+0x14], R7 ;  /* 0x0000140701007387 */ /* 0x000fe80000100800 */
[----:B------:R3:W-:Y:S02]  /*9180*/  STL [R1+0x10], R6 ;  /* 0x0000100601007387 */ /* 0x0007e40000100800 */
[----:B------:R-:W0:Y:S02]  /*9190*/  LDC.64 R14, c[0x0][0x388] ;  /* 0x0000e200ff0e7b82 */ /* 0x000e240000000a00 */
[----:B------:R-:W-:Y:S04]  /*91a0*/  STL [R1+0x9c4], R25 ;  /* 0x0009c41901007387 */ /* 0x000fe80000100800 */
[----:B------:R-:W-:Y:S02]  /*91b0*/  STL [R1+0xc], R5 ;  /* 0x00000c0501007387 */ /* 0x000fe40000100800 */
[----:B---3--:R-:W3:Y:S02]  /*91c0*/  LDC.64 R8, c[0x0][0x388] ;  /* 0x0000e200ff087b82 */ /* 0x008ee40000000a00 */
[----:B------:R-:W-:Y:S06]  /*91d0*/  STL [R1+0x994], R3 ;  /* 0x0009940301007387 */ /* 0x000fec0000100800 */
[----:B------:R-:W0:Y:S01]  /*91e0*/  LDC.64 R6, c[0x0][0x388] ;  /* 0x0000e200ff067b82 */ /* 0x000e220000000a00 */
[----:B------:R-:W-:Y:S04]  /*91f0*/  STL [R1+0x9c8], R24 ;  /* 0x0009c81801007387 */ /* 0x000fe80000100800 */
[----:B------:R-:W-:Y:S04]  /*9200*/  STL [R1+0x9cc], R2 ;  /* 0x0009cc0201007387 */ /* 0x000fe80000100800 */
[----:B------:R-:W-:Y:S01]  /*9210*/  STL [R1+0x9d0], R0 ;  /* 0x0009d00001007387 */ /* 0x000fe20000100800 */
[----:B--2---:R-:W-:-:S02]  /*9220*/  LEA.HI.X.SX32 R4, R4, R29, 0x1, P0 ;  /* 0x0000001d04047211 */ /* 0x004fc400000f0eff */
[----:B------:R-:W2:Y:S03]  /*9230*/  LDC.64 R28, c[0x0][0x388] ;  /* 0x0000e200ff1c7b82 */ /* 0x000ea60000000a00 */
[----:B------:R0:W-:Y:S04]  /*9240*/  STL [R1+0x998], R4 ;  /* 0x0009980401007387 */ /* 0x0001e80000100800 */
[----:B0-----:R-:W2:Y:S04]  /*9250*/  LDL.LU R4, [R1+0x200] ;  /* 0x0002000001047983 */ /* 0x001ea80000300800 */
[----:B------:R-:W2:Y:S04]  /*9260*/  LDL.LU R25, [R1+0x1fc] ;  /* 0x0001fc0001197983 */ /* 0x000ea80000300800 */
[----:B------:R-:W2:Y:S04]  /*9270*/  LDL.LU R0, [R1+0x1c8] ;  /* 0x0001c80001007983 */ /* 0x000ea80000300800 */
[----:B------:R-:W2:Y:S04]  /*9280*/  LDL.LU R2, [R1+0x1c4] ;  /* 0x0001c40001027983 */ /* 0x000ea80000300800 */
[----:B------:R-:W2:Y:S04]  /*9290*/  LDL.LU R5, [R1+0x1bc] ;  /* 0x0001bc0001057983 */ /* 0x000ea80000300800 */
[----:B------:R-:W2:Y:S04]  /*92a0*/  LDL.LU R24, [R1+0x1b8] ;  /* 0x0001b80001187983 */ /* 0x000ea80000300800 */
[----:B------:R-:W2:Y:S04]  /*92b0*/  LDL.LU R3, [R1+0x1b4] ;  /* 0x0001b40001037983 */ /* 0x000ea80000300800 */
[----:B------:R0:W-:Y:S04]  /*92c0*/  STL [R1+0x9d8], R20 ;  /* 0x0009d81401007387 */ /* 0x0001e80000100800 */
[----:B0-----:R-:W2:Y:S04]  /*92d0*/  LDL.LU R20, [R1+0x204] ;  /* 0x0002040001147983 */ /* 0x001ea80000300800 */
[----:B------:R0:W-:Y:S04]  /*92e0*/  STL [R1+0x9d4], R21 ;  /* 0x0009d41501007387 */ /* 0x0001e80000100800 */
[----:B0-----:R-:W2:Y:S04]  /*92f0*/  LDL.LU R21, [R1+0x208] ;  /* 0x0002080001157983 */ /* 0x001ea80000300800 */
[----:B------:R-:W-:Y:S04]  /*9300*/  STL [R1+0x9e0], R18 ;  /* 0x0009e01201007387 */ /* 0x000fe80000100800 */
[----:B------:R-:W-:Y:S04]  /*9310*/  STL [R1+0x9dc], R19 ;  /* 0x0009dc1301007387 */ /* 0x000fe80000100800 */
[----:B------:R0:W-:Y:S04]  /*9320*/  STL [R1+0x9e8], R6 ;  /* 0x0009e80601007387 */ /* 0x0001e80000100800 */
[----:B0-----:R-:W2:Y:S04]  /*9330*/  LDL.LU R6, [R1+0x1cc] ;  /* 0x0001cc0001067983 */ /* 0x001ea80000300800 */
[----:B------:R0:W-:Y:S04]  /*9340*/  STL [R1+0x9e4], R7 ;  /* 0x0009e40701007387 */ /* 0x0001e80000100800 */
[----:B0-----:R-:W2:Y:S04]  /*9350*/  LDL.LU R7, [R1+0x1d0] ;  /* 0x0001d00001077983 */ /* 0x001ea80000300800 */
[----:B------:R0:W-:Y:S04]  /*9360*/  STL [R1+0x9f0], R22 ;  /* 0x0009f01601007387 */ /* 0x0001e80000100800 */
[----:B0-----:R-:W2:Y:S04]  /*9370*/  LDL.LU R22, [R1+0x1d4] ;  /* 0x0001d40001167983 */ /* 0x001ea80000300800 */
[----:B------:R-:W-:Y:S04]  /*9380*/  STL [R1+0x9ec], R23 ;  /* 0x0009ec1701007387 */ /* 0x000fe80000100800 */
[----:B---3--:R-:W-:Y:S04]  /*9390*/  STL [R1+0x9f4], R8 ;  /* 0x0009f40801007387 */ /* 0x008fe80000100800 */
[----:B------:R0:W-:Y:S04]  /*93a0*/  STL [R1+0x9c0], R9 ;  /* 0x0009c00901007387 */ /* 0x0001e80000100800 */
[----:B0-----:R-:W3:Y:S04]  /*93b0*/  LDL.LU R9, [R1+0x1d8] ;  /* 0x0001d80001097983 */ /* 0x001ee80000300800 */
[----:B-1----:R0:W-:Y:S04]  /*93c0*/  STL [R1+0x9fc], R10 ;  /* 0x0009fc0a01007387 */ /* 0x0021e80000100800 */
[----:B0-----:R-:W3:Y:S04]  /*93d0*/  LDL.LU R10, [R1+0x1dc] ;  /* 0x0001dc00010a7983 */ /* 0x001ee80000300800 */
[----:B------:R0:W-:Y:S04]  /*93e0*/  STL [R1+0x9f8], R11 ;  /* 0x0009f80b01007387 */ /* 0x0001e80000100800 */
[----:B0-----:R-:W3:Y:S04]  /*93f0*/  LDL.LU R11, [R1+0x1e0] ;  /* 0x0001e000010b7983 */ /* 0x001ee80000300800 */
[----:B----4-:R0:W-:Y:S04]  /*9400*/  STL [R1+0x9bc], R13 ;  /* 0x0009bc0d01007387 */ /* 0x0101e80000100800 */
[----:B0-----:R-:W4:Y:S04]  /*9410*/  LDL.LU R13, [R1+0x1e4] ;  /* 0x0001e400010d7983 */ /* 0x001f280000300800 */
[----:B------:R0:W-:Y:S04]  /*9420*/  STL [R1+0x9b0], R15 ;  /* 0x0009b00f01007387 */ /* 0x0001e80000100800 */
[----:B0-----:R-:W3:Y:S04]  /*9430*/  LDL.LU R15, [R1+0x1e8] ;  /* 0x0001e800010f7983 */ /* 0x001ee80000300800 */
[----:B------:R0:W-:Y:S04]  /*9440*/  STL [R1+0x9b4], R17 ;  /* 0x0009b41101007387 */ /* 0x0001e80000100800 */
[----:B0-----:R-:W3:Y:S04]  /*9450*/  LDL.LU R17, [R1+0x1ec] ;  /* 0x0001ec0001117983 */ /* 0x001ee80000300800 */
[----:B------:R0:W-:Y:S04]  /*9460*/  STL [R1+0x9b8], R27 ;  /* 0x0009b81b01007387 */ /* 0x0001e80000100800 */
[----:B0-----:R-:W4:Y:S04]  /*9470*/  LDL.LU R27, [R1+0x1f8] ;  /* 0x0001f800011b7983 */ /* 0x001f280000300800 */
[----:B--2---:R0:W-:Y:S02]  /*9480*/  STL [R1+0x9ac], R29 ;  /* 0x0009ac1d01007387 */ /* 0x0041e40000100800 */
[----:B0-----:R-:W0:Y:S02]  /*9490*/  LDC R29, c[0x0][0x3b0] ;  /* 0x0000ec00ff1d7b82 */ /* 0x001e240000000800 */
[----:B0-----:R-:W-:-:S02]  /*94a0*/  IMAD R18, R4, R29, RZ ;  /* 0x0000001d04127224 */ /* 0x001fc400078e02ff */
[-C--:B------:R-:W-:Y:S02]  /*94b0*/  IMAD R4, R25, R29.reuse, RZ ;  /* 0x0000001d19047224 */ /* 0x080fe400078e02ff */
[-C--:B------:R-:W-:Y:S02]  /*94c0*/  IMAD R8, R20, R29.reuse, RZ ;  /* 0x0000001d14087224 */ /* 0x080fe400078e02ff */
[----:B------:R-:W-:-:S05]  /*94d0*/  IMAD R19, R21, R29, RZ ;  /* 0x0000001d15137224 */ /* 0x000fca00078e02ff */
[----:B------:R-:W-:Y:S04]  /*94e0*/  STL [R1+0x1c0], R19 ;  /* 0x0001c01301007387 */ /* 0x000fe80000100800 */
[----:B------:R0:W-:Y:S04]  /*94f0*/  STL [R1+0x1f0], R8 ;  /* 0x0001f00801007387 */ /* 0x0001e80000100800 */
[----:B0-----:R-:W2:Y:S04]  /*9500*/  LDL.LU R8, [R1+0x1b0] ;  /* 0x0001b00001087983 */ /* 0x001ea80000300800 */
[----:B------:R0:W-:Y:S04]  /*9510*/  STL [R1+0x1f4], R18 ;  /* 0x0001f41201007387 */ /* 0x0001e80000100800 */
[----:B------:R-:W2:Y:S04]  /*9520*/  LDL.LU R23, [R1+0x1ac] ;  /* 0x0001ac0001177983 */ /* 0x000ea80000300800 */
[----:B------:R1:W-:Y:S04]  /*9530*/  STL [R1+0x1fc], R4 ;  /* 0x0001fc0401007387 */ /* 0x0003e80000100800 */
[----:B------:R-:W2:Y:S04]  /*9540*/  LDL.LU R19, [R1+0x1a8] ;  /* 0x0001a80001137983 */ /* 0x000ea80000300800 */
[----:B0-----:R-:W2:Y:S04]  /*9550*/  LDL.LU R18, [R1+0x1a4] ;  /* 0x0001a40001127983 */ /* 0x001ea80000300800 */
[----:B------:R-:W2:Y:S04]  /*9560*/  LDL.LU R21, [R1+0x1a0] ;  /* 0x0001a00001157983 */ /* 0x000ea80000300800 */
[----:B------:R-:W2:Y:S04]  /*9570*/  LDL.LU R20, [R1+0x19c] ;  /* 0x00019c0001147983 */ /* 0x000ea80000300800 */
[----:B-1----:R-:W2:Y:S04]  /*9580*/  LDL.LU R4, [R1+0x198] ;  /* 0x0001980001047983 */ /* 0x002ea80000300800 */
[----:B------:R-:W2:Y:S01]  /*9590*/  LDL.LU R25, [R1+0x194] ;  /* 0x0001940001197983 */ /* 0x000ea20000300800 */
[----:B------:R-:W-:-:S02]  /*95a0*/  IMAD R2, R2, R29, RZ ;  /* 0x0000001d02027224 */ /* 0x000fc400078e02ff */
[-C--:B------:R-:W-:Y:S02]  /*95b0*/  IMAD R3, R3, R29.reuse, RZ ;  /* 0x0000001d03037224 */ /* 0x080fe400078e02ff */
[-C--:B---3--:R-:W-:Y:S02]  /*95c0*/  IMAD R17, R17, R29.reuse, RZ ;  /* 0x0000001d11117224 */ /* 0x088fe400078e02ff */
[----:B----4-:R-:W-:-:S05]  /*95d0*/  IMAD R27, R27, R29, RZ ;  /* 0x0000001d1b1b7224 */ /* 0x010fca00078e02ff */
[----:B------:R0:W-:Y:S04]  /*95e0*/  STL [R1+0x1f8], R27 ;  /* 0x0001f81b01007387 */ /* 0x0001e80000100800 */
[----:B------:R1:W-:Y:S01]  /*95f0*/  STL [R1+0x1ec], R17 ;  /* 0x0001ec1101007387 */ /* 0x0003e20000100800 */
[-C--:B0-----:R-:W-:Y:S02]  /*9600*/  IMAD R27, R15, R29.reuse, RZ ;  /* 0x0000001d0f1b7224 */ /* 0x081fe400078e02ff */
[-C--:B------:R-:W-:Y:S02]  /*9610*/  IMAD R15, R11, R29.reuse, RZ ;  /* 0x0000001d0b0f7224 */ /* 0x080fe400078e02ff */
[-C--:B-1----:R-:W-:Y:S02]  /*9620*/  IMAD R17, R13, R29.reuse, RZ ;  /* 0x0000001d0d117224 */ /* 0x082fe400078e02ff */
[-C--:B------:R-:W-:Y:S01]  /*9630*/  IMAD R13, R10, R29.reuse, RZ ;  /* 0x0000001d0a0d7224 */ /* 0x080fe200078e02ff */
[----:B------:R-:W-:Y:S01]  /*9640*/  STL [R1+0x1e8], R27 ;  /* 0x0001e81b01007387 */ /* 0x000fe20000100800 */
[----:B------:R-:W-:-:S02]  /*9650*/  IMAD R11, R9, R29, RZ ;  /* 0x0000001d090b7224 */ /* 0x000fc400078e02ff */
[-C--:B------:R-:W-:Y:S01]  /*9660*/  IMAD R10, R22, R29.reuse, RZ ;  /* 0x0000001d160a7224 */ /* 0x080fe200078e02ff */
[----:B------:R-:W-:Y:S01]  /*9670*/  STL [R1+0x1e4], R17 ;  /* 0x0001e41101007387 */ /* 0x000fe20000100800 */
[-C--:B------:R-:W-:Y:S02]  /*9680*/  IMAD R9, R7, R29.reuse, RZ ;  /* 0x0000001d07097224 */ /* 0x080fe400078e02ff */
[-C--:B------:R-:W-:Y:S01]  /*9690*/  IMAD R7, R6, R29.reuse, RZ ;  /* 0x0000001d06077224 */ /* 0x080fe200078e02ff */
[----:B------:R-:W-:Y:S01]  /*96a0*/  STL [R1+0x1e0], R15 ;  /* 0x0001e00f01007387 */ /* 0x000fe20000100800 */
[----:B------:R-:W-:-:S03]  /*96b0*/  IMAD R6, R0, R29, RZ ;  /* 0x0000001d00067224 */ /* 0x000fc600078e02ff */
[----:B------:R-:W-:Y:S04]  /*96c0*/  STL [R1+0x1dc], R13 ;  /* 0x0001dc0d01007387 */ /* 0x000fe80000100800 */
[----:B------:R-:W-:Y:S04]  /*96d0*/  STL [R1+0x1d8], R11 ;  /* 0x0001d80b01007387 */ /* 0x000fe80000100800 */
[----:B------:R-:W-:Y:S01]  /*96e0*/  STL [R1+0x1d4], R10 ;  /* 0x0001d40a01007387 */ /* 0x000fe20000100800 */
[----:B------:R-:W-:-:S03]  /*96f0*/  IMAD R0, R5, R29, RZ ;  /* 0x0000001d05007224 */ /* 0x000fc600078e02ff */
[----:B------:R-:W-:Y:S04]  /*9700*/  STL [R1+0x1d0], R9 ;  /* 0x0001d00901007387 */ /* 0x000fe80000100800 */
[----:B------:R-:W-:Y:S04]  /*9710*/  STL [R1+0x1cc], R7 ;  /* 0x0001cc0701007387 */ /* 0x000fe80000100800 */
[----:B------:R-:W-:Y:S04]  /*9720*/  STL [R1+0x1c8], R6 ;  /* 0x0001c80601007387 */ /* 0x000fe80000100800 */
[----:B------:R-:W3:Y:S04]  /*9730*/  LDL.LU R22, [R1+0x190] ;  /* 0x0001900001167983 */ /* 0x000ee80000300800 */
[----:B------:R0:W-:Y:S04]  /*9740*/  STL [R1+0x1c4], R2 ;  /* 0x0001c40201007387 */ /* 0x0001e80000100800 */
[----:B------:R-:W4:Y:S04]  /*9750*/  LDL.LU R5, [R1+0x18c] ;  /* 0x00018c0001057983 */ /* 0x000f280000300800 */
[----:B------:R1:W-:Y:S01]  /*9760*/  STL [R1+0x1bc], R0 ;  /* 0x0001bc0001007387 */ /* 0x0003e20000100800 */
[----:B0-----:R-:W-:-:S03]  /*9770*/  IMAD R2, R24, R29, RZ ;  /* 0x0000001d18027224 */ /* 0x001fc600078e02ff */
[----:B------:R-:W4:Y:S04]  /*9780*/  LDL.LU R7, [R1+0x188] ;  /* 0x0001880001077983 */ /* 0x000f280000300800 */
[----:B-1----:R-:W4:Y:S04]  /*9790*/  LDL.LU R0, [R1+0x184] ;  /* 0x0001840001007983 */ /* 0x002f280000300800 */
[----:B------:R0:W-:Y:S04]  /*97a0*/  STL [R1+0x1b8], R2 ;  /* 0x0001b80201007387 */ /* 0x0001e80000100800 */
[----:B------:R-:W4:Y:S04]  /*97b0*/  LDL.LU R6, [R1+0x180] ;  /* 0x0001800001067983 */ /* 0x000f280000300800 */
[----:B0-----:R-:W4:Y:S04]  /*97c0*/  LDL.LU R2, [R1+0x17c] ;  /* 0x00017c0001027983 */ /* 0x001f280000300800 */
[----:B------:R0:W-:Y:S04]  /*97d0*/  STL [R1+0x1b4], R3 ;  /* 0x0001b40301007387 */ /* 0x0001e80000100800 */
[----:B------:R-:W4:Y:S04]  /*97e0*/  LDL.LU R24, [R1+0x178] ;  /* 0x0001780001187983 */ /* 0x000f280000300800 */
[----:B0-----:R-:W4:Y:S01]  /*97f0*/  LDL.LU R3, [R1+0x174] ;  /* 0x0001740001037983 */ /* 0x001f220000300800 */
[----:B--2---:R-:W-:-:S05]  /*9800*/  IMAD R8, R8, R29, RZ ;  /* 0x0000001d08087224 */ /* 0x004fca00078e02ff */
[----:B------:R0:W-:Y:S01]  /*9810*/  STL [R1+0x1b0], R8 ;  /* 0x0001b00801007387 */ /* 0x0001e20000100800 */
[-C--:B------:R-:W-:Y:S02]  /*9820*/  IMAD R10, R23, R29.reuse, RZ ;  /* 0x0000001d170a7224 */ /* 0x080fe400078e02ff */
[----:B------:R-:W-:-:S03]  /*9830*/  IMAD R9, R19, R29, RZ ;  /* 0x0000001d13097224 */ /* 0x000fc600078e02ff */
[----:B------:R1:W-:Y:S01]  /*9840*/  STL [R1+0x1ac], R10 ;  /* 0x0001ac0a01007387 */ /* 0x0003e20000100800 */
[----:B0-----:R-:W-:-:S03]  /*9850*/  IMAD R8, R18, R29, RZ ;  /* 0x0000001d12087224 */ /* 0x001fc600078e02ff */
[----:B------:R0:W-:Y:S04]  /*9860*/  STL [R1+0x1a8], R9 ;  /* 0x0001a80901007387 */ /* 0x0001e80000100800 */
[----:B------:R2:W-:Y:S01]  /*9870*/  STL [R1+0x1a4], R8 ;  /* 0x0001a40801007387 */ /* 0x0005e20000100800 */
[-C--:B-1----:R-:W-:Y:S02]  /*9880*/  IMAD R10, R21, R29.reuse, RZ ;  /* 0x0000001d150a7224 */ /* 0x082fe400078e02ff */
[----:B0-----:R-:W-:-:S03]  /*9890*/  IMAD R9, R20, R29, RZ ;  /* 0x0000001d14097224 */ /* 0x001fc600078e02ff */
[----:B------:R0:W-:Y:S01]  /*98a0*/  STL [R1+0x1a0], R10 ;  /* 0x0001a00a01007387 */ /* 0x0001e20000100800 */
[----:B--2---:R-:W-:-:S03]  /*98b0*/  IMAD R8, R4, R29, RZ ;  /* 0x0000001d04087224 */ /* 0x004fc600078e02ff */
[----:B------:R1:W-:Y:S01]  /*98c0*/  STL [R1+0x19c], R9 ;  /* 0x00019c0901007387 */ /* 0x0003e20000100800 */
[----:B------:R-:W-:-:S03]  /*98d0*/  IMAD R4, R25, R29, RZ ;  /* 0x0000001d19047224 */ /* 0x000fc600078e02ff */
[----:B------:R-:W2:Y:S04]  /*98e0*/  LDL.LU R27, [R1+0x170] ;  /* 0x00017000011b7983 */ /* 0x000ea80000300800 */
[----:B------:R-:W-:Y:S04]  /*98f0*/  STL [R1+0x198], R8 ;  /* 0x0001980801007387 */ /* 0x000fe80000100800 */
[----:B------:R-:W2:Y:S04]  /*9900*/  LDL.LU R17, [R1+0x16c] ;  /* 0x00016c0001117983 */ /* 0x000ea80000300800 */
[----:B------:R0:W-:Y:S04]  /*9910*/  STL [R1+0x194], R4 ;  /* 0x0001940401007387 */ /* 0x0001e80000100800 */
[----:B------:R-:W2:Y:S04]  /*9920*/  LDL.LU R15, [R1+0x168] ;  /* 0x00016800010f7983 */ /* 0x000ea80000300800 */
[----:B------:R-:W2:Y:S04]  /*9930*/  LDL.LU R13, [R1+0x164] ;  /* 0x00016400010d7983 */ /* 0x000ea80000300800 */
[----:B------:R-:W2:Y:S04]  /*9940*/  LDL.LU R11, [R1+0x160] ;  /* 0x00016000010b7983 */ /* 0x000ea80000300800 */
[----:B0-----:R-:W2:Y:S04]  /*9950*/  LDL.LU R10, [R1+0x154] ;  /* 0x00015400010a7983 */ /* 0x001ea80000300800 */
[----:B-1----:R-:W2:Y:S04]  /*9960*/  LDL.LU R9, [R1+0x150] ;  /* 0x0001500001097983 */ /* 0x002ea80000300800 */
[----:B------:R-:W2:Y:S04]  /*9970*/  LDL.LU R19, [R1+0x14c] ;  /* 0x00014c0001137983 */ /* 0x000ea80000300800 */
[----:B------:R-:W2:Y:S04]  /*9980*/  LDL.LU R18, [R1+0x148] ;  /* 0x0001480001127983 */ /* 0x000ea80000300800 */
[----:B------:R-:W2:Y:S04]  /*9990*/  LDL.LU R21, [R1+0x144] ;  /* 0x0001440001157983 */ /* 0x000ea80000300800 */
[----:B------:R-:W2:Y:S04]  /*99a0*/  LDL.LU R20, [R1+0x140] ;  /* 0x0001400001147983 */ /* 0x000ea80000300800 */
[----:B------:R-:W2:Y:S04]  /*99b0*/  LDL.LU R4, [R1+0x13c] ;  /* 0x00013c0001047983 */ /* 0x000ea80000300800 */
[----:B------:R-:W2:Y:S01]  /*99c0*/  LDL.LU R25, [R1+0x138] ;  /* 0x0001380001197983 */ /* 0x000ea20000300800 */
[----:B---3--:R-:W-:-:S02]  /*99d0*/  IMAD R8, R22, R29, RZ ;  /* 0x0000001d16087224 */ /* 0x008fc400078e02ff */
[-C--:B----4-:R-:W-:Y:S02]  /*99e0*/  IMAD R22, R5, R29.reuse, RZ ;  /* 0x0000001d05167224 */ /* 0x090fe400078e02ff */
[----:B------:R-:W3:Y:S04]  /*99f0*/  LDL.LU R5, [R1+0x134] ;  /* 0x0001340001057983 */ /* 0x000ee80000300800 */
[----:B------:R0:W-:Y:S04]  /*9a00*/  STL [R1+0x190], R8 ;  /* 0x0001900801007387 */ /* 0x0001e80000100800 */
[----:B------:R-:W-:Y:S01]  /*9a10*/  STL [R1+0x18c], R22 ;  /* 0x00018c1601007387 */ /* 0x000fe20000100800 */
[----:B0-----:R-:W-:-:S02]  /*9a20*/  IMAD R8, R7, R29, RZ ;  /* 0x0000001d07087224 */ /* 0x001fc400078e02ff */
[-C--:B------:R-:W-:Y:S02]  /*9a30*/  IMAD R7, R0, R29.reuse, RZ ;  /* 0x0000001d00077224 */ /* 0x080fe400078e02ff */
[----:B------:R-:W4:Y:S04]  /*9a40*/  LDL.LU R0, [R1+0x130] ;  /* 0x0001300001007983 */ /* 0x000f280000300800 */
[----:B------:R0:W-:Y:S04]  /*9a50*/  STL [R1+0x188], R8 ;  /* 0x0001880801007387 */ /* 0x0001e80000100800 */
[----:B------:R1:W-:Y:S01]  /*9a60*/  STL [R1+0x184], R7 ;  /* 0x0001840701007387 */ /* 0x0003e20000100800 */
[----:B0-----:R-:W-:-:S02]  /*9a70*/  IMAD R8, R6, R29, RZ ;  /* 0x0000001d06087224 */ /* 0x001fc400078e02ff */
[-C--:B------:R-:W-:Y:S02]  /*9a80*/  IMAD R6, R24, R29.reuse, RZ ;  /* 0x0000001d18067224 */ /* 0x080fe400078e02ff */
[-C--:B-1----:R-:W-:Y:S01]  /*9a90*/  IMAD R7, R2, R29.reuse, RZ ;  /* 0x0000001d02077224 */ /* 0x082fe200078e02ff */
[----:B------:R0:W-:Y:S01]  /*9aa0*/  STL [R1+0x180], R8 ;  /* 0x0001800801007387 */ /* 0x0001e20000100800 */
[----:B------:R-:W-:-:S03]  /*9ab0*/  IMAD R2, R3, R29, RZ ;  /* 0x0000001d03027224 */ /* 0x000fc600078e02ff */
[----:B------:R1:W-:Y:S04]  /*9ac0*/  STL [R1+0x17c], R7 ;  /* 0x00017c0701007387 */ /* 0x0003e80000100800 */
[----:B0-----:R-:W4:Y:S04]  /*9ad0*/  LDL.LU R8, [R1+0x12c] ;  /* 0x00012c0001087983 */ /* 0x001f280000300800 */
[----:B------:R0:W-:Y:S04]  /*9ae0*/  STL [R1+0x178], R6 ;  /* 0x0001780601007387 */ /* 0x0001e80000100800 */
[----:B------:R-:W4:Y:S04]  /*9af0*/  LDL.LU R23, [R1+0x128] ;  /* 0x0001280001177983 */ /* 0x000f280000300800 */
[----:B------:R0:W-:Y:S04]  /*9b00*/  STL [R1+0x174], R2 ;  /* 0x0001740201007387 */ /* 0x0001e80000100800 */
[----:B------:R-:W4:Y:S04]  /*9b10*/  LDL.LU R22, [R1+0x124] ;  /* 0x0001240001167983 */ /* 0x000f280000300800 */
[----:B-1----:R-:W4:Y:S04]  /*9b20*/  LDL.LU R7, [R1+0x120] ;  /* 0x0001200001077983 */ /* 0x002f280000300800 */
[----:B0-----:R-:W4:Y:S04]  /*9b30*/  LDL.LU R6, [R1+0x11c] ;  /* 0x00011c0001067983 */ /* 0x001f280000300800 */
[----:B------:R-:W4:Y:S04]  /*9b40*/  LDL.LU R2, [R1+0x118] ;  /* 0x0001180001027983 */ /* 0x000f280000300800 */
[----:B------:R-:W4:Y:S04]  /*9b50*/  LDL.LU R24, [R1+0x114] ;  /* 0x0001140001187983 */ /* 0x000f280000300800 */
[----:B------:R-:W4:Y:S01]  /*9b60*/  LDL.LU R3, [R1+0x110] ;  /* 0x0001100001037983 */ /* 0x000f220000300800 */
[----:B--2---:R-:W-:-:S02]  /*9b70*/  IMAD R27, R27, R29, RZ ;  /* 0x0000001d1b1b7224 */ /* 0x004fc400078e02ff */
[----:B------:R-:W-:-:S03]  /*9b80*/  IMAD R17, R17, R29, RZ ;  /* 0x0000001d11117224 */ /* 0x000fc600078e02ff */
[----:B------:R0:W-:Y:S04]  /*9b90*/  STL [R1+0x170], R27 ;  /* 0x0001701b01007387 */ /* 0x0001e80000100800 */
[----:B------:R1:W-:Y:S01]  /*9ba0*/  STL [R1+0x16c], R17 ;  /* 0x00016c1101007387 */ /* 0x0003e20000100800 */
[-C--:B0-----:R-:W-:Y:S02]  /*9bb0*/  IMAD R27, R15, R29.reuse, RZ ;  /* 0x0000001d0f1b7224 */ /* 0x081fe400078e02ff */
[-C--:B-1----:R-:W-:Y:S02]  /*9bc0*/  IMAD R17, R13, R29.reuse, RZ ;  /* 0x0000001d0d117224 */ /* 0x082fe400078e02ff */
[-C--:B------:R-:W-:Y:S01]  /*9bd0*/  IMAD R15, R11, R29.reuse, RZ ;  /* 0x0000001d0b0f7224 */ /* 0x080fe200078e02ff */
[----:B------:R-:W-:Y:S01]  /*9be0*/  STL [R1+0x168], R27 ;  /* 0x0001681b01007387 */ /* 0x000fe20000100800 */
[----:B------:R-:W-:-:S03]  /*9bf0*/  IMAD R13, R10, R29, RZ ;  /* 0x0000001d0a0d7224 */ /* 0x000fc600078e02ff */
[----:B------:R-:W-:Y:S01]  /*9c00*/  STL [R1+0x164], R17 ;  /* 0x0001641101007387 */ /* 0x000fe20000100800 */
[----:B------:R-:W-:-:S03]  /*9c10*/  IMAD R11, R9, R29, RZ ;  /* 0x0000001d090b7224 */ /* 0x000fc600078e02ff */
[----:B------:R-:W-:Y:S01]  /*9c20*/  STL [R1+0x160], R15 ;  /* 0x0001600f01007387 */ /* 0x000fe20000100800 */
[----:B------:R-:W-:-:S03]  /*9c30*/  IMAD R10, R19, R29, RZ ;  /* 0x0000001d130a7224 */ /* 0x000fc600078e02ff */
[----:B------:R-:W-:Y:S01]  /*9c40*/  STL [R1+0x154], R13 ;  /* 0x0001540d01007387 */ /* 0x000fe20000100800 */
[----:B------:R-:W-:-:S03]  /*9c50*/  IMAD R9, R18, R29, RZ ;  /* 0x0000001d12097224 */ /* 0x000fc600078e02ff */
[----:B------:R0:W-:Y:S04]  /*9c60*/  STL [R1+0x150], R11 ;  /* 0x0001500b01007387 */ /* 0x0001e80000100800 */
[----:B------:R1:W-:Y:S04]  /*9c70*/  STL [R1+0x14c], R10 ;  /* 0x00014c0a01007387 */ /* 0x0003e80000100800 */
[----:B------:R2:W-:Y:S01]  /*9c80*/  STL [R1+0x148], R9 ;  /* 0x0001480901007387 */ /* 0x0005e20000100800 */
[-C--:B0-----:R-:W-:Y:S02]  /*9c90*/  IMAD R11, R21, R29.reuse, RZ ;  /* 0x0000001d150b7224 */ /* 0x081fe400078e02ff */
[----:B-1----:R-:W-:-:S03]  /*9ca0*/  IMAD R10, R20, R29, RZ ;  /* 0x0000001d140a7224 */ /* 0x002fc600078e02ff */
[----:B------:R-:W-:Y:S01]  /*9cb0*/  STL [R1+0x144], R11 ;  /* 0x0001440b01007387 */ /* 0x000fe20000100800 */
[----:B--2---:R-:W-:-:S03]  /*9cc0*/  IMAD R9, R4, R29, RZ ;  /* 0x0000001d04097224 */ /* 0x004fc600078e02ff */
[----:B------:R-:W-:Y:S01]  /*9cd0*/  STL [R1+0x140], R10 ;  /* 0x0001400a01007387 */ /* 0x000fe20000100800 */
[----:B------:R-:W-:-:S03]  /*9ce0*/  IMAD R4, R25, R29, RZ ;  /* 0x0000001d19047224 */ /* 0x000fc600078e02ff */
[----:B------:R-:W2:Y:S04]  /*9cf0*/  LDL.LU R19, [R1+0x10c] ;  /* 0x00010c0001137983 */ /* 0x000ea80000300800 */
[----:B------:R-:W-:Y:S04]  /*9d00*/  STL [R1+0x13c], R9 ;  /* 0x00013c0901007387 */ /* 0x000fe80000100800 */
[----:B------:R-:W2:Y:S04]  /*9d10*/  LDL.LU R25, [R1+0x108] ;  /* 0x0001080001197983 */ /* 0x000ea80000300800 */
[----:B------:R3:W-:Y:S04]  /*9d20*/  STL [R1+0x138], R4 ;  /* 0x0001380401007387 */ /* 0x0007e80000100800 */
[----:B------:R-:W2:Y:S01]  /*9d30*/  LDL.LU R18, [R1+0x104] ;  /* 0x0001040001127983 */ /* 0x000ea20000300800 */
[----:B---3--:R-:W-:-:S03]  /*9d40*/  IMAD R4, R5, R29, RZ ;  /* 0x0000001d05047224 */ /* 0x008fc600078e02ff */
[----:B------:R-:W3:Y:S04]  /*9d50*/  LDL.LU R5, [R1+0x100] ;  /* 0x0001000001057983 */ /* 0x000ee80000300800 */
[----:B------:R0:W-:Y:S04]  /*9d60*/  STL [R1+0x134], R4 ;  /* 0x0001340401007387 */ /* 0x0001e80000100800 */
[----:B------:R-:W3:Y:S04]  /*9d70*/  LDL.LU R21, [R1+0xfc] ;  /* 0x0000fc0001157983 */ /* 0x000ee80000300800 */
[----:B------:R-:W3:Y:S01]  /*9d80*/  LDL.LU R20, [R1+0xf8] ;  /* 0x0000f80001147983 */ /* 0x000ee20000300800 */
[----:B----4-:R-:W-:-:S05]  /*9d90*/  IMAD R0, R0, R29, RZ ;  /* 0x0000001d00007224 */ /* 0x010fca00078e02ff */
[----:B------:R1:W-:Y:S04]  /*9da0*/  STL [R1+0x130], R0 ;  /* 0x0001300001007387 */ /* 0x0003e80000100800 */
[----:B0-----:R-:W4:Y:S04]  /*9db0*/  LDL.LU R4, [R1+0xf4] ;  /* 0x0000f40001047983 */ /* 0x001f280000300800 */
[----:B-1----:R-:W4:Y:S01]  /*9dc0*/  LDL.LU R0, [R1+0xf0] ;  /* 0x0000f00001007983 */ /* 0x002f220000300800 */
[-C--:B------:R-:W-:Y:S02]  /*9dd0*/  IMAD R9, R8, R29.reuse, RZ ;  /* 0x0000001d08097224 */ /* 0x080fe400078e02ff */
[----:B------:R-:W-:-:S03]  /*9de0*/  IMAD R8, R23, R29, RZ ;  /* 0x0000001d17087224 */ /* 0x000fc600078e02ff */
[----:B------:R0:W-:Y:S04]  /*9df0*/  STL [R1+0x12c], R9 ;  /* 0x00012c0901007387 */ /* 0x0001e80000100800 */
[----:B------:R1:W-:Y:S01]  /*9e00*/  STL [R1+0x128], R8 ;  /* 0x0001280801007387 */ /* 0x0003e20000100800 */
[-C--:B------:R-:W-:Y:S02]  /*9e10*/  IMAD R10, R22, R29.reuse, RZ ;  /* 0x0000001d160a7224 */ /* 0x080fe400078e02ff */
[----:B0-----:R-:W-:-:S03]  /*9e20*/  IMAD R9, R7, R29, RZ ;  /* 0x0000001d07097224 */ /* 0x001fc600078e02ff */
[----:B------:R0:W-:Y:S01]  /*9e30*/  STL [R1+0x124], R10 ;  /* 0x0001240a01007387 */ /* 0x0001e20000100800 */
[----:B-1----:R-:W-:-:S03]  /*9e40*/  IMAD R8, R6, R29, RZ ;  /* 0x0000001d06087224 */ /* 0x002fc600078e02ff */
[----:B------:R1:W-:Y:S01]  /*9e50*/  STL [R1+0x120], R9 ;  /* 0x0001200901007387 */ /* 0x0003e20000100800 */
[----:B------:R-:W-:-:S03]  /*9e60*/  IMAD R7, R2, R29, RZ ;  /* 0x0000001d02077224 */ /* 0x000fc600078e02ff */
[----:B------:R0:W-:Y:S01]  /*9e70*/  STL [R1+0x11c], R8 ;  /* 0x00011c0801007387 */ /* 0x0001e20000100800 */
[----:B------:R-:W-:-:S03]  /*9e80*/  IMAD R6, R24, R29, RZ ;  /* 0x0000001d18067224 */ /* 0x000fc600078e02ff */
[----:B------:R-:W-:Y:S01]  /*9e90*/  STL [R1+0x118], R7 ;  /* 0x0001180701007387 */ /* 0x000fe20000100800 */
[----:B------:R-:W-:-:S03]  /*9ea0*/  IMAD R2, R3, R29, RZ ;  /* 0x0000001d03027224 */ /* 0x000fc600078e02ff */
[----:B------:R-:W4:Y:S04]  /*9eb0*/  LDL.LU R27, [R1+0xec] ;  /* 0x0000ec00011b7983 */ /* 0x000f280000300800 */
[----:B------:R-:W-:Y:S04]  /*9ec0*/  STL [R1+0x114], R6 ;  /* 0x0001140601007387 */ /* 0x000fe80000100800 */
[----:B------:R-:W4:Y:S04]  /*9ed0*/  LDL.LU R17, [R1+0xe8] ;  /* 0x0000e80001117983 */ /* 0x000f280000300800 */
[----:B------:R0:W-:Y:S04]  /*9ee0*/  STL [R1+0x110], R2 ;  /* 0x0001100201007387 */ /* 0x0001e80000100800 */
[----:B------:R-:W4:Y:S04]  /*9ef0*/  LDL.LU R15, [R1+0xe4] ;  /* 0x0000e400010f7983 */ /* 0x000f280000300800 */
[----:B------:R-:W4:Y:S04]  /*9f00*/  LDL.LU R13, [R1+0xe0] ;  /* 0x0000e000010d7983 */ /* 0x000f280000300800 */
[----:B------:R-:W4:Y:S04]  /*9f10*/  LDL.LU R11, [R1+0xdc] ;  /* 0x0000dc00010b7983 */ /* 0x000f280000300800 */
[----:B0-----:R-:W4:Y:S04]  /*9f20*/  LDL.LU R10, [R1+0xd8] ;  /* 0x0000d800010a7983 */ /* 0x001f280000300800 */
[----:B-1----:R-:W4:Y:S04]  /*9f30*/  LDL.LU R9, [R1+0xd4] ;  /* 0x0000d40001097983 */ /* 0x002f280000300800 */
[----:B------:R-:W4:Y:S04]  /*9f40*/  LDL.LU R8, [R1+0xd0] ;  /* 0x0000d00001087983 */ /* 0x000f280000300800 */
[----:B------:R-:W4:Y:S04]  /*9f50*/  LDL.LU R23, [R1+0xcc] ;  /* 0x0000cc0001177983 */ /* 0x000f280000300800 */
[----:B------:R-:W4:Y:S04]  /*9f60*/  LDL.LU R22, [R1+0xc8] ;  /* 0x0000c80001167983 */ /* 0x000f280000300800 */
[----:B------:R-:W4:Y:S04]  /*9f70*/  LDL.LU R2, [R1+0xc4] ;  /* 0x0000c40001027983 */ /* 0x000f280000300800 */
[----:B------:R-:W4:Y:S04]  /*9f80*/  LDL.LU R24, [R1+0xc0] ;  /* 0x0000c00001187983 */ /* 0x000f280000300800 */
[----:B------:R-:W4:Y:S01]  /*9f90*/  LDL.LU R3, [R1+0xbc] ;  /* 0x0000bc0001037983 */ /* 0x000f220000300800 */
[----:B--2---:R-:W-:-:S02]  /*9fa0*/  IMAD R7, R19, R29, RZ ;  /* 0x0000001d13077224 */ /* 0x004fc400078e02ff */
[-C--:B------:R-:W-:Y:S02]  /*9fb0*/  IMAD R6, R25, R29.reuse, RZ ;  /* 0x0000001d19067224 */ /* 0x080fe400078e02ff */
[----:B------:R-:W2:Y:S04]  /*9fc0*/  LDL.LU R25, [R1+0xb8] ;  /* 0x0000b80001197983 */ /* 0x000ea80000300800 */
[----:B------:R0:W-:Y:S04]  /*9fd0*/  STL [R1+0x10c], R7 ;  /* 0x00010c0701007387 */ /* 0x0001e80000100800 */
[----:B------:R3:W-:Y:S01]  /*9fe0*/  STL [R1+0x108], R6 ;  /* 0x0001080601007387 */ /* 0x0007e20000100800 */
[----:B0-----:R-:W-:-:S02]  /*9ff0*/  IMAD R7, R18, R29, RZ ;  /* 0x0000001d12077224 */ /* 0x001fc400078e02ff */
[-C--:B---3--:R-:W-:Y:S02]  /*a000*/  IMAD R6, R5, R29.reuse, RZ ;  /* 0x0000001d05067224 */ /* 0x088fe400078e02ff */
[----:B------:R-:W3:Y:S04]  /*a010*/  LDL.LU R5, [R1+0xb4] ;  /* 0x0000b40001057983 */ /* 0x000ee80000300800 */
[----:B------:R0:W-:Y:S04]  /*a020*/  STL [R1+0x104], R7 ;  /* 0x0001040701007387 */ /* 0x0001e80000100800 */
[----:B------:R1:W-:Y:S01]  /*a030*/  STL [R1+0x100], R6 ;  /* 0x0001000601007387 */ /* 0x0003e20000100800 */
[----:B0-----:R-:W-:-:S02]  /*a040*/  IMAD R7, R21, R29, RZ ;  /* 0x0000001d15077224 */ /* 0x001fc400078e02ff */
[----:B-1----:R-:W-:-:S03]  /*a050*/  IMAD R6, R20, R29, RZ ;  /* 0x0000001d14067224 */ /* 0x002fc600078e02ff */
[----:B------:R0:W-:Y:S01]  /*a060*/  STL [R1+0xfc], R7 ;  /* 0x0000fc0701007387 */ /* 0x0001e20000100800 */
[----:B----4-:R-:W-:-:S03]  /*a070*/  IMAD R4, R4, R29, RZ ;  /* 0x0000001d04047224 */ /* 0x010fc600078e02ff */
[----:B------:R1:W-:Y:S01]  /*a080*/  STL [R1+0xf8], R6 ;  /* 0x0000f80601007387 */ /* 0x0003e20000100800 */
[----:B------:R-:W-:-:S03]  /*a090*/  IMAD R0, R0, R29, RZ ;  /* 0x0000001d00007224 */ /* 0x000fc600078e02ff */
[----:B0-----:R-:W4:Y:S04]  /*a0a0*/  LDL.LU R7, [R1+0xb0] ;  /* 0x0000b00001077983 */ /* 0x001f280000300800 */
[----:B------:R0:W-:Y:S04]  /*a0b0*/  STL [R1+0xf4], R4 ;  /* 0x0000f40401007387 */ /* 0x0001e80000100800 */
[----:B-1----:R-:W4:Y:S04]  /*a0c0*/  LDL.LU R6, [R1+0xac] ;  /* 0x0000ac0001067983 */ /* 0x002f280000300800 */
[----:B------:R1:W-:Y:S04]  /*a0d0*/  STL [R1+0xf0], R0 ;  /* 0x0000f00001007387 */ /* 0x0003e80000100800 */
[----:B------:R-:W4:Y:S04]  /*a0e0*/  LDL.LU R19, [R1+0xa8] ;  /* 0x0000a80001137983 */ /* 0x000f280000300800 */
[----:B------:R-:W4:Y:S04]  /*a0f0*/  LDL.LU R18, [R1+0xa4] ;  /* 0x0000a40001127983 */ /* 0x000f280000300800 */
[----:B------:R-:W4:Y:S04]  /*a100*/  LDL.LU R21, [R1+0xa0] ;  /* 0x0000a00001157983 */ /* 0x000f280000300800 */
[----:B------:R-:W4:Y:S04]  /*a110*/  LDL.LU R20, [R1+0x9c] ;  /* 0x00009c0001147983 */ /* 0x000f280000300800 */
[----:B0-----:R-:W4:Y:S04]  /*a120*/  LDL.LU R4, [R1+0x98] ;  /* 0x0000980001047983 */ /* 0x001f280000300800 */
[----:B-1----:R-:W4:Y:S01]  /*a130*/  LDL.LU R0, [R1+0x94] ;  /* 0x0000940001007983 */ /* 0x002f220000300800 */
[----:B------:R-:W-:-:S05]  /*a140*/  IMAD R27, R27, R29, RZ ;  /* 0x0000001d1b1b7224 */ /* 0x000fca00078e02ff */
[----:B------:R0:W-:Y:S02]  /*a150*/  STL [R1+0xec], R27 ;  /* 0x0000ec1b01007387 */ /* 0x0001e40000100800 */
[-C--:B0-----:R-:W-:Y:S02]  /*a160*/  IMAD R27, R17, R29.reuse, RZ ;  /* 0x0000001d111b7224 */ /* 0x081fe400078e02ff */
[-C--:B------:R-:W-:Y:S02]  /*a170*/  IMAD R17, R15, R29.reuse, RZ ;  /* 0x0000001d0f117224 */ /* 0x080fe400078e02ff */
        /* <DEDUP_REMOVED lines=25> */
[----:B0-----:R-:W4:Y:S01]  /*a310*/  LDL.LU R2, [R1+0x84] ;  /* 0x0000840001027983 */ /* 0x001f220000300800 */
[----:B--2---:R-:W-:-:S05]  /*a320*/  IMAD R8, R25, R29, RZ ;  /* 0x0000001d19087224 */ /* 0x004fca00078e02ff */
[----:B------:R-:W-:Y:S04]  /*a330*/  STL [R1+0xb8], R8 ;  /* 0x0000b80801007387 */ /* 0x000fe80000100800 */
[----:B------:R-:W2:Y:S04]  /*a340*/  LDL.LU R9, [R1+0x80] ;  /* 0x0000800001097983 */ /* 0x000ea80000300800 */
[----:B------:R-:W2:Y:S01]  /*a350*/  LDL.LU R24, [R1+0x7c] ;  /* 0x00007c0001187983 */ /* 0x000ea20000300800 */
[----:B---3--:R-:W-:-:S05]  /*a360*/  IMAD R5, R5, R29, RZ ;  /* 0x0000001d05057224 */ /* 0x008fca00078e02ff */
[----:B------:R0:W-:Y:S04]  /*a370*/  STL [R1+0xb4], R5 ;  /* 0x0000b40501007387 */ /* 0x0001e80000100800 */
[----:B------:R-:W3:Y:S04]  /*a380*/  LDL.LU R25, [R1+0x78] ;  /* 0x0000780001197983 */ /* 0x000ee80000300800 */
[----:B0-----:R-:W3:Y:S01]  /*a390*/  LDL.LU R5, [R1+0x74] ;  /* 0x0000740001057983 */ /* 0x001ee20000300800 */
[-C--:B----4-:R-:W-:Y:S02]  /*a3a0*/  IMAD R8, R7, R29.reuse, RZ ;  /* 0x0000001d07087224 */ /* 0x090fe400078e02ff */
[----:B------:R-:W-:-:S03]  /*a3b0*/  IMAD R7, R6, R29, RZ ;  /* 0x0000001d06077224 */ /* 0x000fc600078e02ff */
[----:B------:R0:W-:Y:S01]  /*a3c0*/  STL [R1+0xb0], R8 ;  /* 0x0000b00801007387 */ /* 0x0001e20000100800 */
[----:B------:R-:W-:-:S03]  /*a3d0*/  IMAD R6, R19, R29, RZ ;  /* 0x0000001d13067224 */ /* 0x000fc600078e02ff */
[----:B------:R1:W-:Y:S01]  /*a3e0*/  STL [R1+0xac], R7 ;  /* 0x0000ac0701007387 */ /* 0x0003e20000100800 */
[----:B0-----:R-:W-:-:S03]  /*a3f0*/  IMAD R8, R18, R29, RZ ;  /* 0x0000001d12087224 */ /* 0x001fc600078e02ff */
[----:B------:R0:W-:Y:S01]  /*a400*/  STL [R1+0xa8], R6 ;  /* 0x0000a80601007387 */ /* 0x0001e20000100800 */
[----:B-1----:R-:W-:-:S03]  /*a410*/  IMAD R7, R21, R29, RZ ;  /* 0x0000001d15077224 */ /* 0x002fc600078e02ff */
[----:B------:R1:W-:Y:S01]  /*a420*/  STL [R1+0xa4], R8 ;  /* 0x0000a40801007387 */ /* 0x0003e20000100800 */
[-C--:B0-----:R-:W-:Y:S02]  /*a430*/  IMAD R6, R20, R29.reuse, RZ ;  /* 0x0000001d14067224 */ /* 0x081fe400078e02ff */
[-C--:B------:R-:W-:Y:S01]  /*a440*/  IMAD R4, R4, R29.reuse, RZ ;  /* 0x0000001d04047224 */ /* 0x080fe200078e02ff */
[----:B------:R-:W-:Y:S01]  /*a450*/  STL [R1+0xa0], R7 ;  /* 0x0000a00701007387 */ /* 0x000fe20000100800 */
[----:B------:R-:W-:-:S03]  /*a460*/  IMAD R0, R0, R29, RZ ;  /* 0x0000001d00007224 */ /* 0x000fc600078e02ff */
[----:B------:R0:W-:Y:S04]  /*a470*/  STL [R1+0x9c], R6 ;  /* 0x00009c0601007387 */ /* 0x0001e80000100800 */
[----:B------:R-:W4:Y:S04]  /*a480*/  LDL.LU R10, [R1+0x70] ;  /* 0x00007000010a7983 */ /* 0x000f280000300800 */
[----:B------:R-:W-:Y:S04]  /*a490*/  STL [R1+0x98], R4 ;  /* 0x0000980401007387 */ /* 0x000fe80000100800 */
[----:B------:R-:W4:Y:S04]  /*a4a0*/  LDL.LU R11, [R1+0x6c] ;  /* 0x00006c00010b7983 */ /* 0x000f280000300800 */
[----:B------:R0:W-:Y:S04]  /*a4b0*/  STL [R1+0x94], R0 ;  /* 0x0000940001007387 */ /* 0x0001e80000100800 */
[----:B-1----:R-:W4:Y:S04]  /*a4c0*/  LDL.LU R8, [R1+0x68] ;  /* 0x0000680001087983 */ /* 0x002f280000300800 */
[----:B------:R-:W4:Y:S04]  /*a4d0*/  LDL.LU R22, [R1+0x64] ;  /* 0x0000640001167983 */ /* 0x000f280000300800 */
[----:B------:R-:W4:Y:S04]  /*a4e0*/  LDL.LU R23, [R1+0x60] ;  /* 0x0000600001177983 */ /* 0x000f280000300800 */
[----:B0-----:R-:W4:Y:S04]  /*a4f0*/  LDL.LU R6, [R1+0x5c] ;  /* 0x00005c0001067983 */ /* 0x001f280000300800 */
[----:B------:R-:W4:Y:S04]  /*a500*/  LDL.LU R7, [R1+0x58] ;  /* 0x0000580001077983 */ /* 0x000f280000300800 */
[----:B------:R-:W4:Y:S04]  /*a510*/  LDL.LU R18, [R1+0x54] ;  /* 0x0000540001127983 */ /* 0x000f280000300800 */
[----:B------:R-:W4:Y:S04]  /*a520*/  LDL.LU R19, [R1+0x50] ;  /* 0x0000500001137983 */ /* 0x000f280000300800 */
[----:B------:R-:W4:Y:S04]  /*a530*/  LDL.LU R20, [R1+0x4c] ;  /* 0x00004c0001147983 */ /* 0x000f280000300800 */
[----:B------:R-:W4:Y:S04]  /*a540*/  LDL.LU R21, [R1+0x48] ;  /* 0x0000480001157983 */ /* 0x000f280000300800 */
[----:B------:R-:W4:Y:S04]  /*a550*/  LDL.LU R0, [R1+0x44] ;  /* 0x0000440001007983 */ /* 0x000f280000300800 */
[----:B------:R-:W4:Y:S01]  /*a560*/  LDL.LU R4, [R1+0x40] ;  /* 0x0000400001047983 */ /* 0x000f220000300800 */
[----:B------:R-:W-:-:S03]  /*a570*/  IMAD R17, R3, R29, RZ ;  /* 0x0000001d03117224 */ /* 0x000fc600078e02ff */
[----:B------:R-:W4:Y:S01]  /*a580*/  LDL.LU R3, [R1+0x3c] ;  /* 0x00003c0001037983 */ /* 0x000f220000300800 */
[----:B------:R-:W-:-:S05]  /*a590*/  IMAD R15, R15, R29, RZ ;  /* 0x0000001d0f0f7224 */ /* 0x000fca00078e02ff */
[----:B------:R0:W-:Y:S04]  /*a5a0*/  STL [R1+0x90], R15 ;  /* 0x0000900f01007387 */ /* 0x0001e80000100800 */
[----:B------:R-:W-:Y:S01]  /*a5b0*/  STL [R1+0x8c], R17 ;  /* 0x00008c1101007387 */ /* 0x000fe20000100800 */
[-C--:B0-----:R-:W-:Y:S02]  /*a5c0*/  IMAD R15, R13, R29.reuse, RZ ;  /* 0x0000001d0d0f7224 */ /* 0x081fe400078e02ff */
[-C--:B------:R-:W-:Y:S02]  /*a5d0*/  IMAD R13, R2, R29.reuse, RZ ;  /* 0x0000001d020d7224 */ /* 0x080fe400078e02ff */
[----:B------:R-:W4:Y:S04]  /*a5e0*/  LDL.LU R2, [R1+0x38] ;  /* 0x0000380001027983 */ /* 0x000f280000300800 */
[----:B------:R2:W-:Y:S04]  /*a5f0*/  STL [R1+0x88], R15 ;  /* 0x0000880f01007387 */ /* 0x0005e80000100800 */
[----:B------:R0:W-:Y:S01]  /*a600*/  STL [R1+0x84], R13 ;  /* 0x0000840d01007387 */ /* 0x0001e20000100800 */
[----:B--2---:R-:W-:-:S02]  /*a610*/  IMAD R15, R9, R29, RZ ;  /* 0x0000001d090f7224 */ /* 0x004fc400078e02ff */
[----:B0-----:R-:W-:-:S03]  /*a620*/  IMAD R13, R24, R29, RZ ;  /* 0x0000001d180d7224 */ /* 0x001fc600078e02ff */
[----:B------:R0:W-:Y:S04]  /*a630*/  STL [R1+0x80], R15 ;  /* 0x0000800f01007387 */ /* 0x0001e80000100800 */
[----:B------:R-:W-:Y:S04]  /*a640*/  STL [R1+0x7c], R13 ;  /* 0x00007c0d01007387 */ /* 0x000fe80000100800 */
[----:B------:R-:W2:Y:S01]  /*a650*/  LDL.LU R24, [R1+0x2c] ;  /* 0x00002c0001187983 */ /* 0x000ea20000300800 */
[-C--:B---3--:R-:W-:Y:S02]  /*a660*/  IMAD R9, R25, R29.reuse, RZ ;  /* 0x0000001d19097224 */ /* 0x088fe400078e02ff */
[----:B------:R-:W-:-:S03]  /*a670*/  IMAD R5, R5, R29, RZ ;  /* 0x0000001d05057224 */ /* 0x000fc600078e02ff */
[----:B------:R-:W-:Y:S04]  /*a680*/  STL [R1+0x78], R9 ;  /* 0x0000780901007387 */ /* 0x000fe80000100800 */
[----:B------:R-:W3:Y:S04]  /*a690*/  LDL.LU R25, [R1+0x28] ;  /* 0x0000280001197983 */ /* 0x000ee80000300800 */
[----:B------:R1:W-:Y:S04]  /*a6a0*/  STL [R1+0x74], R5 ;  /* 0x0000740501007387 */ /* 0x0003e80000100800 */
[----:B------:R-:W3:Y:S04]  /*a6b0*/  LDL.LU R27, [R1+0x1c] ;  /* 0x00001c00011b7983 */ /* 0x000ee80000300800 */
[----:B------:R-:W3:Y:S04]  /*a6c0*/  LDL.LU R17, [R1+0x18] ;  /* 0x0000180001117983 */ /* 0x000ee80000300800 */
[----:B0-----:R-:W3:Y:S04]  /*a6d0*/  LDL.LU R15, [R1+0x14] ;  /* 0x00001400010f7983 */ /* 0x001ee80000300800 */
[----:B-1----:R-:W3:Y:S04]  /*a6e0*/  LDL.LU R5, [R1+0x20c] ;  /* 0x00020c0001057983 */ /* 0x002ee80000300800 */
[----:B------:R-:W3:Y:S04]  /*a6f0*/  LDL.LU R13, [R1+0x10] ;  /* 0x00001000010d7983 */ /* 0x000ee80000300800 */
[----:B------:R-:W3:Y:S01]  /*a700*/  LDL.LU R9, [R1+0xc] ;  /* 0x00000c0001097983 */ /* 0x000ee20000300800 */
[----:B----4-:R-:W-:-:S05]  /*a710*/  IMAD R10, R10, R29, RZ ;  /* 0x0000001d0a0a7224 */ /* 0x010fca00078e02ff */
[----:B------:R0:W-:Y:S01]  /*a720*/  STL [R1+0x70], R10 ;  /* 0x0000700a01007387 */ /* 0x0001e20000100800 */
[----:B------:R-:W-:-:S03]  /*a730*/  IMAD R11, R11, R29, RZ ;  /* 0x0000001d0b0b7224 */ /* 0x000fc600078e02ff */
[----:B0-----:R-:W4:Y:S01]  /*a740*/  LDL.LU R10, [R1+0x9fc] ;  /* 0x0009fc00010a7983 */ /* 0x001f220000300800 */
[----:B------:R-:W-:-:S03]  /*a750*/  IMAD R8, R8, R29, RZ ;  /* 0x0000001d08087224 */ /* 0x000fc600078e02ff */
[----:B------:R0:W-:Y:S01]  /*a760*/  STL [R1+0x6c], R11 ;  /* 0x00006c0b01007387 */ /* 0x0001e20000100800 */
[-C--:B------:R-:W-:Y:S02]  /*a770*/  IMAD R22, R22, R29.reuse, RZ ;  /* 0x0000001d16167224 */ /* 0x080fe400078e02ff */
[-C--:B------:R-:W-:Y:S01]  /*a780*/  IMAD R23, R23, R29.reuse, RZ ;  /* 0x0000001d17177224 */ /* 0x080fe200078e02ff */
[----:B0-----:R-:W4:Y:S01]  /*a790*/  LDL.LU R11, [R1+0x9f8] ;  /* 0x0009f800010b7983 */ /* 0x001f220000300800 */
[----:B------:R-:W-:-:S03]  /*a7a0*/  IMAD R6, R6, R29, RZ ;  /* 0x0000001d06067224 */ /* 0x000fc600078e02ff */
[----:B------:R0:W-:Y:S01]  /*a7b0*/  STL [R1+0x68], R8 ;  /* 0x0000680801007387 */ /* 0x0001e20000100800 */
[-C--:B------:R-:W-:Y:S02]  /*a7c0*/  IMAD R7, R7, R29.reuse, RZ ;  /* 0x0000001d07077224 */ /* 0x080fe400078e02ff */
[-C--:B------:R-:W-:Y:S01]  /*a7d0*/  IMAD R18, R18, R29.reuse, RZ ;  /* 0x0000001d12127224 */ /* 0x080fe200078e02ff */
[----:B0-----:R-:W4:Y:S04]  /*a7e0*/  LDL.LU R8, [R1+0x9f4] ;  /* 0x0009f40001087983 */ /* 0x001f280000300800 */
[----:B------:R0:W-:Y:S01]  /*a7f0*/  STL [R1+0x64], R22 ;  /* 0x0000641601007387 */ /* 0x0001e20000100800 */
[-C--:B------:R-:W-:Y:S02]  /*a800*/  IMAD R19, R19, R29.reuse, RZ ;  /* 0x0000001d13137224 */ /* 0x080fe400078e02ff */
[-C--:B------:R-:W-:Y:S01]  /*a810*/  IMAD R20, R20, R29.reuse, RZ ;  /* 0x0000001d14147224 */ /* 0x080fe200078e02ff */
[----:B0-----:R-:W4:Y:S04]  /*a820*/  LDL.LU R22, [R1+0x9f0] ;  /* 0x0009f00001167983 */ /* 0x001f280000300800 */
[----:B------:R0:W-:Y:S01]  /*a830*/  STL [R1+0x60], R23 ;  /* 0x0000601701007387 */ /* 0x0001e20000100800 */
[----:B------:R-:W-:-:S03]  /*a840*/  IMAD R21, R21, R29, RZ ;  /* 0x0000001d15157224 */ /* 0x000fc600078e02ff */
        /* <DEDUP_REMOVED lines=10> */
[----:B------:R0:W-:Y:S04]  /*a8f0*/  STL [R1+0x218], R19 ;  /* 0x0002181301007387 */ /* 0x0001e80000100800 */
        /* <DEDUP_REMOVED lines=10> */
[----:B0-----:R-:W4:Y:S01]  /*a9a0*/  LDL.LU R3, [R1+0x30] ;  /* 0x0000300001037983 */ /* 0x001f220000300800 */
[----:B------:R-:W-:-:S05]  /*a9b0*/  IMAD R2, R2, R29, RZ ;  /* 0x0000001d02027224 */ /* 0x000fca00078e02ff */
[----:B------:R0:W-:Y:S01]  /*a9c0*/  STL [R1+0x54], R2 ;  /* 0x0000540201007387 */ /* 0x0001e20000100800 */
[----:B--2---:R-:W-:-:S03]  /*a9d0*/  IMAD R24, R24, R29, RZ ;  /* 0x0000001d18187224 */ /* 0x004fc600078e02ff */
[----:B0-----:R-:W2:Y:S01]  /*a9e0*/  LDL.LU R2, [R1+0x9cc] ;  /* 0x0009cc0001027983 */ /* 0x001ea20000300800 */
[-C--:B---3--:R-:W-:Y:S02]  /*a9f0*/  IMAD R25, R25, R29.reuse, RZ ;  /* 0x0000001d19197224 */ /* 0x088fe400078e02ff */
[----:B----4-:R-:W-:-:S05]  /*aa00*/  IMAD R4, R4, R29, RZ ;  /* 0x0000001d04047224 */ /* 0x010fca00078e02ff */
[----:B------:R0:W-:Y:S01]  /*aa10*/  STL [R1+0x9a4], R4 ;  /* 0x0009a40401007387 */ /* 0x0001e20000100800 */
[----:B------:R-:W-:-:S03]  /*aa20*/  IMAD R3, R3, R29, RZ ;  /* 0x0000001d03037224 */ /* 0x000fc600078e02ff */
[----:B0-----:R-:W3:Y:S04]  /*aa30*/  LDL.LU R4, [R1+0x20] ;  /* 0x0000200001047983 */ /* 0x001ee80000300800 */
[----:B------:R0:W-:Y:S04]  /*aa40*/  STL [R1+0x9a8], R3 ;  /* 0x0009a80301007387 */ /* 0x0001e80000100800 */
[----:B0-----:R-:W4:Y:S04]  /*aa50*/  LDL.LU R3, [R1+0x24] ;  /* 0x0000240001037983 */ /* 0x001f280000300800 */
[----:B------:R0:W-:Y:S04]  /*aa60*/  STL [R1+0x48], R24 ;  /* 0x0000481801007387 */ /* 0x0001e80000100800 */
[----:B0-----:R-:W4:Y:S04]  /*aa70*/  LDL.LU R24, [R1+0x9c8] ;  /* 0x0009c80001187983 */ /* 0x001f280000300800 */
[----:B------:R0:W-:Y:S04]  /*aa80*/  STL [R1+0x44], R25 ;  /* 0x0000441901007387 */ /* 0x0001e80000100800 */
[----:B0-----:R-:W4:Y:S01]  /*aa90*/  LDL.LU R25, [R1+0x9c4] ;  /* 0x0009c40001197983 */ /* 0x001f220000300800 */
[----:B------:R-:W-:-:S05]  /*aaa0*/  IMAD R5, R5, R29, RZ ;  /* 0x0000001d05057224 */ /* 0x000fca00078e02ff */
[----:B------:R-:W-:Y:S01]  /*aab0*/  LEA R20, P0, R5, R20, 0x1 ;  /* 0x0000001405147211 */ /* 0x000fe200078008ff */
[-C--:B------:R-:W-:Y:S02]  /*aac0*/  IMAD R15, R15, R29.reuse, RZ ;  /* 0x0000001d0f0f7224 */ /* 0x080fe400078e02ff */
[-C--:B--2---:R-:W-:Y:S02]  /*aad0*/  IMAD R2, R2, R29.reuse, RZ ;  /* 0x0000001d02027224 */ /* 0x084fe400078e02ff */
[----:B------:R-:W-:-:S05]  /*aae0*/  IMAD R0, R0, R29, RZ ;  /* 0x0000001d00007224 */ /* 0x000fca00078e02ff */
[----:B------:R-:W-:-:S04]  /*aaf0*/  LEA R18, P2, R0, R18, 0x1 ;  /* 0x0000001200127211 */ /* 0x000fc800078408ff */
[----:B------:R-:W-:Y:S01]  /*ab00*/  LEA.HI.X.SX32 R0, R0, R21, 0x1, P2 ;  /* 0x0000001500007211 */ /* 0x000fe200010f0eff */
[-C--:B---3--:R-:W-:Y:S02]  /*ab10*/  IMAD R4, R4, R29.reuse, RZ ;  /* 0x0000001d04047224 */ /* 0x088fe400078e02ff */
[----:B----4-:R-:W-:-:S05]  /*ab20*/  IMAD R3, R3, R29, RZ ;  /* 0x0000001d03037224 */ /* 0x010fca00078e02ff */
[----:B------:R0:W-:Y:S04]  /*ab30*/  STL [R1+0x40], R3 ;  /* 0x0000400301007387 */ /* 0x0001e80000100800 */
[----:B------:R1:W-:Y:S01]  /*ab40*/  STL [R1+0x3c], R4 ;  /* 0x00003c0401007387 */ /* 0x0003e20000100800 */
[-C--:B0-----:R-:W-:Y:S02]  /*ab50*/  IMAD R3, R27, R29.reuse, RZ ;  /* 0x0000001d1b037224 */ /* 0x081fe400078e02ff */
[-C--:B------:R-:W-:Y:S02]  /*ab60*/  IMAD R27, R9, R29.reuse, RZ ;  /* 0x0000001d091b7224 */ /* 0x080fe400078e02ff */
[-C--:B-1----:R-:W-:Y:S02]  /*ab70*/  IMAD R4, R17, R29.reuse, RZ ;  /* 0x0000001d11047224 */ /* 0x082fe400078e02ff */
[----:B------:R-:W-:-:S02]  /*ab80*/  IMAD R17, R13, R29, RZ ;  /* 0x0000001d0d117224 */ /* 0x000fc400078e02ff */
[-C--:B------:R-:W-:Y:S02]  /*ab90*/  IMAD R9, R24, R29.reuse, RZ ;  /* 0x0000001d18097224 */ /* 0x080fe400078e02ff */
[----:B------:R-:W-:Y:S02]  /*aba0*/  IMAD R13, R25, R29, RZ ;  /* 0x0000001d190d7224 */ /* 0x000fe400078e02ff */
[----:B------:R-:W0:Y:S01]  /*abb0*/  LDC.64 R24, c[0x0][0x388] ;  /* 0x0000e200ff187b82 */ /* 0x000e220000000a00 */
[----:B------:R1:W-:Y:S04]  /*abc0*/  STL [R1+0x34], R4 ;  /* 0x0000340401007387 */ /* 0x0003e80000100800 */
[----:B------:R-:W-:Y:S03]  /*abd0*/  STL [R1+0x964], R20 ;  /* 0x0009641401007387 */ /* 0x000fe60000100800 */
[----:B-1----:R-:W1:Y:S01]  /*abe0*/  LDC R4, c[0x0][0x38c] ;  /* 0x0000e300ff047b82 */ /* 0x002e620000000800 */
[----:B0-----:R0:W-:Y:S01]  /*abf0*/  STL [R1+0x4], R25 ;  /* 0x0000041901007387 */ /* 0x0011e20000100800 */
[----:B------:R-:W-:-:S06]  /*ac00*/  IMAD.MOV.U32 R29, RZ, RZ, R24 ;  /* 0x000000ffff1d7224 */ /* 0x000fcc00078e0018 */
[----:B0-----:R-:W0:Y:S01]  /*ac10*/  LDC.64 R24, c[0x0][0x388] ;  /* 0x0000e200ff187b82 */ /* 0x001e220000000a00 */
[----:B-1----:R-:W-:Y:S01]  /*ac20*/  LEA.HI.X.SX32 R4, R5, R4, 0x1, P0 ;  /* 0x0000000405047211 */ /* 0x002fe200000f0eff */
[----:B0-----:R-:W-:Y:S04]  /*ac30*/  STL [R1+0xc], R25 ;  /* 0x00000c1901007387 */ /* 0x001fe80000100800 */
[----:B------:R0:W-:Y:S02]  /*ac40*/  STL [R1+0x95c], R4 ;  /* 0x00095c0401007387 */ /* 0x0001e40000100800 */
[----:B0-----:R-:W-:Y:S02]  /*ac50*/  IMAD.MOV.U32 R4, RZ, RZ, R24 ;  /* 0x000000ffff047224 */ /* 0x001fe400078e0018 */
[----:B------:R-:W0:Y:S02]  /*ac60*/  LDC.64 R24, c[0x0][0x388] ;  /* 0x0000e200ff187b82 */ /* 0x000e240000000a00 */
[----:B0-----:R0:W-:Y:S06]  /*ac70*/  STL.64 [R1+0x10], R24 ;  /* 0x0000101801007387 */ /* 0x0011ec0000100a00 */
[----:B0-----:R-:W0:Y:S01]  /*ac80*/  LDC.64 R24, c[0x0][0x388] ;  /* 0x0000e200ff187b82 */ /* 0x001e220000000a00 */
[----:B------:R-:W-:-:S02]  /*ac90*/  LEA R6, P0, R2, R6, 0x1 ;  /* 0x0000000602067211 */ /* 0x000fc400078008ff */
[----:B------:R-:W-:Y:S01]  /*aca0*/  LEA R10, P2, R27, R10, 0x1 ;  /* 0x0000000a1b0a7211 */ /* 0x000fe200078408ff */
[----:B0-----:R-:W-:Y:S04]  /*acb0*/  STL [R1+0x18], R24 ;  /* 0x0000181801007387 */ /* 0x001fe80000100800 */
[----:B------:R0:W-:Y:S04]  /*acc0*/  STL [R1+0x958], R18 ;  /* 0x0009581201007387 */ /* 0x0001e80000100800 */
[----:B------:R1:W-:Y:S01]  /*acd0*/  STL [R1+0x954], R6 ;  /* 0x0009540601007387 */ /* 0x0003e20000100800 */
[----:B0-----:R-:W-:-:S03]  /*ace0*/  LEA R18, P1, R9, R22, 0x1 ;  /* 0x0000001609127211 */ /* 0x001fc600078208ff */
[----:B-1----:R-:W2:Y:S04]  /*acf0*/  LDL.LU R6, [R1+0x48] ;  /* 0x0000480001067983 */ /* 0x002ea80000300800 */
[----:B------:R0:W-:Y:S04]  /*ad00*/  STL [R1+0x960], R18 ;  /* 0x0009601201007387 */ /* 0x0001e80000100800 */
[----:B------:R-:W3:Y:S04]  /*ad10*/  LDL.LU R21, [R1+0x44] ;  /* 0x0000440001157983 */ /* 0x000ee80000300800 */
[----:B------:R1:W-:Y:S01]  /*ad20*/  STL [R1+0x94c], R0 ;  /* 0x00094c0001007387 */ /* 0x0003e20000100800 */
[----:B0-----:R-:W-:-:S03]  /*ad30*/  LEA.HI.X.SX32 R18, R2, R19, 0x1, P0 ;  /* 0x0000001302127211 */ /* 0x001fc600000f0eff */
[----:B------:R-:W4:Y:S01]  /*ad40*/  LDL.LU R2, [R1+0x3c] ;  /* 0x00003c0001027983 */ /* 0x000f220000300800 */
[----:B------:R-:W-:-:S03]  /*ad50*/  LEA.HI.X.SX32 R7, R9, R7, 0x1, P1 ;  /* 0x0000000709077211 */ /* 0x000fc600008f0eff */
[----:B------:R-:W-:Y:S01]  /*ad60*/  STL [R1+0x940], R18 ;  /* 0x0009401201007387 */ /* 0x000fe20000100800 */
[----:B-1----:R-:W-:-:S03]  /*ad70*/  LEA R0, P0, R13, R8, 0x1 ;  /* 0x000000080d007211 */ /* 0x002fc600078008ff */
[----:B------:R-:W2:Y:S04]  /*ad80*/  LDL.LU R8, [R1+0x34] ;  /* 0x0000340001087983 */ /* 0x000ea80000300800 */
[----:B------:R-:W2:Y:S04]  /*ad90*/  LDL.LU R19, [R1+0x10] ;  /* 0x0000100001137983 */ /* 0x000ea80000300800 */
[----:B------:R0:W-:Y:S04]  /*ada0*/  STL [R1+0x950], R0 ;  /* 0x0009500001007387 */ /* 0x0001e80000100800 */
[----:B------:R-:W2:Y:S04]  /*adb0*/  LDL.LU R9, [R1+0x9c0] ;  /* 0x0009c00001097983 */ /* 0x000ea80000300800 */
[----:B0-----:R-:W3:Y:S04]  /*adc0*/  LDL.LU R0, [R1+0x4] ;  /* 0x0000040001007983 */ /* 0x001ee80000300800 */
[----:B------:R0:W-:Y:S04]  /*add0*/  STL [R1+0x948], R7 ;  /* 0x0009480701007387 */ /* 0x0001e80000100800 */
[----:B------:R-:W3:Y:S01]  /*ade0*/  LDL.LU R22, [R1+0xc] ;  /* 0x00000c0001167983 */ /* 0x000ee20000300800 */
[----:B0-----:R-:W-:-:S03]  /*adf0*/  LEA R7, P1, R17, R12, 0x1 ;  /* 0x0000000c11077211 */ /* 0x001fc600078208ff */
[----:B------:R0:W-:Y:S04]  /*ae00*/  STL [R1+0x93c], R10 ;  /* 0x00093c0a01007387 */ /* 0x0001e80000100800 */
[----:B------:R1:W-:Y:S01]  /*ae10*/  STL [R1+0x944], R7 ;  /* 0x0009440701007387 */ /* 0x0003e20000100800 */
[----:B0-----:R-:W-:-:S03]  /*ae20*/  LEA.HI.X.SX32 R10, R13, R23, 0x1, P0 ;  /* 0x000000170d0a7211 */ /* 0x001fc600000f0eff */
[----:B------:R-:W3:Y:S01]  /*ae30*/  LDL.LU R13, [R1+0x9bc] ;  /* 0x0009bc00010d7983 */ /* 0x000ee20000300800 */
[----:B-1----:R-:W-:-:S03]  /*ae40*/  LEA R7, P0, R15, R14, 0x1 ;  /* 0x0000000e0f077211 */ /* 0x002fc600078008ff */
[----:B------:R-:W3:Y:S04]  /*ae50*/  LDL.LU R18, [R1+0x14] ;  /* 0x0000140001127983 */ /* 0x000ee80000300800 */
[----:B------:R-:W-:Y:S01]  /*ae60*/  STL [R1+0x934], R10 ;  /* 0x0009340a01007387 */ /* 0x000fe20000100800 */
[----:B--2---:R-:W-:-:S03]  /*ae70*/  LEA.HI.X.SX32 R9, R27, R9, 0x1, P2 ;  /* 0x000000091b097211 */ /* 0x004fc600010f0eff */
[----:B------:R-:W2:Y:S04]  /*ae80*/  LDL.LU R27, [R1+0x9b8] ;  /* 0x0009b800011b7983 */ /* 0x000ea80000300800 */
[----:B------:R0:W-:Y:S02]  /*ae90*/  STL [R1+0x938], R7 ;  /* 0x0009380701007387 */ /* 0x0001e40000100800 */
[----:B0-----:R-:W-:Y:S02]  /*aea0*/  LEA.HI.X.SX32 R7, R17, R11, 0x1, P1 ;  /* 0x0000000b11077211 */ /* 0x001fe400008f0eff */
[----:B------:R-:W2:Y:S04]  /*aeb0*/  LDL.LU R17, [R1+0x9b4] ;  /* 0x0009b40001117983 */ /* 0x000ea80000300800 */
[----:B------:R0:W-:Y:S04]  /*aec0*/  STL [R1+0x92c], R9 ;  /* 0x00092c0901007387 */ /* 0x0001e80000100800 */
[----:B------:R-:W2:Y:S01]  /*aed0*/  LDL.LU R11, [R1+0x18] ;  /* 0x00001800010b7983 */ /* 0x000ea20000300800 */
[----:B0-----:R-:W-:-:S03]  /*aee0*/  LEA R9, P1, R8, R16, 0x1 ;  /* 0x0000001008097211 */ /* 0x001fc600078208ff */
[----:B------:R3:W-:Y:S04]  /*aef0*/  STL [R1+0x930], R7 ;  /* 0x0009300701007387 */ /* 0x0007e80000100800 */
[----:B------:R-:W2:Y:S04]  /*af00*/  LDL.LU R16, [R1+0x40] ;  /* 0x0000400001107983 */ /* 0x000ea80000300800 */
[----:B------:R0:W-:Y:S01]  /*af10*/  STL [R1+0x924], R9 ;  /* 0x0009240901007387 */ /* 0x0001e20000100800 */
[----:B---3--:R-:W-:-:S03]  /*af20*/  LEA.HI.X.SX32 R7, R15, R13, 0x1, P0 ;  /* 0x0000000d0f077211 */ /* 0x008fc600000f0eff */
[----:B------:R-:W3:Y:S04]  /*af30*/  LDL.LU R15, [R1+0x9b0] ;  /* 0x0009b000010f7983 */ /* 0x000ee80000300800 */
[----:B0-----:R-:W2:Y:S04]  /*af40*/  LDL.LU R9, [R1+0x54] ;  /* 0x0000540001097983 */ /* 0x001ea80000300800 */
[----:B------:R-:W2:Y:S04]  /*af50*/  LDL.LU R20, [R1+0x1c0] ;  /* 0x0001c00001147983 */ /* 0x000ea80000300800 */
[----:B------:R0:W-:Y:S04]  /*af60*/  STL [R1+0x920], R7 ;  /* 0x0009200701007387 */ /* 0x0001e80000100800 */
[----:B------:R-:W2:Y:S04]  /*af70*/  LDL.LU R14, [R1+0x1f0] ;  /* 0x0001f000010e7983 */ /* 0x000ea80000300800 */
[----:B------:R-:W2:Y:S01]  /*af80*/  LDL.LU R23, [R1+0x1f4] ;  /* 0x0001f40001177983 */ /* 0x000ea20000300800 */
[----:B0-----:R-:W-:-:S05]  /*af90*/  LEA R7, P2, R3, R26, 0x1 ;  /* 0x0000001a03077211 */ /* 0x001fca00078408ff */
[----:B------:R4:W-:Y:S04]  /*afa0*/  STL [R1+0x928], R7 ;  /* 0x0009280701007387 */ /* 0x0009e80000100800 */
[----:B------:R-:W2:Y:S04]  /*afb0*/  LDL.LU R12, [R1+0x1fc] ;  /* 0x0001fc00010c7983 */ /* 0x000ea80000300800 */
[----:B------:R-:W2:Y:S01]  /*afc0*/  LDL.LU R10, [R1+0x1f8] ;  /* 0x0001f800010a7983 */ /* 0x000ea20000300800 */
[----:B----4-:R-:W-:-:S05]  /*afd0*/  LEA R7, P0, R2, R28, 0x1 ;  /* 0x0000001c02077211 */ /* 0x010fca00078008ff */
[----:B------:R0:W-:Y:S04]  /*afe0*/  STL [R1+0x91c], R7 ;  /* 0x00091c0701007387 */ /* 0x0001e80000100800 */
[----:B0-----:R-:W4:Y:S01]  /*aff0*/  LDL.LU R7, [R1+0x1ec] ;  /* 0x0001ec0001077983 */ /* 0x001f220000300800 */
[----:B---3--:R-:W-:Y:S02]  /*b000*/  LEA.HI.X.SX32 R13, R8, R15, 0x1, P1 ;  /* 0x0000000f080d7211 */ /* 0x008fe400008f0eff */
[----:B--2---:R-:W-:-:S03]  /*b010*/  LEA R8, P1, R16, R29, 0x1 ;  /* 0x0000001d10087211 */ /* 0x004fc600078208ff */
[----:B------:R0:W-:Y:S04]  /*b020*/  STL [R1+0x90c], R13 ;  /* 0x00090c0d01007387 */ /* 0x0001e80000100800 */
[----:B------:R-:W2:Y:S01]  /*b030*/  LDL.LU R29, [R1+0x9ac] ;  /* 0x0009ac00011d7983 */ /* 0x000ea20000300800 */
[----:B0-----:R-:W-:-:S03]  /*b040*/  LEA.HI.X.SX32 R13, R3, R17, 0x1, P2 ;  /* 0x00000011030d7211 */ /* 0x001fc600010f0eff */
[----:B------:R-:W3:Y:S01]  /*b050*/  LDL.LU R3, [R1+0x9a8] ;  /* 0x0009a80001037983 */ /* 0x000ee20000300800 */
[----:B------:R-:W-:-:S03]  /*b060*/  LEA.HI.X.SX32 R2, R2, R27, 0x1, P0 ;  /* 0x0000001b02027211 */ /* 0x000fc600000f0eff */
[----:B------:R0:W-:Y:S01]  /*b070*/  STL [R1+0x910], R8 ;  /* 0x0009100801007387 */ /* 0x0001e20000100800 */
[----:B------:R-:W-:-:S03]  /*b080*/  LEA R15, P0, R21, R4, 0x1 ;  /* 0x00000004150f7211 */ /* 0x000fc600078008ff */
[----:B0-----:R-:W4:Y:S04]  /*b090*/  LDL.LU R8, [R1+0x1e8] ;  /* 0x0001e80001087983 */ /* 0x001f280000300800 */
[----:B------:R-:W-:Y:S04]  /*b0a0*/  STL [R1+0x918], R13 ;  /* 0x0009180d01007387 */ /* 0x000fe80000100800 */
[----:B------:R-:W4:Y:S04]  /*b0b0*/  LDL.LU R4, [R1+0x9a4] ;  /* 0x0009a40001047983 */ /* 0x000f280000300800 */
[----:B------:R0:W-:Y:S04]  /*b0c0*/  STL [R1+0x908], R2 ;  /* 0x0009080201007387 */ /* 0x0001e80000100800 */
[----:B0-----:R-:W4:Y:S04]  /*b0d0*/  LDL.LU R2, [R1+0x1e4] ;  /* 0x0001e40001027983 */ /* 0x001f280000300800 */
[----:B------:R0:W-:Y:S02]  /*b0e0*/  STL [R1+0x914], R15 ;  /* 0x0009140f01007387 */ /* 0x0001e40000100800 */
[----:B0-----:R-:W-:-:S02]  /*b0f0*/  LEA R15, P2, R6, R19, 0x1 ;  /* 0x00000013060f7211 */ /* 0x001fc400078408ff */
[----:B------:R-:W4:Y:S01]  /*b100*/  LDL.LU R19, [R1+0x1e0] ;  /* 0x0001e00001137983 */ /* 0x000f220000300800 */
[----:B------:R-:W-:Y:S02]  /*b110*/  IMAD.MOV.U32 R5, RZ, RZ, R25 ;  /* 0x000000ffff057224 */ /* 0x000fe400078e0019 */
[----:B------:R-:W4:Y:S01]  /*b120*/  LDC.64 R24, c[0x0][0x388] ;  /* 0x0000e200ff187b82 */ /* 0x000f220000000a00 */
[----:B--2---:R-:W-:-:S05]  /*b130*/  LEA.HI.X.SX32 R13, R16, R29, 0x1, P1 ;  /* 0x0000001d100d7211 */ /* 0x004fca00008f0eff */
[----:B------:R3:W-:Y:S04]  /*b140*/  STL [R1+0x8f8], R13 ;  /* 0x0008f80d01007387 */ /* 0x0007e80000100800 */
[----:B------:R-:W-:Y:S01]  /*b150*/  STL [R1+0x904], R15 ;  /* 0x0009040f01007387 */ /* 0x000fe20000100800 */
[----:B---3--:R-:W-:Y:S02]  /*b160*/  LEA R13, P1, R3, R11, 0x1 ;  /* 0x0000000b030d7211 */ /* 0x008fe400078208ff */
[----:B------:R-:W-:Y:S02]  /*b170*/  LEA.HI.X.SX32 R11, R21, R0, 0x1, P0 ;  /* 0x00000000150b7211 */ /* 0x000fe400000f0eff */
[----:B------:R-:W2:Y:S04]  /*b180*/  LDL.LU R0, [R1+0x1dc] ;  /* 0x0001dc0001007983 */ /* 0x000ea80000300800 */
[----:B------:R4:W-:Y:S04]  /*b190*/  STL [R1+0x8f4], R13 ;  /* 0x0008f40d01007387 */ /* 0x0009e80000100800 */
[----:B------:R0:W-:Y:S04]  /*b1a0*/  STL [R1+0x8fc], R11 ;  /* 0x0008fc0b01007387 */ /* 0x0001e80000100800 */
[----:B------:R-:W3:Y:S01]  /*b1b0*/  LDL.LU R21, [R1+0x1d8] ;  /* 0x0001d80001157983 */ /* 0x000ee20000300800 */
[----:B----4-:R-:W-:-:S02]  /*b1c0*/  LEA R13, P0, R4, R24, 0x1 ;  /* 0x00000018040d7211 */ /* 0x010fc400078008ff */
[----:B0-----:R-:W-:-:S03]  /*b1d0*/  LEA.HI.X.SX32 R11, R6, R22, 0x1, P2 ;  /* 0x00000016060b7211 */ /* 0x001fc600010f0eff */
[----:B------:R-:W-:Y:S01]  /*b1e0*/  STL [R1+0x900], R13 ;  /* 0x0009000d01007387 */ /* 0x000fe20000100800 */
[----:B------:R-:W-:-:S03]  /*b1f0*/  LEA.HI.X.SX32 R6, R3, R18, 0x1, P1 ;  /* 0x0000001203067211 */ /* 0x000fc600008f0eff */
[----:B------:R-:W-:Y:S04]  /*b200*/  STL [R1+0x85c], R11 ;  /* 0x00085c0b01007387 */ /* 0x000fe80000100800 */
[----:B------:R-:W4:Y:S04]  /*b210*/  LDL.LU R3, [R1+0x9a0] ;  /* 0x0009a00001037983 */ /* 0x000f280000300800 */
[----:B------:R-:W4:Y:S01]  /*b220*/  LDL.LU R22, [R1+0x1d4] ;  /* 0x0001d40001167983 */ /* 0x000f220000300800 */
[----:B------:R-:W-:-:S03]  /*b230*/  LEA.HI.X.SX32 R5, R4, R5, 0x1, P0 ;  /* 0x0000000504057211 */ /* 0x000fc600000f0eff */
[----:B------:R0:W-:Y:S04]  /*b240*/  STL [R1+0x60c], R6 ;  /* 0x00060c0601007387 */ /* 0x0001e80000100800 */
[----:B------:R-:W4:Y:S04]  /*b250*/  LDL.LU R4, [R1+0x99c] ;  /* 0x00099c0001047983 */ /* 0x000f280000300800 */
[----:B0-----:R-:W4:Y:S01]  /*b260*/  LDL.LU R6, [R1+0x1d0] ;  /* 0x0001d00001067983 */ /* 0x001f220000300800 */
[----:B------:R-:W-:-:S03]  /*b270*/  LEA R11, P3, R9, R24, 0x1 ;  /* 0x00000018090b7211 */ /* 0x000fc600078608ff */
[----:B------:R0:W-:Y:S04]  /*b280*/  STL [R1+0x858], R5 ;  /* 0x0008580501007387 */ /* 0x0001e80000100800 */
[----:B------:R-:W4:Y:S01]  /*b290*/  LDL.LU R18, [R1+0x1cc] ;  /* 0x0001cc0001127983 */ /* 0x000f220000300800 */
[-C--:B------:R-:W-:Y:S02]  /*b2a0*/  LEA R13, P5, R14, R24.reuse, 0x1 ;  /* 0x000000180e0d7211 */ /* 0x080fe400078a08ff */
[-C--:B0-----:R-:W-:Y:S01]  /*b2b0*/  LEA R5, P4, R20, R24.reuse, 0x1 ;  /* 0x0000001814057211 */ /* 0x081fe200078808ff */
[----:B------:R0:W-:Y:S04]  /*b2c0*/  STL [R1+0x854], R11 ;  /* 0x0008540b01007387 */ /* 0x0001e80000100800 */
[----:B------:R1:W-:Y:S01]  /*b2d0*/  STL [R1+0x72c], R5 ;  /* 0x00072c0501007387 */ /* 0x0003e20000100800 */
[----:B------:R-:W-:-:S03]  /*b2e0*/  LEA R15, P1, R10, R24, 0x1 ;  /* 0x000000180a0f7211 */ /* 0x000fc600078208ff */
[----:B0-----:R-:W4:Y:S01]  /*b2f0*/  LDL.LU R11, [R1+0x1c8] ;  /* 0x0001c800010b7983 */ /* 0x001f220000300800 */
[----:B-1----:R-:W-:-:S03]  /*b300*/  LEA R5, P6, R23, R24, 0x1 ;  /* 0x0000001817057211 */ /* 0x002fc600078c08ff */
[----:B------:R0:W-:Y:S04]  /*b310*/  STL [R1+0x860], R13 ;  /* 0x0008600d01007387 */ /* 0x0001e80000100800 */
[----:B------:R1:W-:Y:S01]  /*b320*/  STL [R1+0x610], R5 ;  /* 0x0006100501007387 */ /* 0x0003e20000100800 */
[----:B0-----:R-:W-:-:S03]  /*b330*/  LEA R13, P0, R12, R24, 0x1 ;  /* 0x000000180c0d7211 */ /* 0x001fc600078008ff */
[----:B-1----:R-:W4:Y:S04]  /*b340*/  LDL.LU R5, [R1+0x1c4] ;  /* 0x0001c40001057983 */ /* 0x002f280000300800 */
[----:B------:R0:W-:Y:S04]  /*b350*/  STL [R1+0x73c], R13 ;  /* 0x00073c0d01007387 */ /* 0x0001e80000100800 */
[----:B------:R1:W-:Y:S01]  /*b360*/  STL [R1+0x864], R15 ;  /* 0x0008640f01007387 */ /* 0x0003e20000100800 */
[----:B0-----:R-:W-:Y:S02]  /*b370*/  LEA R13, P2, R7, R24, 0x1 ;  /* 0x00000018070d7211 */ /* 0x001fe400078408ff */
[----:B-1----:R-:W-:-:S02]  /*b380*/  LEA.HI.X.SX32 R15, R9, R25, 0x1, P3 ;  /* 0x00000019090f7211 */ /* 0x002fc400018f0eff */
[----:B------:R-:W4:Y:S04]  /*b390*/  LDL.LU R9, [R1+0x1bc] ;  /* 0x0001bc0001097983 */ /* 0x000f280000300800 */
        /* <DEDUP_REMOVED lines=15> */
[----:B------:R-:W-:Y:S04]  /*b490*/  STL [R1+0x620], R13 ;  /* 0x0006200d01007387 */ /* 0x000fe80000100800 */
[----:B------:R0:W-:Y:S02]  /*b4a0*/  STL [R1+0x574], R15 ;  /* 0x0005740f01007387 */ /* 0x0001e40000100800 */
[----:B0-----:R-:W-:-:S02]  /*b4b0*/  LEA.HI.X.SX32 R15, R12, R25, 0x1, P0 ;  /* 0x000000190c0f7211 */ /* 0x001fc400000f0eff */
[----:B------:R-:W4:Y:S01]  /*b4c0*/  LDL.LU R12, [R1+0x1ac] ;  /* 0x0001ac00010c7983 */ /* 0x000f220000300800 */
[----:B--2---:R-:W-:-:S05]  /*b4d0*/  LEA R13, P6, R0, R24, 0x1 ;  /* 0x00000018000d7211 */ /* 0x004fca00078c08ff */
[----:B------:R3:W-:Y:S04]  /*b4e0*/  STL [R1+0x74c], R13 ;  /* 0x00074c0d01007387 */ /* 0x0007e80000100800 */
[----:B------:R0:W-:Y:S01]  /*b4f0*/  STL [R1+0x614], R15 ;  /* 0x0006140f01007387 */ /* 0x0001e20000100800 */
[----:B---3--:R-:W-:Y:S02]  /*b500*/  LEA R13, P0, R21, R24, 0x1 ;  /* 0x00000018150d7211 */ /* 0x008fe400078008ff */
[-C--:B0-----:R-:W-:Y:S02]  /*b510*/  LEA.HI.X.SX32 R15, R10, R25.reuse, 0x1, P1 ;  /* 0x000000190a0f7211 */ /* 0x081fe400008f0eff */
[----:B------:R-:W2:Y:S04]  /*b520*/  LDL.LU R10, [R1+0x1a8] ;  /* 0x0001a800010a7983 */ /* 0x000ea80000300800 */
[----:B------:R-:W-:Y:S04]  /*b530*/  STL [R1+0x86c], R13 ;  /* 0x00086c0d01007387 */ /* 0x000fe80000100800 */
[----:B------:R0:W-:Y:S02]  /*b540*/  STL [R1+0x740], R15 ;  /* 0x0007400f01007387 */ /* 0x0001e40000100800 */
[----:B0-----:R-:W-:-:S02]  /*b550*/  LEA.HI.X.SX32 R15, R7, R25, 0x1, P2 ;  /* 0x00000019070f7211 */ /* 0x001fc400010f0eff */
[----:B------:R-:W3:Y:S01]  /*b560*/  LDL.LU R7, [R1+0x1a4] ;  /* 0x0001a40001077983 */ /* 0x000ee20000300800 */
[----:B----4-:R-:W-:-:S05]  /*b570*/  LEA R13, P1, R22, R24, 0x1 ;  /* 0x00000018160d7211 */ /* 0x010fca00078208ff */
[----:B------:R0:W-:Y:S04]  /*b580*/  STL [R1+0x628], R13 ;  /* 0x0006280d01007387 */ /* 0x0001e80000100800 */
[----:B------:R1:W-:Y:S01]  /*b590*/  STL [R1+0x578], R15 ;  /* 0x0005780f01007387 */ /* 0x0003e20000100800 */
[-C--:B0-----:R-:W-:Y:S02]  /*b5a0*/  LEA R13, P2, R6, R24.reuse, 0x1 ;  /* 0x00000018060d7211 */ /* 0x081fe400078408ff */
[----:B-1----:R-:W-:Y:S02]  /*b5b0*/  LEA.HI.X.SX32 R15, R8, R25, 0x1, P3 ;  /* 0x00000019080f7211 */ /* 0x002fe400018f0eff */
[----:B------:R-:W4:Y:S04]  /*b5c0*/  LDL.LU R8, [R1+0x1a0] ;  /* 0x0001a00001087983 */ /* 0x000f280000300800 */
[----:B------:R0:W-:Y:S04]  /*b5d0*/  STL [R1+0x754], R13 ;  /* 0x0007540d01007387 */ /* 0x0001e80000100800 */
[----:B------:R1:W-:Y:S01]  /*b5e0*/  STL [R1+0x61c], R15 ;  /* 0x00061c0f01007387 */ /* 0x0003e20000100800 */
[----:B0-----:R-:W-:-:S02]  /*b5f0*/  LEA R13, P3, R18, R24, 0x1 ;  /* 0x00000018120d7211 */ /* 0x001fc400078608ff */
        /* <DEDUP_REMOVED lines=35> */
[-C--:B-1----:R-:W-:Y:S02]  /*b830*/  LEA.HI.X.SX32 R15, R11, R25.reuse, 0x1, P4 ;  /* 0x000000190b0f7211 */ /* 0x082fe400020f0eff */
[----:B------:R-:W4:Y:S04]  /*b840*/  LDL.LU R11, [R1+0x180] ;  /* 0x00018000010b7983 */ /* 0x000f280000300800 */
[----:B------:R-:W-:Y:S04]  /*b850*/  STL [R1+0x640], R13 ;  /* 0x0006400d01007387 */ /* 0x000fe80000100800 */
[----:B------:R0:W-:Y:S02]  /*b860*/  STL [R1+0x584], R15 ;  /* 0x0005840f01007387 */ /* 0x0001e40000100800 */
[----:B0-----:R-:W-:-:S02]  /*b870*/  LEA.HI.X.SX32 R15, R5, R25, 0x1, P5 ;  /* 0x00000019050f7211 */ /* 0x001fc400028f0eff */
[----:B------:R-:W4:Y:S01]  /*b880*/  LDL.LU R5, [R1+0x17c] ;  /* 0x00017c0001057983 */ /* 0x000f220000300800 */
[----:B--2---:R-:W-:-:S05]  /*b890*/  LEA R13, P4, R10, R24, 0x1 ;  /* 0x000000180a0d7211 */ /* 0x004fca00078808ff */
[----:B------:R-:W-:Y:S04]  /*b8a0*/  STL [R1+0x76c], R13 ;  /* 0x00076c0d01007387 */ /* 0x000fe80000100800 */
[----:B------:R0:W-:Y:S02]  /*b8b0*/  STL [R1+0x634], R15 ;  /* 0x0006340f01007387 */ /* 0x0001e40000100800 */
[-C--:B0-----:R-:W-:Y:S02]  /*b8c0*/  LEA.HI.X.SX32 R15, R9, R25.reuse, 0x1, P6 ;  /* 0x00000019090f7211 */ /* 0x081fe400030f0eff */
[----:B---3--:R-:W-:Y:S01]  /*b8d0*/  LEA R13, P5, R7, R24, 0x1 ;  /* 0x00000018070d7211 */ /* 0x008fe200078a08ff */
        /* <DEDUP_REMOVED lines=66> */
[----:B------:R-:W-:Y:S04]  /*bd00*/  STL [R1+0x668], R13 ;  /* 0x0006680d01007387 */ /* 0x000fe80000100800 */
[----:B------:R0:W-:Y:S01]  /*bd10*/  STL [R1+0x598], R15 ;  /* 0x0005980f01007387 */ /* 0x0001e20000100800 */
[-C--:B------:R-:W-:Y:S02]  /*bd20*/  LEA.HI.X.SX32 R11, R11, R25.reuse, 0x1, P0 ;  /* 0x000000190b0b7211 */ /* 0x080fe400000f0eff */
[----:B0-----:R-:W-:Y:S02]  /*bd30*/  LEA.HI.X.SX32 R15, R18, R25, 0x1, P6 ;  /* 0x00000019120f7211 */ /* 0x001fe400030f0eff */
[-C--:B------:R-:W-:Y:S01]  /*bd40*/  LEA R13, P5, R23, R24.reuse, 0x1 ;  /* 0x00000018170d7211 */ /* 0x080fe200078a08ff */
[----:B------:R-:W4:Y:S04]  /*bd50*/  LDL.LU R18, [R1+0x138] ;  /* 0x0001380001127983 */ /* 0x000f280000300800 */
[----:B------:R0:W-:Y:S04]  /*bd60*/  STL [R1+0x794], R13 ;  /* 0x0007940d01007387 */ /* 0x0001e80000100800 */
[----:B------:R-:W-:Y:S04]  /*bd70*/  STL [R1+0x65c], R15 ;  /* 0x00065c0f01007387 */ /* 0x000fe80000100800 */
[----:B------:R-:W4:Y:S01]  /*bd80*/  LDL.LU R16, [R1+0x134] ;  /* 0x0001340001107983 */ /* 0x000f220000300800 */
[----:B0-----:R-:W-:-:S05]  /*bd90*/  LEA R13, P6, R12, R24, 0x1 ;  /* 0x000000180c0d7211 */ /* 0x001fca00078c08ff */
[----:B------:R-:W-:Y:S04]  /*bda0*/  STL [R1+0x890], R13 ;  /* 0x0008900d01007387 */ /* 0x000fe80000100800 */
[----:B------:R0:W-:Y:S01]  /*bdb0*/  STL [R1+0x788], R11 ;  /* 0x0007880b01007387 */ /* 0x0001e20000100800 */
[-C--:B------:R-:W-:Y:S02]  /*bdc0*/  LEA.HI.X.SX32 R9, R9, R25.reuse, 0x1, P2 ;  /* 0x0000001909097211 */ /* 0x080fe400010f0eff */
[----:B0-----:R-:W-:Y:S02]  /*bdd0*/  LEA.HI.X.SX32 R11, R5, R25, 0x1, P1 ;  /* 0x00000019050b7211 */ /* 0x001fe400008f0eff */
[-C--:B------:R-:W-:Y:S01]  /*bde0*/  LEA R13, P0, R10, R24.reuse, 0x1 ;  /* 0x000000180a0d7211 */ /* 0x080fe200078008ff */
[----:B------:R-:W4:Y:S04]  /*bdf0*/  LDL.LU R5, [R1+0x130] ;  /* 0x0001300001057983 */ /* 0x000f280000300800 */
[----:B------:R0:W-:Y:S04]  /*be00*/  STL [R1+0x670], R13 ;  /* 0x0006700d01007387 */ /* 0x0001e80000100800 */
[----:B------:R1:W-:Y:S01]  /*be10*/  STL [R1+0x59c], R11 ;  /* 0x00059c0b01007387 */ /* 0x0003e20000100800 */
[----:B0-----:R-:W-:-:S03]  /*be20*/  LEA R13, P1, R7, R24, 0x1 ;  /* 0x00000018070d7211 */ /* 0x001fc600078208ff */
[----:B-1----:R-:W4:Y:S04]  /*be30*/  LDL.LU R11, [R1+0x12c] ;  /* 0x00012c00010b7983 */ /* 0x002f280000300800 */
[----:B------:R-:W-:Y:S04]  /*be40*/  STL [R1+0x79c], R13 ;  /* 0x00079c0d01007387 */ /* 0x000fe80000100800 */
[----:B------:R0:W-:Y:S01]  /*be50*/  STL [R1+0x664], R9 ;  /* 0x0006640901007387 */ /* 0x0001e20000100800 */
[-C--:B------:R-:W-:Y:S02]  /*be60*/  LEA.HI.X.SX32 R14, R14, R25.reuse, 0x1, P4 ;  /* 0x000000190e0e7211 */ /* 0x080fe400020f0eff */
[----:B0-----:R-:W-:-:S02]  /*be70*/  LEA.HI.X.SX32 R9, R20, R25, 0x1, P3 ;  /* 0x0000001914097211 */ /* 0x001fc400018f0eff */
[-C--:B------:R-:W-:Y:S01]  /*be80*/  LEA R13, P2, R8, R24.reuse, 0x1 ;  /* 0x00000018080d7211 */ /* 0x080fe200078408ff */
[----:B------:R-:W4:Y:S04]  /*be90*/  LDL.LU R20, [R1+0x128] ;  /* 0x0001280001147983 */ /* 0x000f280000300800 */
[----:B------:R0:W-:Y:S04]  /*bea0*/  STL [R1+0x894], R13 ;  /* 0x0008940d01007387 */ /* 0x0001e80000100800 */
[----:B------:R1:W-:Y:S01]  /*beb0*/  STL [R1+0x790], R9 ;  /* 0x0007900901007387 */ /* 0x0003e20000100800 */
[----:B0-----:R-:W-:-:S03]  /*bec0*/  LEA R13, P3, R2, R24, 0x1 ;  /* 0x00000018020d7211 */ /* 0x001fc600078608ff */
[----:B-1----:R-:W4:Y:S04]  /*bed0*/  LDL.LU R9, [R1+0x124] ;  /* 0x0001240001097983 */ /* 0x002f280000300800 */
[----:B------:R-:W-:Y:S01]  /*bee0*/  STL [R1+0x678], R13 ;  /* 0x0006780d01007387 */ /* 0x000fe20000100800 */
[----:B------:R-:W-:-:S03]  /*bef0*/  LEA.HI.X.SX32 R15, R23, R25, 0x1, P5 ;  /* 0x00000019170f7211 */ /* 0x000fc600028f0eff */
[----:B------:R0:W-:Y:S01]  /*bf00*/  STL [R1+0x5a0], R14 ;  /* 0x0005a00e01007387 */ /* 0x0001e20000100800 */
[----:B------:R-:W-:-:S03]  /*bf10*/  LEA.HI.X.SX32 R12, R12, R25, 0x1, P6 ;  /* 0x000000190c0c7211 */ /* 0x000fc600030f0eff */
[----:B0-----:R-:W4:Y:S01]  /*bf20*/  LDL.LU R14, [R1+0x120] ;  /* 0x00012000010e7983 */ /* 0x001f220000300800 */
[----:B------:R-:W-:-:S05]  /*bf30*/  LEA R13, P4, R19, R24, 0x1 ;  /* 0x00000018130d7211 */ /* 0x000fca00078808ff */
[----:B------:R0:W-:Y:S04]  /*bf40*/  STL [R1+0x7a4], R13 ;  /* 0x0007a40d01007387 */ /* 0x0001e80000100800 */
[----:B------:R-:W-:Y:S01]  /*bf50*/  STL [R1+0x66c], R15 ;  /* 0x00066c0f01007387 */ /* 0x000fe20000100800 */
[----:B------:R-:W-:-:S03]  /*bf60*/  LEA.HI.X.SX32 R10, R10, R25, 0x1, P0 ;  /* 0x000000190a0a7211 */ /* 0x000fc600000f0eff */
[----:B------:R-:W4:Y:S01]  /*bf70*/  LDL.LU R23, [R1+0x11c] ;  /* 0x00011c0001177983 */ /* 0x000f220000300800 */
[----:B0-----:R-:W-:-:S05]  /*bf80*/  LEA R13, P5, R0, R24, 0x1 ;  /* 0x00000018000d7211 */ /* 0x001fca00078a08ff */
[----:B------:R-:W-:Y:S04]  /*bf90*/  STL [R1+0x898], R13 ;  /* 0x0008980d01007387 */ /* 0x000fe80000100800 */
[----:B------:R0:W-:Y:S01]  /*bfa0*/  STL [R1+0x798], R12 ;  /* 0x0007980c01007387 */ /* 0x0001e20000100800 */
[----:B------:R-:W-:-:S03]  /*bfb0*/  LEA.HI.X.SX32 R7, R7, R25, 0x1, P1 ;  /* 0x0000001907077211 */ /* 0x000fc600008f0eff */
[----:B0-----:R-:W4:Y:S01]  /*bfc0*/  LDL.LU R12, [R1+0x118] ;  /* 0x00011800010c7983 */ /* 0x001f220000300800 */
[----:B------:R-:W-:-:S05]  /*bfd0*/  LEA R13, P6, R21, R24, 0x1 ;  /* 0x00000018150d7211 */ /* 0x000fca00078c08ff */
[----:B------:R-:W-:Y:S04]  /*bfe0*/  STL [R1+0x680], R13 ;  /* 0x0006800d01007387 */ /* 0x000fe80000100800 */
[----:B------:R0:W-:Y:S01]  /*bff0*/  STL [R1+0x5a4], R10 ;  /* 0x0005a40a01007387 */ /* 0x0001e20000100800 */
[----:B------:R-:W-:-:S03]  /*c000*/  LEA.HI.X.SX32 R8, R8, R25, 0x1, P2 ;  /* 0x0000001908087211 */ /* 0x000fc600010f0eff */
[----:B0-----:R-:W4:Y:S01]  /*c010*/  LDL.LU R10, [R1+0x114] ;  /* 0x00011400010a7983 */ /* 0x001f220000300800 */
[----:B--2---:R-:W-:-:S05]  /*c020*/  LEA R13, P0, R22, R24, 0x1 ;  /* 0x00000018160d7211 */ /* 0x004fca00078008ff */
[----:B------:R-:W-:Y:S04]  /*c030*/  STL [R1+0x7ac], R13 ;  /* 0x0007ac0d01007387 */ /* 0x000fe80000100800 */
[----:B------:R0:W-:Y:S04]  /*c040*/  STL [R1+0x674], R7 ;  /* 0x0006740701007387 */ /* 0x0001e80000100800 */
[----:B0-----:R-:W2:Y:S01]  /*c050*/  LDL.LU R7, [R1+0x110] ;  /* 0x0001100001077983 */ /* 0x001ea20000300800 */
[----:B---3--:R-:W-:-:S05]  /*c060*/  LEA R13, P1, R6, R24, 0x1 ;  /* 0x00000018060d7211 */ /* 0x008fca00078208ff */
[----:B------:R-:W-:Y:S04]  /*c070*/  STL [R1+0x89c], R13 ;  /* 0x00089c0d01007387 */ /* 0x000fe80000100800 */
[----:B------:R0:W-:Y:S04]  /*c080*/  STL [R1+0x7a0], R8 ;  /* 0x0007a00801007387 */ /* 0x0001e80000100800 */
[----:B0-----:R-:W3:Y:S01]  /*c090*/  LDL.LU R8, [R1+0x10c] ;  /* 0x00010c0001087983 */ /* 0x001ee20000300800 */
[----:B------:R-:W-:Y:S02]  /*c0a0*/  LEA.HI.X.SX32 R2, R2, R25, 0x1, P3 ;  /* 0x0000001902027211 */ /* 0x000fe400018f0eff */
[----:B----4-:R-:W-:-:S02]  /*c0b0*/  LEA R13, P2, R18, R24, 0x1 ;  /* 0x00000018120d7211 */ /* 0x010fc400078408ff */
[----:B------:R-:W-:-:S03]  /*c0c0*/  LEA.HI.X.SX32 R15, R19, R25, 0x1, P4 ;  /* 0x00000019130f7211 */ /* 0x000fc600020f0eff */
[----:B------:R0:W-:Y:S04]  /*c0d0*/  STL [R1+0x688], R13 ;  /* 0x0006880d01007387 */ /* 0x0001e80000100800 */
[----:B------:R1:W-:Y:S01]  /*c0e0*/  STL [R1+0x5a8], R2 ;  /* 0x0005a80201007387 */ /* 0x0003e20000100800 */
[----:B0-----:R-:W-:-:S03]  /*c0f0*/  LEA R13, P3, R16, R24, 0x1 ;  /* 0x00000018100d7211 */ /* 0x001fc600078608ff */
[----:B-1----:R-:W4:Y:S01]  /*c100*/  LDL.LU R2, [R1+0x108] ;  /* 0x0001080001027983 */ /* 0x002f220000300800 */
[----:B------:R-:W-:-:S03]  /*c110*/  LEA.HI.X.SX32 R0, R0, R25, 0x1, P5 ;  /* 0x0000001900007211 */ /* 0x000fc600028f0eff */
[----:B------:R0:W-:Y:S04]  /*c120*/  STL [R1+0x7b4], R13 ;  /* 0x0007b40d01007387 */ /* 0x0001e80000100800 */
[----:B------:R1:W-:Y:S04]  /*c130*/  STL [R1+0x67c], R15 ;  /* 0x00067c0f01007387 */ /* 0x0003e80000100800 */
[----:B------:R-:W4:Y:S01]  /*c140*/  LDL.LU R19, [R1+0x104] ;  /* 0x0001040001137983 */ /* 0x000f220000300800 */
[----:B0-----:R-:W-:-:S05]  /*c150*/  LEA R13, P4, R5, R24, 0x1 ;  /* 0x00000018050d7211 */ /* 0x001fca00078808ff */
[----:B------:R0:W-:Y:S04]  /*c160*/  STL [R1+0x8a0], R13 ;  /* 0x0008a00d01007387 */ /* 0x0001e80000100800 */
[----:B------:R0:W-:Y:S01]  /*c170*/  STL [R1+0x7a8], R0 ;  /* 0x0007a80001007387 */ /* 0x0001e20000100800 */
[----:B-1----:R-:W-:Y:S02]  /*c180*/  LEA.HI.X.SX32 R15, R21, R25, 0x1, P6 ;  /* 0x00000019150f7211 */ /* 0x002fe400030f0eff */
[-C--:B0-----:R-:W-:Y:S01]  /*c190*/  LEA R13, P5, R11, R24.reuse, 0x1 ;  /* 0x000000180b0d7211 */ /* 0x081fe200078a08ff */
[----:B------:R-:W4:Y:S04]  /*c1a0*/  LDL.LU R0, [R1+0x100] ;  /* 0x0001000001007983 */ /* 0x000f280000300800 */
[----:B------:R0:W-:Y:S04]  /*c1b0*/  STL [R1+0x690], R13 ;  /* 0x0006900d01007387 */ /* 0x0001e80000100800 */
[----:B------:R-:W4:Y:S04]  /*c1c0*/  LDL.LU R21, [R1+0xfc] ;  /* 0x0000fc0001157983 */ /* 0x000f280000300800 */
[----:B------:R1:W-:Y:S01]  /*c1d0*/  STL [R1+0x5ac], R15 ;  /* 0x0005ac0f01007387 */ /* 0x0003e20000100800 */
[----:B0-----:R-:W-:-:S02]  /*c1e0*/  LEA R13, P6, R20, R24, 0x1 ;  /* 0x00000018140d7211 */ /* 0x001fc400078c08ff */
[----:B-1----:R-:W-:-:S03]  /*c1f0*/  LEA.HI.X.SX32 R15, R22, R25, 0x1, P0 ;  /* 0x00000019160f7211 */ /* 0x002fc600000f0eff */
[----:B------:R0:W-:Y:S04]  /*c200*/  STL [R1+0x7bc], R13 ;  /* 0x0007bc0d01007387 */ /* 0x0001e80000100800 */
[----:B------:R-:W4:Y:S04]  /*c210*/  LDL.LU R22, [R1+0xf8] ;  /* 0x0000f80001167983 */ /* 0x000f280000300800 */
[----:B------:R1:W-:Y:S01]  /*c220*/  STL [R1+0x684], R15 ;  /* 0x0006840f01007387 */ /* 0x0003e20000100800 */
[----:B0-----:R-:W-:Y:S02]  /*c230*/  LEA R13, P0, R9, R24, 0x1 ;  /* 0x00000018090d7211 */ /* 0x001fe400078008ff */
[----:B-1----:R-:W-:-:S03]  /*c240*/  LEA.HI.X.SX32 R15, R6, R25, 0x1, P1 ;  /* 0x00000019060f7211 */ /* 0x002fc600008f0eff */
[----:B------:R0:W-:Y:S04]  /*c250*/  STL [R1+0x8a4], R13 ;  /* 0x0008a40d01007387 */ /* 0x0001e80000100800 */
[----:B------:R-:W4:Y:S04]  /*c260*/  LDL.LU R6, [R1+0xf4] ;  /* 0x0000f40001067983 */ /* 0x000f280000300800 */
[----:B------:R1:W-:Y:S01]  /*c270*/  STL [R1+0x7b0], R15 ;  /* 0x0007b00f01007387 */ /* 0x0003e20000100800 */
[----:B0-----:R-:W-:Y:S02]  /*c280*/  LEA R13, P1, R14, R24, 0x1 ;  /* 0x000000180e0d7211 */ /* 0x001fe400078208ff */
[----:B-1----:R-:W-:-:S03]  /*c290*/  LEA.HI.X.SX32 R15, R18, R25, 0x1, P2 ;  /* 0x00000019120f7211 */ /* 0x002fc600010f0eff */
[----:B------:R0:W-:Y:S01]  /*c2a0*/  STL [R1+0x698], R13 ;  /* 0x0006980d01007387 */ /* 0x0001e20000100800 */
[----:B------:R-:W-:-:S03]  /*c2b0*/  LEA.HI.X.SX32 R16, R16, R25, 0x1, P3 ;  /* 0x0000001910107211 */ /* 0x000fc600018f0eff */
[----:B------:R-:W4:Y:S04]  /*c2c0*/  LDL.LU R18, [R1+0xf0] ;  /* 0x0000f00001127983 */ /* 0x000f280000300800 */
[----:B------:R-:W-:Y:S01]  /*c2d0*/  STL [R1+0x5b0], R15 ;  /* 0x0005b00f01007387 */ /* 0x000fe20000100800 */
[----:B0-----:R-:W-:-:S05]  /*c2e0*/  LEA R13, P2, R23, R24, 0x1 ;  /* 0x00000018170d7211 */ /* 0x001fca00078408ff */
[----:B------:R0:W-:Y:S04]  /*c2f0*/  STL [R1+0x7c4], R13 ;  /* 0x0007c40d01007387 */ /* 0x0001e80000100800 */
[----:B------:R-:W-:Y:S01]  /*c300*/  STL [R1+0x68c], R16 ;  /* 0x00068c1001007387 */ /* 0x000fe20000100800 */
[-C--:B------:R-:W-:Y:S02]  /*c310*/  LEA.HI.X.SX32 R11, R11, R25.reuse, 0x1, P5 ;  /* 0x000000190b0b7211 */ /* 0x080fe400028f0eff */
[----:B0-----:R-:W-:Y:S02]  /*c320*/  LEA.HI.X.SX32 R13, R5, R25, 0x1, P4 ;  /* 0x00000019050d7211 */ /* 0x001fe400020f0eff */
[----:B------:R-:W4:Y:S01]  /*c330*/  LDL.LU R5, [R1+0xec] ;  /* 0x0000ec0001057983 */ /* 0x000f220000300800 */
[----:B------:R-:W-:-:S05]  /*c340*/  LEA R15, P3, R12, R24, 0x1 ;  /* 0x000000180c0f7211 */ /* 0x000fca00078608ff */
[----:B------:R-:W-:Y:S04]  /*c350*/  STL [R1+0x8a8], R15 ;  /* 0x0008a80f01007387 */ /* 0x000fe80000100800 */
[----:B------:R0:W-:Y:S04]  /*c360*/  STL [R1+0x7b8], R13 ;  /* 0x0007b80d01007387 */ /* 0x0001e80000100800 */
[----:B0-----:R-:W4:Y:S01]  /*c370*/  LDL.LU R13, [R1+0xe8] ;  /* 0x0000e800010d7983 */ /* 0x001f220000300800 */
[----:B------:R-:W-:-:S05]  /*c380*/  LEA R15, P4, R10, R24, 0x1 ;  /* 0x000000180a0f7211 */ /* 0x000fca00078808ff */
[----:B------:R-:W-:Y:S04]  /*c390*/  STL [R1+0x6a0], R15 ;  /* 0x0006a00f01007387 */ /* 0x000fe80000100800 */
[----:B------:R0:W-:Y:S02]  /*c3a0*/  STL [R1+0x5b4], R11 ;  /* 0x0005b40b01007387 */ /* 0x0001e40000100800 */
[----:B0-----:R-:W-:Y:S02]  /*c3b0*/  LEA.HI.X.SX32 R11, R20, R25, 0x1, P6 ;  /* 0x00000019140b7211 */ /* 0x001fe400030f0eff */
[----:B------:R-:W4:Y:S01]  /*c3c0*/  LDL.LU R20, [R1+0xe4] ;  /* 0x0000e40001147983 */ /* 0x000f220000300800 */
[----:B--2---:R-:W-:-:S05]  /*c3d0*/  LEA R15, P5, R7, R24, 0x1 ;  /* 0x00000018070f7211 */ /* 0x004fca00078a08ff */
[----:B------:R-:W-:Y:S04]  /*c3e0*/  STL [R1+0x7cc], R15 ;  /* 0x0007cc0f01007387 */ /* 0x000fe80000100800 */
[----:B------:R0:W-:Y:S04]  /*c3f0*/  STL [R1+0x694], R11 ;  /* 0x0006940b01007387 */ /* 0x0001e80000100800 */
[----:B------:R-:W2:Y:S01]  /*c400*/  LDL.LU R16, [R1+0xe0] ;  /* 0x0000e00001107983 */ /* 0x000ea20000300800 */
[----:B0-----:R-:W-:Y:S02]  /*c410*/  LEA.HI.X.SX32 R11, R9, R25, 0x1, P0 ;  /* 0x00000019090b7211 */ /* 0x001fe400000f0eff */
[----:B---3--:R-:W-:-:S05]  /*c420*/  LEA R15, P6, R8, R24, 0x1 ;  /* 0x00000018080f7211 */ /* 0x008fca00078c08ff */
[----:B------:R-:W-:Y:S04]  /*c430*/  STL [R1+0x8ac], R15 ;  /* 0x0008ac0f01007387 */ /* 0x000fe80000100800 */
[----:B------:R0:W-:Y:S04]  /*c440*/  STL [R1+0x7c0], R11 ;  /* 0x0007c00b01007387 */ /* 0x0001e80000100800 */
[----:B0-----:R-:W3:Y:S01]  /*c450*/  LDL.LU R11, [R1+0xdc] ;  /* 0x0000dc00010b7983 */ /* 0x001ee20000300800 */
[----:B----4-:R-:W-:Y:S02]  /*c460*/  LEA R9, P0, R2, R24, 0x1 ;  /* 0x0000001802097211 */ /* 0x010fe400078008ff */
[----:B------:R-:W-:-:S03]  /*c470*/  LEA.HI.X.SX32 R14, R14, R25, 0x1, P1 ;  /* 0x000000190e0e7211 */ /* 0x000fc600008f0eff */
[----:B------:R0:W-:Y:S01]  /*c480*/  STL [R1+0x6a8], R9 ;  /* 0x0006a80901007387 */ /* 0x0001e20000100800 */
[----:B------:R-:W-:-:S03]  /*c490*/  LEA.HI.X.SX32 R15, R23, R25, 0x1, P2 ;  /* 0x00000019170f7211 */ /* 0x000fc600010f0eff */
[----:B------:R-:W-:Y:S01]  /*c4a0*/  STL [R1+0x5b8], R14 ;  /* 0x0005b80e01007387 */ /* 0x000fe20000100800 */
[----:B0-----:R-:W-:-:S05]  /*c4b0*/  LEA R9, P1, R19, R24, 0x1 ;  /* 0x0000001813097211 */ /* 0x001fca00078208ff */
[----:B------:R0:W-:Y:S04]  /*c4c0*/  STL [R1+0x7d4], R9 ;  /* 0x0007d40901007387 */ /* 0x0001e80000100800 */
[----:B0-----:R-:W4:Y:S04]  /*c4d0*/  LDL.LU R9, [R1+0xd8] ;  /* 0x0000d80001097983 */ /* 0x001f280000300800 */
[----:B------:R0:W-:Y:S01]  /*c4e0*/  STL [R1+0x69c], R15 ;  /* 0x00069c0f01007387 */ /* 0x0001e20000100800 */
[----:B------:R-:W-:Y:S02]  /*c4f0*/  LEA R14, P2, R0, R24, 0x1 ;  /* 0x00000018000e7211 */ /* 0x000fe400078408ff */
[----:B0-----:R-:W-:-:S03]  /*c500*/  LEA.HI.X.SX32 R15, R12, R25, 0x1, P3 ;  /* 0x000000190c0f7211 */ /* 0x001fc600018f0eff */
[----:B------:R0:W-:Y:S01]  /*c510*/  STL [R1+0x8b0], R14 ;  /* 0x0008b00e01007387 */ /* 0x0001e20000100800 */
[-C--:B------:R-:W-:Y:S02]  /*c520*/  LEA R12, P3, R21, R24.reuse, 0x1 ;  /* 0x00000018150c7211 */ /* 0x080fe400078608ff */
[----:B------:R-:W-:Y:S01]  /*c530*/  LEA.HI.X.SX32 R10, R10, R25, 0x1, P4 ;  /* 0x000000190a0a7211 */ /* 0x000fe200020f0eff */
[----:B0-----:R-:W4:Y:S04]  /*c540*/  LDL.LU R14, [R1+0xd4] ;  /* 0x0000d400010e7983 */ /* 0x001f280000300800 */
[----:B------:R-:W-:Y:S04]  /*c550*/  STL [R1+0x7c8], R15 ;  /* 0x0007c80f01007387 */ /* 0x000fe80000100800 */
[----:B------:R0:W-:Y:S04]  /*c560*/  STL [R1+0x6b0], R12 ;  /* 0x0006b00c01007387 */ /* 0x0001e80000100800 */
[----:B------:R-:W4:Y:S01]  /*c570*/  LDL.LU R23, [R1+0xd0] ;  /* 0x0000d00001177983 */ /* 0x000f220000300800 */
[----:B0-----:R-:W-:-:S03]  /*c580*/  LEA R12, P4, R22, R24, 0x1 ;  /* 0x00000018160c7211 */ /* 0x001fc600078808ff */
[----:B------:R0:W-:Y:S04]  /*c590*/  STL [R1+0x5bc], R10 ;  /* 0x0005bc0a01007387 */ /* 0x0001e80000100800 */
[----:B------:R1:W-:Y:S01]  /*c5a0*/  STL [R1+0x7dc], R12 ;  /* 0x0007dc0c01007387 */ /* 0x0003e20000100800 */
[-C--:B0-----:R-:W-:Y:S02]  /*c5b0*/  LEA.HI.X.SX32 R10, R7, R25.reuse, 0x1, P5 ;  /* 0x00000019070a7211 */ /* 0x081fe400028f0eff */
[----:B------:R-:W-:Y:S01]  /*c5c0*/  LEA R7, P5, R6, R24, 0x1 ;  /* 0x0000001806077211 */ /* 0x000fe200078a08ff */
[----:B-1----:R-:W4:Y:S01]  /*c5d0*/  LDL.LU R12, [R1+0xcc] ;  /* 0x0000cc00010c7983 */ /* 0x002f220000300800 */
[----:B------:R-:W-:-:S03]  /*c5e0*/  LEA.HI.X.SX32 R8, R8, R25, 0x1, P6 ;  /* 0x0000001908087211 */ /* 0x000fc600030f0eff */
[----:B------:R0:W-:Y:S04]  /*c5f0*/  STL [R1+0x6a4], R10 ;  /* 0x0006a40a01007387 */ /* 0x0001e80000100800 */
[----:B------:R1:W-:Y:S01]  /*c600*/  STL [R1+0x8b4], R7 ;  /* 0x0008b40701007387 */ /* 0x0003e20000100800 */
[----:B------:R-:W-:-:S03]  /*c610*/  LEA.HI.X.SX32 R2, R2, R25, 0x1, P0 ;  /* 0x0000001902027211 */ /* 0x000fc600000f0eff */
[----:B0-----:R-:W4:Y:S01]  /*c620*/  LDL.LU R10, [R1+0xc8] ;  /* 0x0000c800010a7983 */ /* 0x001f220000300800 */
[----:B-1----:R-:W-:-:S03]  /*c630*/  LEA R7, P6, R18, R24, 0x1 ;  /* 0x0000001812077211 */ /* 0x002fc600078c08ff */
[----:B------:R-:W-:Y:S04]  /*c640*/  STL [R1+0x7d0], R8 ;  /* 0x0007d00801007387 */ /* 0x000fe80000100800 */
[----:B------:R0:W-:Y:S04]  /*c650*/  STL [R1+0x6b8], R7 ;  /* 0x0006b80701007387 */ /* 0x0001e80000100800 */
[----:B0-----:R-:W4:Y:S04]  /*c660*/  LDL.LU R7, [R1+0xc4] ;  /* 0x0000c40001077983 */ /* 0x001f280000300800 */
[----:B------:R0:W-:Y:S01]  /*c670*/  STL [R1+0x5c0], R2 ;  /* 0x0005c00201007387 */ /* 0x0001e20000100800 */
[----:B------:R-:W-:-:S03]  /*c680*/  LEA R15, P0, R5, R24, 0x1 ;  /* 0x00000018050f7211 */ /* 0x000fc600078008ff */
[----:B------:R-:W4:Y:S01]  /*c690*/  LDL.LU R8, [R1+0xc0] ;  /* 0x0000c00001087983 */ /* 0x000f220000300800 */
[----:B0-----:R-:W-:-:S03]  /*c6a0*/  LEA.HI.X.SX32 R2, R19, R25, 0x1, P1 ;  /* 0x0000001913027211 */ /* 0x001fc600008f0eff */
[----:B------:R0:W-:Y:S04]  /*c6b0*/  STL [R1+0x7e4], R15 ;  /* 0x0007e40f01007387 */ /* 0x0001e80000100800 */
[----:B------:R1:W-:Y:S01]  /*c6c0*/  STL [R1+0x6ac], R2 ;  /* 0x0006ac0201007387 */ /* 0x0003e20000100800 */
[----:B0-----:R-:W-:-:S03]  /*c6d0*/  LEA.HI.X.SX32 R15, R0, R25, 0x1, P2 ;  /* 0x00000019000f7211 */ /* 0x001fc600010f0eff */
[----:B-1----:R-:W4:Y:S01]  /*c6e0*/  LDL.LU R2, [R1+0xbc] ;  /* 0x0000bc0001027983 */ /* 0x002f220000300800 */
[----:B------:R-:W-:-:S05]  /*c6f0*/  LEA R17, P1, R13, R24, 0x1 ;  /* 0x000000180d117211 */ /* 0x000fca00078208ff */
[----:B------:R0:W-:Y:S04]  /*c700*/  STL [R1+0x8b8], R17 ;  /* 0x0008b81101007387 */ /* 0x0001e80000100800 */
[----:B------:R-:W-:Y:S04]  /*c710*/  STL [R1+0x7d8], R15 ;  /* 0x0007d80f01007387 */ /* 0x000fe80000100800 */
[----:B------:R-:W4:Y:S01]  /*c720*/  LDL.LU R19, [R1+0xb8] ;  /* 0x0000b80001137983 */ /* 0x000f220000300800 */
[----:B0-----:R-:W-:Y:S02]  /*c730*/  LEA.HI.X.SX32 R17, R21, R25, 0x1, P3 ;  /* 0x0000001915117211 */ /* 0x001fe400018f0eff */
[----:B------:R-:W-:-:S05]  /*c740*/  LEA R0, P2, R20, R24, 0x1 ;  /* 0x0000001814007211 */ /* 0x000fca00078408ff */
[----:B------:R0:W-:Y:S04]  /*c750*/  STL [R1+0x6c0], R0 ;  /* 0x0006c00001007387 */ /* 0x0001e80000100800 */
[----:B0-----:R-:W4:Y:S04]  /*c760*/  LDL.LU R0, [R1+0xb4] ;  /* 0x0000b40001007983 */ /* 0x001f280000300800 */
[----:B------:R0:W-:Y:S02]  /*c770*/  STL [R1+0x5c4], R17 ;  /* 0x0005c41101007387 */ /* 0x0001e40000100800 */
[----:B0-----:R-:W-:-:S02]  /*c780*/  LEA.HI.X.SX32 R17, R22, R25, 0x1, P4 ;  /* 0x0000001916117211 */ /* 0x001fc400020f0eff */
[----:B--2---:R-:W-:-:S05]  /*c790*/  LEA R15, P3, R16, R24, 0x1 ;  /* 0x00000018100f7211 */ /* 0x004fca00078608ff */
[----:B------:R3:W-:Y:S04]  /*c7a0*/  STL [R1+0x7ec], R15 ;  /* 0x0007ec0f01007387 */ /* 0x0007e80000100800 */
[----:B------:R-:W2:Y:S04]  /*c7b0*/  LDL.LU R21, [R1+0xb0] ;  /* 0x0000b00001157983 */ /* 0x000ea80000300800 */
[----:B------:R0:W-:Y:S01]  /*c7c0*/  STL [R1+0x6b4], R17 ;  /* 0x0006b41101007387 */ /* 0x0001e20000100800 */
[----:B---3--:R-:W-:-:S05]  /*c7d0*/  LEA R15, P4, R11, R24, 0x1 ;  /* 0x000000180b0f7211 */ /* 0x008fca00078808ff */
[----:B------:R-:W-:Y:S04]  /*c7e0*/  STL [R1+0x8bc], R15 ;  /* 0x0008bc0f01007387 */ /* 0x000fe80000100800 */
[----:B------:R-:W3:Y:S01]  /*c7f0*/  LDL.LU R22, [R1+0xac] ;  /* 0x0000ac0001167983 */ /* 0x000ee20000300800 */
[-C--:B------:R-:W-:Y:S02]  /*c800*/  LEA.HI.X.SX32 R6, R6, R25.reuse, 0x1, P5 ;  /* 0x0000001906067211 */ /* 0x080fe400028f0eff */
[----:B0-----:R-:W-:-:S03]  /*c810*/  LEA.HI.X.SX32 R17, R18, R25, 0x1, P6 ;  /* 0x0000001912117211 */ /* 0x001fc600030f0eff */
[----:B------:R0:W-:Y:S01]  /*c820*/  STL [R1+0x7e0], R6 ;  /* 0x0007e00601007387 */ /* 0x0001e20000100800 */
[----:B------:R-:W-:-:S03]  /*c830*/  LEA.HI.X.SX32 R5, R5, R25, 0x1, P0 ;  /* 0x0000001905057211 */ /* 0x000fc600000f0eff */
[----:B0-----:R-:W3:Y:S01]  /*c840*/  LDL.LU R6, [R1+0xa8] ;  /* 0x0000a80001067983 */ /* 0x001ee20000300800 */
[----:B----4-:R-:W-:-:S05]  /*c850*/  LEA R15, P5, R9, R24, 0x1 ;  /* 0x00000018090f7211 */ /* 0x010fca00078a08ff */
[----:B------:R0:W-:Y:S04]  /*c860*/  STL [R1+0x6c8], R15 ;  /* 0x0006c80f01007387 */ /* 0x0001e80000100800 */
[----:B------:R1:W-:Y:S04]  /*c870*/  STL [R1+0x5c8], R17 ;  /* 0x0005c81101007387 */ /* 0x0003e80000100800 */
[----:B------:R-:W4:Y:S01]  /*c880*/  LDL.LU R18, [R1+0xa4] ;  /* 0x0000a40001127983 */ /* 0x000f220000300800 */
[----:B0-----:R-:W-:-:S05]  /*c890*/  LEA R15, P6, R14, R24, 0x1 ;  /* 0x000000180e0f7211 */ /* 0x001fca00078c08ff */
[----:B------:R0:W-:Y:S01]  /*c8a0*/  STL [R1+0x7f4], R15 ;  /* 0x0007f40f01007387 */ /* 0x0001e20000100800 */
[----:B-1----:R-:W-:-:S03]  /*c8b0*/  LEA.HI.X.SX32 R17, R13, R25, 0x1, P1 ;  /* 0x000000190d117211 */ /* 0x002fc600008f0eff */
[----:B------:R1:W-:Y:S01]  /*c8c0*/  STL [R1+0x6bc], R5 ;  /* 0x0006bc0501007387 */ /* 0x0003e20000100800 */
[----:B0-----:R-:W-:-:S03]  /*c8d0*/  LEA R15, P0, R23, R24, 0x1 ;  /* 0x00000018170f7211 */ /* 0x001fc600078008ff */
[----:B-1----:R-:W4:Y:S01]  /*c8e0*/  LDL.LU R5, [R1+0xa0] ;  /* 0x0000a00001057983 */ /* 0x002f220000300800 */
[----:B------:R-:W-:-:S03]  /*c8f0*/  LEA.HI.X.SX32 R13, R20, R25, 0x1, P2 ;  /* 0x00000019140d7211 */ /* 0x000fc600010f0eff */
[----:B------:R0:W-:Y:S04]  /*c900*/  STL [R1+0x8c0], R15 ;  /* 0x0008c00f01007387 */ /* 0x0001e80000100800 */
[----:B------:R-:W-:Y:S04]  /*c910*/  STL [R1+0x7e8], R17 ;  /* 0x0007e81101007387 */ /* 0x000fe80000100800 */
[----:B------:R-:W4:Y:S01]  /*c920*/  LDL.LU R20, [R1+0x9c] ;  /* 0x00009c0001147983 */ /* 0x000f220000300800 */
[----:B0-----:R-:W-:-:S05]  /*c930*/  LEA R15, P1, R12, R24, 0x1 ;  /* 0x000000180c0f7211 */ /* 0x001fca00078208ff */
[----:B------:R0:W-:Y:S04]  /*c940*/  STL [R1+0x6d0], R15 ;  /* 0x0006d00f01007387 */ /* 0x0001e80000100800 */
[----:B------:R1:W-:Y:S01]  /*c950*/  STL [R1+0x5cc], R13 ;  /* 0x0005cc0d01007387 */ /* 0x0003e20000100800 */
[----:B0-----:R-:W-:Y:S02]  /*c960*/  LEA R15, P2, R10, R24, 0x1 ;  /* 0x000000180a0f7211 */ /* 0x001fe400078408ff */
[----:B-1----:R-:W-:-:S03]  /*c970*/  LEA.HI.X.SX32 R13, R16, R25, 0x1, P3 ;  /* 0x00000019100d7211 */ /* 0x002fc600018f0eff */
[----:B------:R0:W-:Y:S04]  /*c980*/  STL [R1+0x7fc], R15 ;  /* 0x0007fc0f01007387 */ /* 0x0001e80000100800 */
[----:B0-----:R-:W4:Y:S01]  /*c990*/  LDL.LU R15, [R1+0x98] ;  /* 0x00009800010f7983 */ /* 0x001f220000300800 */
[----:B------:R-:W-:-:S03]  /*c9a0*/  LEA R16, P3, R7, R24, 0x1 ;  /* 0x0000001807107211 */ /* 0x000fc600078608ff */
[----:B------:R0:W-:Y:S04]  /*c9b0*/  STL [R1+0x6c4], R13 ;  /* 0x0006c40d01007387 */ /* 0x0001e80000100800 */
[----:B------:R-:W-:Y:S01]  /*c9c0*/  STL [R1+0x8c4], R16 ;  /* 0x0008c41001007387 */ /* 0x000fe20000100800 */
[----:B0-----:R-:W-:Y:S02]  /*c9d0*/  LEA.HI.X.SX32 R13, R11, R25, 0x1, P4 ;  /* 0x000000190b0d7211 */ /* 0x001fe400020f0eff */
[----:B------:R-:W-:-:S03]  /*c9e0*/  LEA R11, P4, R8, R24, 0x1 ;  /* 0x00000018080b7211 */ /* 0x000fc600078808ff */
[----:B------:R0:W-:Y:S01]  /*c9f0*/  STL [R1+0x7f0], R13 ;  /* 0x0007f00d01007387 */ /* 0x0001e20000100800 */
[----:B------:R-:W-:-:S03]  /*ca00*/  LEA.HI.X.SX32 R9, R9, R25, 0x1, P5 ;  /* 0x0000001909097211 */ /* 0x000fc600028f0eff */
[----:B------:R-:W4:Y:S04]  /*ca10*/  LDL.LU R28, [R1+0x94] ;  /* 0x00009400011c7983 */ /* 0x000f280000300800 */
[----:B------:R1:W-:Y:S01]  /*ca20*/  STL [R1+0x6d8], R11 ;  /* 0x0006d80b01007387 */ /* 0x0003e20000100800 */
[----:B0-----:R-:W-:-:S03]  /*ca30*/  LEA R13, P5, R2, R24, 0x1 ;  /* 0x00000018020d7211 */ /* 0x001fc600078a08ff */
[----:B------:R-:W-:Y:S01]  /*ca40*/  STL [R1+0x5d0], R9 ;  /* 0x0005d00901007387 */ /* 0x000fe20000100800 */
[----:B-1----:R-:W-:-:S03]  /*ca50*/  LEA.HI.X.SX32 R11, R14, R25, 0x1, P6 ;  /* 0x000000190e0b7211 */ /* 0x002fc600030f0eff */
[----:B------:R0:W-:Y:S04]  /*ca60*/  STL [R1+0x804], R13 ;  /* 0x0008040d01007387 */ /* 0x0001e80000100800 */
[----:B------:R-:W4:Y:S04]  /*ca70*/  LDL.LU R26, [R1+0x90] ;  /* 0x00009000011a7983 */ /* 0x000f280000300800 */
[----:B------:R-:W-:Y:S01]  /*ca80*/  STL [R1+0x6cc], R11 ;  /* 0x0006cc0b01007387 */ /* 0x000fe20000100800 */
[----:B0-----:R-:W-:Y:S02]  /*ca90*/  LEA.HI.X.SX32 R13, R23, R25, 0x1, P0 ;  /* 0x00000019170d7211 */ /* 0x001fe400000f0eff */
[----:B------:R-:W-:-:S05]  /*caa0*/  LEA R9, P6, R19, R24, 0x1 ;  /* 0x0000001813097211 */ /* 0x000fca00078c08ff */
[----:B------:R0:W-:Y:S04]  /*cab0*/  STL [R1+0x8c8], R9 ;  /* 0x0008c80901007387 */ /* 0x0001e80000100800 */
[----:B------:R1:W-:Y:S01]  /*cac0*/  STL [R1+0x7f8], R13 ;  /* 0x0007f80d01007387 */ /* 0x0003e20000100800 */
[-C--:B------:R-:W-:Y:S02]  /*cad0*/  LEA.HI.X.SX32 R10, R10, R25.reuse, 0x1, P2 ;  /* 0x000000190a0a7211 */ /* 0x080fe400010f0eff */
[----:B0-----:R-:W-:Y:S01]  /*cae0*/  LEA.HI.X.SX32 R9, R12, R25, 0x1, P1 ;  /* 0x000000190c097211 */ /* 0x001fe200008f0eff */
[----:B-1----:R-:W4:Y:S01]  /*caf0*/  LDL.LU R13, [R1+0x8c] ;  /* 0x00008c00010d7983 */ /* 0x002f220000300800 */
[----:B------:R-:W-:-:S05]  /*cb00*/  LEA R11, P0, R0, R24, 0x1 ;  /* 0x00000018000b7211 */ /* 0x000fca00078008ff */
[----:B------:R2:W-:Y:S04]  /*cb10*/  STL [R1+0x6e0], R11 ;  /* 0x0006e00b01007387 */ /* 0x0005e80000100800 */
[----:B------:R-:W-:Y:S01]  /*cb20*/  STL [R1+0x5d4], R9 ;  /* 0x0005d40901007387 */ /* 0x000fe20000100800 */
[----:B--2---:R-:W-:-:S05]  /*cb30*/  LEA R11, P1, R21, R24, 0x1 ;  /* 0x00000018150b7211 */ /* 0x004fca00078208ff */
[----:B------:R-:W-:Y:S04]  /*cb40*/  STL [R1+0x80c], R11 ;  /* 0x00080c0b01007387 */ /* 0x000fe80000100800 */
[----:B------:R-:W2:Y:S04]  /*cb50*/  LDL.LU R16, [R1+0x88] ;  /* 0x0000880001107983 */ /* 0x000ea80000300800 */
[----:B------:R0:W-:Y:S02]  /*cb60*/  STL [R1+0x6d4], R10 ;  /* 0x0006d40a01007387 */ /* 0x0001e40000100800 */
[----:B0-----:R-:W-:-:S02]  /*cb70*/  LEA.HI.X.SX32 R10, R7, R25, 0x1, P3 ;  /* 0x00000019070a7211 */ /* 0x001fc400018f0eff */
[----:B---3--:R-:W-:-:S05]  /*cb80*/  LEA R9, P2, R22, R24, 0x1 ;  /* 0x0000001816097211 */ /* 0x008fca00078408ff */
[----:B------:R0:W-:Y:S04]  /*cb90*/  STL [R1+0x8cc], R9 ;  /* 0x0008cc0901007387 */ /* 0x0001e80000100800 */
[----:B------:R-:W-:Y:S04]  /*cba0*/  STL [R1+0x800], R10 ;  /* 0x0008000a01007387 */ /* 0x000fe80000100800 */
[----:B------:R-:W3:Y:S01]  /*cbb0*/  LDL.LU R11, [R1+0x84] ;  /* 0x00008400010b7983 */ /* 0x000ee20000300800 */
[----:B------:R-:W-:Y:S02]  /*cbc0*/  LEA.HI.X.SX32 R7, R8, R25, 0x1, P4 ;  /* 0x0000001908077211 */ /* 0x000fe400020f0eff */
[----:B0-----:R-:W-:-:S02]  /*cbd0*/  LEA R9, P3, R6, R24, 0x1 ;  /* 0x0000001806097211 */ /* 0x001fc400078608ff */
[----:B------:R-:W-:-:S03]  /*cbe0*/  LEA.HI.X.SX32 R2, R2, R25, 0x1, P5 ;  /* 0x0000001902027211 */ /* 0x000fc600028f0eff */
[----:B------:R0:W-:Y:S04]  /*cbf0*/  STL [R1+0x6e8], R9 ;  /* 0x0006e80901007387 */ /* 0x0001e80000100800 */
[----:B------:R-:W-:Y:S01]  /*cc00*/  STL [R1+0x5d8], R7 ;  /* 0x0005d80701007387 */ /* 0x000fe20000100800 */
[----:B----4-:R-:W-:-:S05]  /*cc10*/  LEA R8, P4, R18, R24, 0x1 ;  /* 0x0000001812087211 */ /* 0x010fca00078808ff */
[----:B------:R-:W-:Y:S04]  /*cc20*/  STL [R1+0x814], R8 ;  /* 0x0008140801007387 */ /* 0x000fe80000100800 */
[----:B0-----:R-:W4:Y:S04]  /*cc30*/  LDL.LU R9, [R1+0x80] ;  /* 0x0000800001097983 */ /* 0x001f280000300800 */
[----:B------:R0:W-:Y:S02]  /*cc40*/  STL [R1+0x6dc], R2 ;  /* 0x0006dc0201007387 */ /* 0x0001e40000100800 */
[----:B0-----:R-:W-:-:S02]  /*cc50*/  LEA.HI.X.SX32 R2, R19, R25, 0x1, P6 ;  /* 0x0000001913027211 */ /* 0x001fc400030f0eff */
[----:B------:R-:W-:-:S05]  /*cc60*/  LEA R7, P5, R5, R24, 0x1 ;  /* 0x0000001805077211 */ /* 0x000fca00078a08ff */
[----:B------:R0:W-:Y:S04]  /*cc70*/  STL [R1+0x8d0], R7 ;  /* 0x0008d00701007387 */ /* 0x0001e80000100800 */
[----:B------:R-:W4:Y:S04]  /*cc80*/  LDL.LU R14, [R1+0x7c] ;  /* 0x00007c00010e7983 */ /* 0x000f280000300800 */
[----:B------:R1:W-:Y:S01]  /*cc90*/  STL [R1+0x808], R2 ;  /* 0x0008080201007387 */ /* 0x0003e20000100800 */
[----:B0-----:R-:W-:-:S03]  /*cca0*/  LEA R7, P6, R20, R24, 0x1 ;  /* 0x0000001814077211 */ /* 0x001fc600078c08ff */
[----:B------:R-:W4:Y:S01]  /*ccb0*/  LDL.LU R23, [R1+0x78] ;  /* 0x0000780001177983 */ /* 0x000f220000300800 */
[----:B-1----:R-:W-:-:S03]  /*ccc0*/  LEA.HI.X.SX32 R2, R0, R25, 0x1, P0 ;  /* 0x0000001900027211 */ /* 0x002fc600000f0eff */
[----:B------:R-:W-:Y:S04]  /*ccd0*/  STL [R1+0x6f0], R7 ;  /* 0x0006f00701007387 */ /* 0x000fe80000100800 */
[----:B------:R-:W4:Y:S04]  /*cce0*/  LDL.LU R12, [R1+0x74] ;  /* 0x00007400010c7983 */ /* 0x000f280000300800 */
[----:B------:R0:W-:Y:S04]  /*ccf0*/  STL [R1+0x5dc], R2 ;  /* 0x0005dc0201007387 */ /* 0x0001e80000100800 */
[----:B------:R-:W4:Y:S01]  /*cd00*/  LDL.LU R10, [R1+0x70] ;  /* 0x00007000010a7983 */ /* 0x000f220000300800 */
[----:B------:R-:W-:-:S02]  /*cd10*/  LEA R0, P0, R15, R24, 0x1 ;  /* 0x000000180f007211 */ /* 0x000fc400078008ff */
[----:B0-----:R-:W-:-:S03]  /*cd20*/  LEA.HI.X.SX32 R2, R21, R25, 0x1, P1 ;  /* 0x0000001915027211 */ /* 0x001fc600008f0eff */
[----:B------:R0:W-:Y:S01]  /*cd30*/  STL [R1+0x81c], R0 ;  /* 0x00081c0001007387 */ /* 0x0001e20000100800 */
[----:B------:R-:W-:-:S03]  /*cd40*/  LEA.HI.X.SX32 R17, R22, R25, 0x1, P2 ;  /* 0x0000001916117211 */ /* 0x000fc600010f0eff */
[----:B------:R-:W4:Y:S04]  /*cd50*/  LDL.LU R7, [R1+0x6c] ;  /* 0x00006c0001077983 */ /* 0x000f280000300800 */
[----:B------:R1:W-:Y:S04]  /*cd60*/  STL [R1+0x6e4], R2 ;  /* 0x0006e40201007387 */ /* 0x0003e80000100800 */
[----:B------:R-:W4:Y:S01]  /*cd70*/  LDL.LU R8, [R1+0x68] ;  /* 0x0000680001087983 */ /* 0x000f220000300800 */
[----:B0-----:R-:W-:-:S05]  /*cd80*/  LEA R0, P1, R28, R24, 0x1 ;  /* 0x000000181c007211 */ /* 0x001fca00078208ff */
[----:B------:R0:W-:Y:S04]  /*cd90*/  STL [R1+0x8d4], R0 ;  /* 0x0008d40001007387 */ /* 0x0001e80000100800 */
[----:B-1----:R-:W4:Y:S01]  /*cda0*/  LDL.LU R2, [R1+0x64] ;  /* 0x0000640001027983 */ /* 0x002f220000300800 */
[----:B------:R-:W-:-:S03]  /*cdb0*/  LEA.HI.X.SX32 R6, R6, R25, 0x1, P3 ;  /* 0x0000001906067211 */ /* 0x000fc600018f0eff */
[----:B------:R-:W-:Y:S04]  /*cdc0*/  STL [R1+0x810], R17 ;  /* 0x0008101101007387 */ /* 0x000fe80000100800 */
[----:B------:R-:W4:Y:S01]  /*cdd0*/  LDL.LU R19, [R1+0x60] ;  /* 0x0000600001137983 */ /* 0x000f220000300800 */
[----:B0-----:R-:W-:-:S05]  /*cde0*/  LEA R0, P2, R26, R24, 0x1 ;  /* 0x000000181a007211 */ /* 0x001fca00078408ff */
[----:B------:R0:W-:Y:S04]  /*cdf0*/  STL [R1+0x6f8], R0 ;  /* 0x0006f80001007387 */ /* 0x0001e80000100800 */
[----:B0-----:R-:W4:Y:S04]  /*ce00*/  LDL.LU R0, [R1+0x5c] ;  /* 0x00005c0001007983 */ /* 0x001f280000300800 */
[----:B------:R0:W-:Y:S04]  /*ce10*/  STL [R1+0x5e0], R6 ;  /* 0x0005e00601007387 */ /* 0x0001e80000100800 */
[----:B------:R-:W4:Y:S01]  /*ce20*/  LDL.LU R21, [R1+0x58] ;  /* 0x0000580001157983 */ /* 0x000f220000300800 */
[----:B------:R-:W-:-:S02]  /*ce30*/  LEA R17, P3, R13, R24, 0x1 ;  /* 0x000000180d117211 */ /* 0x000fc400078608ff */
[----:B0-----:R-:W-:-:S03]  /*ce40*/  LEA.HI.X.SX32 R6, R18, R25, 0x1, P4 ;  /* 0x0000001912067211 */ /* 0x001fc600020f0eff */
[----:B------:R-:W-:Y:S01]  /*ce50*/  STL [R1+0x824], R17 ;  /* 0x0008241101007387 */ /* 0x000fe20000100800 */
[----:B------:R-:W-:-:S03]  /*ce60*/  LEA.HI.X.SX32 R5, R5, R25, 0x1, P5 ;  /* 0x0000001905057211 */ /* 0x000fc600028f0eff */
[----:B------:R-:W4:Y:S04]  /*ce70*/  LDL.LU R22, [R1+0x21c] ;  /* 0x00021c0001167983 */ /* 0x000f280000300800 */
[----:B------:R0:W-:Y:S04]  /*ce80*/  STL [R1+0x6ec], R6 ;  /* 0x0006ec0601007387 */ /* 0x0001e80000100800 */
[----:B0-----:R-:W4:Y:S01]  /*ce90*/  LDL.LU R6, [R1+0x218] ;  /* 0x0002180001067983 */ /* 0x001f220000300800 */
[----:B--2---:R-:W-:-:S05]  /*cea0*/  LEA R17, P4, R16, R24, 0x1 ;  /* 0x0000001810117211 */ /* 0x004fca00078808ff */
[----:B------:R0:W-:Y:S04]  /*ceb0*/  STL [R1+0x8d8], R17 ;  /* 0x0008d81101007387 */ /* 0x0001e80000100800 */
[----:B------:R-:W2:Y:S04]  /*cec0*/  LDL.LU R18, [R1+0x214] ;  /* 0x0002140001127983 */ /* 0x000ea80000300800 */
[----:B------:R1:W-:Y:S01]  /*ced0*/  STL [R1+0x818], R5 ;  /* 0x0008180501007387 */ /* 0x0003e20000100800 */
[----:B0-----:R-:W-:-:S03]  /*cee0*/  LEA.HI.X.SX32 R17, R20, R25, 0x1, P6 ;  /* 0x0000001914117211 */ /* 0x001fc600030f0eff */
[----:B-1----:R-:W2:Y:S01]  /*cef0*/  LDL.LU R5, [R1+0x210] ;  /* 0x0002100001057983 */ /* 0x002ea20000300800 */
[----:B---3--:R-:W-:-:S05]  /*cf00*/  LEA R27, P5, R11, R24, 0x1 ;  /* 0x000000180b1b7211 */ /* 0x008fca00078a08ff */
[----:B------:R-:W-:Y:S04]  /*cf10*/  STL [R1+0x700], R27 ;  /* 0x0007001b01007387 */ /* 0x000fe80000100800 */
[----:B------:R-:W3:Y:S04]  /*cf20*/  LDL.LU R20, [R1+0x208] ;  /* 0x0002080001147983 */ /* 0x000ee80000300800 */
[----:B------:R0:W-:Y:S02]  /*cf30*/  STL [R1+0x5e4], R17 ;  /* 0x0005e41101007387 */ /* 0x0001e40000100800 */
[----:B0-----:R-:W-:-:S02]  /*cf40*/  LEA.HI.X.SX32 R17, R15, R25, 0x1, P0 ;  /* 0x000000190f117211 */ /* 0x001fc400000f0eff */
[----:B----4-:R-:W-:-:S05]  /*cf50*/  LEA R27, P6, R9, R24, 0x1 ;  /* 0x00000018091b7211 */ /* 0x010fca00078c08ff */
[----:B------:R0:W-:Y:S04]  /*cf60*/  STL [R1+0x82c], R27 ;  /* 0x00082c1b01007387 */ /* 0x0001e80000100800 */
[----:B------:R1:W-:Y:S01]  /*cf70*/  STL [R1+0x6f4], R17 ;  /* 0x0006f41101007387 */ /* 0x0003e20000100800 */
[----:B0-----:R-:W-:Y:S02]  /*cf80*/  LEA.HI.X.SX32 R27, R28, R25, 0x1, P1 ;  /* 0x000000191c1b7211 */ /* 0x001fe400008f0eff */
[----:B------:R-:W-:-:S05]  /*cf90*/  LEA R15, P0, R14, R24, 0x1 ;  /* 0x000000180e0f7211 */ /* 0x000fca00078008ff */
[----:B------:R0:W-:Y:S01]  /*cfa0*/  STL [R1+0x8dc], R15 ;  /* 0x0008dc0f01007387 */ /* 0x0001e20000100800 */
[----:B-1----:R-:W-:-:S03]  /*cfb0*/  LEA R17, P1, R23, R24, 0x1 ;  /* 0x0000001817117211 */ /* 0x002fc600078208ff */
[----:B------:R-:W-:Y:S01]  /*cfc0*/  STL [R1+0x820], R27 ;  /* 0x0008201b01007387 */ /* 0x000fe20000100800 */
[----:B0-----:R-:W-:-:S03]  /*cfd0*/  LEA.HI.X.SX32 R15, R26, R25, 0x1, P2 ;  /* 0x000000191a0f7211 */ /* 0x001fc600010f0eff */
[----:B------:R0:W-:Y:S01]  /*cfe0*/  STL [R1+0x708], R17 ;  /* 0x0007081101007387 */ /* 0x0001e20000100800 */
[----:B------:R-:W-:-:S03]  /*cff0*/  LEA R26, P2, R12, R24, 0x1 ;  /* 0x000000180c1a7211 */ /* 0x000fc600078408ff */
[----:B------:R1:W-:Y:S01]  /*d000*/  STL [R1+0x5e8], R15 ;  /* 0x0005e80f01007387 */ /* 0x0003e20000100800 */
[-C--:B0-----:R-:W-:Y:S02]  /*d010*/  LEA.HI.X.SX32 R17, R13, R25.reuse, 0x1, P3 ;  /* 0x000000190d117211 */ /* 0x081fe400018f0eff */
[----:B------:R-:W-:Y:S02]  /*d020*/  LEA.HI.X.SX32 R13, R16, R25, 0x1, P4 ;  /* 0x00000019100d7211 */ /* 0x000fe400020f0eff */
[-C--:B-1----:R-:W-:Y:S01]  /*d030*/  LEA R15, P3, R10, R24.reuse, 0x1 ;  /* 0x000000180a0f7211 */ /* 0x082fe200078608ff */
[----:B------:R-:W-:Y:S04]  /*d040*/  STL [R1+0x834], R26 ;  /* 0x0008341a01007387 */ /* 0x000fe80000100800 */
[----:B------:R-:W-:Y:S04]  /*d050*/  STL [R1+0x6fc], R17 ;  /* 0x0006fc1101007387 */ /* 0x000fe80000100800 */
[----:B------:R0:W-:Y:S04]  /*d060*/  STL [R1+0x8e0], R15 ;  /* 0x0008e00f01007387 */ /* 0x0001e80000100800 */
[----:B------:R1:W-:Y:S01]  /*d070*/  STL [R1+0x828], R13 ;  /* 0x0008280d01007387 */ /* 0x0003e20000100800 */
[----:B------:R-:W-:-:S02]  /*d080*/  LEA R16, P4, R7, R24, 0x1 ;  /* 0x0000001807107211 */ /* 0x000fc400078808ff */
[-C--:B0-----:R-:W-:Y:S02]  /*d090*/  LEA.HI.X.SX32 R15, R11, R25.reuse, 0x1, P5 ;  /* 0x000000190b0f7211 */ /* 0x081fe400028f0eff */
[----:B------:R-:W-:Y:S02]  /*d0a0*/  LEA.HI.X.SX32 R11, R9, R25, 0x1, P6 ;  /* 0x00000019090b7211 */ /* 0x000fe400030f0eff */
[-C--:B-1----:R-:W-:Y:S01]  /*d0b0*/  LEA R13, P5, R8, R24.reuse, 0x1 ;  /* 0x00000018080d7211 */ /* 0x082fe200078a08ff */
[----:B------:R-:W-:Y:S04]  /*d0c0*/  STL [R1+0x710], R16 ;  /* 0x0007101001007387 */ /* 0x000fe80000100800 */
[----:B------:R-:W-:Y:S04]  /*d0d0*/  STL [R1+0x5ec], R15 ;  /* 0x0005ec0f01007387 */ /* 0x000fe80000100800 */
[----:B------:R0:W-:Y:S01]  /*d0e0*/  STL [R1+0x83c], R13 ;  /* 0x00083c0d01007387 */ /* 0x0001e20000100800 */
[----:B------:R-:W-:-:S03]  /*d0f0*/  LEA R9, P6, R2, R24, 0x1 ;  /* 0x0000001802097211 */ /* 0x000fc600078c08ff */
[----:B------:R1:W-:Y:S01]  /*d100*/  STL [R1+0x704], R11 ;  /* 0x0007040b01007387 */ /* 0x0003e20000100800 */
[----:B0-----:R-:W-:-:S03]  /*d110*/  LEA.HI.X.SX32 R13, R14, R25, 0x1, P0 ;  /* 0x000000190e0d7211 */ /* 0x001fc600000f0eff */
[----:B------:R0:W-:Y:S01]  /*d120*/  STL [R1+0x8e4], R9 ;  /* 0x0008e40901007387 */ /* 0x0001e20000100800 */
[----:B-1----:R-:W-:-:S03]  /*d130*/  LEA R11, P0, R19, R24, 0x1 ;  /* 0x00000018130b7211 */ /* 0x002fc600078008ff */
[----:B------:R1:W-:Y:S01]  /*d140*/  STL [R1+0x830], R13 ;  /* 0x0008300d01007387 */ /* 0x0003e20000100800 */
[----:B0-----:R-:W-:-:S03]  /*d150*/  LEA.HI.X.SX32 R9, R23, R25, 0x1, P1 ;  /* 0x0000001917097211 */ /* 0x001fc600008f0eff */
[----:B------:R0:W-:Y:S01]  /*d160*/  STL [R1+0x718], R11 ;  /* 0x0007180b01007387 */ /* 0x0001e20000100800 */
[----:B------:R-:W-:-:S03]  /*d170*/  LEA.HI.X.SX32 R10, R10, R25, 0x1, P3 ;  /* 0x000000190a0a7211 */ /* 0x000fc600018f0eff */
[----:B------:R4:W-:Y:S01]  /*d180*/  STL [R1+0x5f0], R9 ;  /* 0x0005f00901007387 */ /* 0x0009e20000100800 */
[----:B-1----:R-:W-:Y:S02]  /*d190*/  LEA R13, P1, R0, R24, 0x1 ;  /* 0x00000018000d7211 */ /* 0x002fe400078208ff */
[----:B0-----:R-:W-:-:S03]  /*d1a0*/  LEA.HI.X.SX32 R11, R12, R25, 0x1, P2 ;  /* 0x000000190c0b7211 */ /* 0x001fc600010f0eff */
[----:B------:R-:W-:Y:S01]  /*d1b0*/  STL [R1+0x844], R13 ;  /* 0x0008440d01007387 */ /* 0x000fe20000100800 */
[----:B----4-:R-:W-:-:S03]  /*d1c0*/  LEA R9, P2, R21, R24, 0x1 ;  /* 0x0000001815097211 */ /* 0x010fc600078408ff */
[----:B------:R0:W-:Y:S04]  /*d1d0*/  STL [R1+0x70c], R11 ;  /* 0x00070c0b01007387 */ /* 0x0001e80000100800 */
[----:B------:R1:W-:Y:S04]  /*d1e0*/  STL [R1+0x8e8], R9 ;  /* 0x0008e80901007387 */ /* 0x0003e80000100800 */
[----:B------:R4:W-:Y:S01]  /*d1f0*/  STL [R1+0x838], R10 ;  /* 0x0008380a01007387 */ /* 0x0009e20000100800 */
[----:B0-----:R-:W-:Y:S02]  /*d200*/  LEA R11, P3, R22, R24, 0x1 ;  /* 0x00000018160b7211 */ /* 0x001fe400078608ff */
[----:B-1----:R-:W-:-:S02]  /*d210*/  LEA.HI.X.SX32 R9, R7, R25, 0x1, P4 ;  /* 0x0000001907097211 */ /* 0x002fc400020f0eff */
[-C--:B------:R-:W-:Y:S01]  /*d220*/  LEA.HI.X.SX32 R7, R8, R25.reuse, 0x1, P5 ;  /* 0x0000001908077211 */ /* 0x080fe200028f0eff */
[----:B------:R-:W-:Y:S01]  /*d230*/  STL [R1+0x720], R11 ;  /* 0x0007200b01007387 */ /* 0x000fe20000100800 */
[----:B------:R-:W-:-:S03]  /*d240*/  LEA.HI.X.SX32 R8, R2, R25, 0x1, P6 ;  /* 0x0000001902087211 */ /* 0x000fc600030f0eff */
[----:B------:R2:W-:Y:S01]  /*d250*/  STL [R1+0x5f4], R9 ;  /* 0x0005f40901007387 */ /* 0x0005e20000100800 */
[----:B----4-:R-:W-:Y:S02]  /*d260*/  LEA R10, P4, R6, R24, 0x1 ;  /* 0x00000018060a7211 */ /* 0x010fe400078808ff */
[----:B------:R-:W-:-:S03]  /*d270*/  LEA.HI.X.SX32 R2, R19, R25, 0x1, P0 ;  /* 0x0000001913027211 */ /* 0x000fc600000f0eff */
[----:B------:R-:W-:Y:S04]  /*d280*/  STL [R1+0x84c], R10 ;  /* 0x00084c0a01007387 */ /* 0x000fe80000100800 */
[----:B------:R0:W-:Y:S01]  /*d290*/  STL [R1+0x714], R7 ;  /* 0x0007140701007387 */ /* 0x0001e20000100800 */
[----:B--2---:R-:W-:-:S05]  /*d2a0*/  LEA R9, P5, R18, R24, 0x1 ;  /* 0x0000001812097211 */ /* 0x004fca00078a08ff */
[----:B------:R-:W-:Y:S04]  /*d2b0*/  STL [R1+0x8ec], R9 ;  /* 0x0008ec0901007387 */ /* 0x000fe80000100800 */
[----:B------:R-:W-:Y:S01]  /*d2c0*/  STL [R1+0x840], R8 ;  /* 0x0008400801007387 */ /* 0x000fe20000100800 */
[----:B0-----:R-:W-:-:S05]  /*d2d0*/  LEA R7, P6, R5, R24, 0x1 ;  /* 0x0000001805077211 */ /* 0x001fca00078c08ff */
[----:B------:R0:W-:Y:S04]  /*d2e0*/  STL [R1+0x724], R7 ;  /* 0x0007240701007387 */ /* 0x0001e80000100800 */
[----:B------:R1:W-:Y:S01]  /*d2f0*/  STL [R1+0x5f8], R2 ;  /* 0x0005f80201007387 */ /* 0x0003e20000100800 */
[-C--:B0-----:R-:W-:Y:S02]  /*d300*/  LEA.HI.X.SX32 R7, R0, R25.reuse, 0x1, P1 ;  /* 0x0000001900077211 */ /* 0x081fe400008f0eff */
[-C--:B---3--:R-:W-:Y:S02]  /*d310*/  LEA R8, P0, R20, R24.reuse, 0x1 ;  /* 0x0000001814087211 */ /* 0x088fe400078008ff */
[-C--:B-1----:R-:W-:Y:S02]  /*d320*/  LEA R2, P1, R4, R24.reuse, 0x1 ;  /* 0x0000001804027211 */ /* 0x082fe400078208ff */
[----:B------:R-:W-:Y:S01]  /*d330*/  LEA.HI.X.SX32 R0, R21, R25, 0x1, P2 ;  /* 0x0000001915007211 */ /* 0x000fe200010f0eff */
[----:B------:R-:W-:Y:S04]  /*d340*/  STL [R1+0x850], R8 ;  /* 0x0008500801007387 */ /* 0x000fe80000100800 */
[----:B------:R0:W-:Y:S04]  /*d350*/  STL [R1+0x71c], R7 ;  /* 0x00071c0701007387 */ /* 0x0001e80000100800 */
[----:B------:R1:W-:Y:S04]  /*d360*/  STL [R1+0x8f0], R2 ;  /* 0x0008f00201007387 */ /* 0x0003e80000100800 */
[----:B------:R2:W-:Y:S01]  /*d370*/  STL [R1+0x848], R0 ;  /* 0x0008480001007387 */ /* 0x0005e20000100800 */
[----:B0-----:R-:W-:-:S02]  /*d380*/  LEA R7, P2, R3, R24, 0x1 ;  /* 0x0000001803077211 */ /* 0x001fc400078408ff */
[----:B-1----:R-:W-:-:S03]  /*d390*/  LEA.HI.X.SX32 R2, R22, R25, 0x1, P3 ;  /* 0x0000001916027211 */ /* 0x002fc600018f0eff */
[----:B------:R-:W-:Y:S01]  /*d3a0*/  STL [R1+0x608], R7 ;  /* 0x0006080701007387 */ /* 0x000fe20000100800 */
[----:B--2---:R-:W-:-:S03]  /*d3b0*/  LEA.HI.X.SX32 R0, R6, R25, 0x1, P4 ;  /* 0x0000001906007211 */ /* 0x004fc600020f0eff */
[----:B------:R0:W-:Y:S01]  /*d3c0*/  STL [R1+0x56c], R2 ;  /* 0x00056c0201007387 */ /* 0x0001e20000100800 */
[----:B------:R-:W-:-:S03]  /*d3d0*/  LEA.HI.X.SX32 R6, R18, R25, 0x1, P5 ;  /* 0x0000001912067211 */ /* 0x000fc600028f0eff */
[----:B------:R1:W-:Y:S01]  /*d3e0*/  STL [R1+0x600], R0 ;  /* 0x0006000001007387 */ /* 0x0003e20000100800 */
[----:B0-----:R-:W-:-:S03]  /*d3f0*/  LEA.HI.X.SX32 R2, R5, R25, 0x1, P6 ;  /* 0x0000001905027211 */ /* 0x001fc600030f0eff */
[----:B------:R-:W-:Y:S01]  /*d400*/  STL [R1+0x730], R6 ;  /* 0x0007300601007387 */ /* 0x000fe20000100800 */
[----:B------:R-:W0:Y:S01]  /*d410*/  LDC R5, c[0x0][0x3ac] ;  /* 0x0000eb00ff057b82 */ /* 0x000e220000000800 */
[-C--:B-1----:R-:W-:Y:S02]  /*d420*/  LEA.HI.X.SX32 R0, R20, R25.reuse, 0x1, P0 ;  /* 0x0000001914007211 */ /* 0x082fe400000f0eff */
[----:B------:R1:W-:Y:S04]  /*d430*/  STL [R1+0x570], R2 ;  /* 0x0005700201007387 */ /* 0x0003e80000100800 */
[----:B------:R2:W-:Y:S01]  /*d440*/  STL [R1+0x604], R0 ;  /* 0x0006040001007387 */ /* 0x0005e20000100800 */
[----:B-1----:R-:W-:-:S03]  /*d450*/  LEA.HI.X.SX32 R2, R4, R25, 0x1, P1 ;  /* 0x0000001904027211 */ /* 0x002fc600008f0eff */
[----:B------:R1:W5:Y:S01]  /*d460*/  LDL.LU R4, [R1+0x998] ;  /* 0x0009980001047983 */ /* 0x0003620000300800 */
[----:B--2---:R-:W-:-:S03]  /*d470*/  LEA.HI.X.SX32 R0, R3, R25, 0x1, P2 ;  /* 0x0000001903007211 */ /* 0x004fc600010f0eff */
[----:B------:R1:W5:Y:S04]  /*d480*/  LDL.LU R3, [R1+0x994] ;  /* 0x0009940001037983 */ /* 0x0003680000300800 */
[----:B------:R0:W-:Y:S04]  /*d490*/  STL [R1+0x734], R2 ;  /* 0x0007340201007387 */ /* 0x0001e80000100800 */
[----:B------:R-:W-:Y:S04]  /*d4a0*/  STL [R1+0x568], R0 ;  /* 0x0005680001007387 */ /* 0x000fe80000100800 */
[----:B------:R-:W-:Y:S04]  /*d4b0*/  STL [R1+0x550], RZ ;  /* 0x000550ff01007387 */ /* 0x000fe80000100800 */
        /* <DEDUP_REMOVED lines=156> */
[----:B------:R-:W-:Y:S01]  /*de80*/  STL [R1+0x374], RZ ;  /* 0x000374ff01007387 */ /* 0x000fe20000100800 */
[----:B------:R-:W2:Y:S03]  /*de90*/  S2R R20, SR_TID.X ;  /* 0x0000000000147919 */ /* 0x000ea60000002100 */
        /* <DEDUP_REMOVED lines=29> */
[----:B--2---:R-:W-:-:S03]  /*e070*/  LOP3.LUT R20, R20, 0x3f, RZ, 0xc0, !PT ;  /* 0x0000003f14147812 */ /* 0x004fc600078ec0ff */
[----:B------:R-:W-:Y:S04]  /*e080*/  STL [R1+0x19c], RZ ;  /* 0x00019cff01007387 */ /* 0x000fe80000100800 */
[----:B------:R-:W-:Y:S04]  /*e090*/  STL [R1+0x1d0], RZ ;  /* 0x0001d0ff01007387 */ /* 0x000fe80000100800 */
[----:B------:R-:W-:Y:S04]  /*e0a0*/  STL [R1+0x1d4], RZ ;  /* 0x0001d4ff01007387 */ /* 0x000fe80000100800 */
[----:B------:R-:W-:Y:S04]  /*e0b0*/  STL [R1+0x1d8], RZ ;  /* 0x0001d8ff01007387 */ /* 0x000fe80000100800 */
[----:B------:R-:W-:Y:S01]  /*e0c0*/  STL [R1+0x1dc], RZ ;  /* 0x0001dcff01007387 */ /* 0x000fe20000100800 */
[----:B------:R-:W-:-:S03]  /*e0d0*/  IMAD.SHL.U32 R6, R20, 0x2, RZ ;  /* 0x0000000214067824 */ /* 0x000fc600078e00ff */
        /* <DEDUP_REMOVED lines=40> */
[----:B0-----:R-:W-:-:S03]  /*e360*/  IMAD R2, R20, R5, RZ ;  /* 0x0000000514027224 */ /* 0x001fc600078e02ff */
[----:B------:R-:W-:Y:S04]  /*e370*/  STL [R1+0x2d8], RZ ;  /* 0x0002d8ff01007387 */ /* 0x000fe80000100800 */
[----:B------:R-:W-:Y:S04]  /*e380*/  STL [R1+0x2dc], RZ ;  /* 0x0002dcff01007387 */ /* 0x000fe80000100800 */
[----:B------:R-:W-:Y:S04]  /*e390*/  STL [R1+0x290], RZ ;  /* 0x000290ff01007387 */ /* 0x000fe80000100800 */
[----:B------:R-:W-:Y:S04]  /*e3a0*/  STL [R1+0x294], RZ ;  /* 0x000294ff01007387 */ /* 0x000fe80000100800 */
[----:B------:R-:W2:Y:S04]  /*e3b0*/  LDL R20, [R1+0x564] ;  /* 0x0005640001147983 */ /* 0x000ea80000100800 */
        /* <DEDUP_REMOVED lines=14> */
[----:B------:R-:W-:-:S03]  /*e4a0*/  IMAD.U32 R8, RZ, RZ, UR41 ;  /* 0x00000029ff087e24 */ /* 0x000fc6000f8e00ff */
[----:B------:R-:W-:Y:S04]  /*e4b0*/  STL [R1+0x170], RZ ;  /* 0x000170ff01007387 */ /* 0x000fe80000100800 */
[----:B------:R-:W-:Y:S04]  /*e4c0*/  STL [R1+0x174], RZ ;  /* 0x000174ff01007387 */ /* 0x000fe80000100800 */
[----:B------:R-:W-:Y:S04]  /*e4d0*/  STL [R1+0x178], RZ ;  /* 0x000178ff01007387 */ /* 0x000fe80000100800 */
[----:B------:R-:W-:Y:S01]  /*e4e0*/  STL [R1+0x17c], RZ ;  /* 0x00017cff01007387 */ /* 0x000fe20000100800 */
[----:B------:R-:W-:-:S03]  /*e4f0*/  LOP3.LUT R5, R6, 0x10, RZ, 0x3c, !PT ;  /* 0x0000001006057812 */ /* 0x000fc600078e3cff */
        /* <DEDUP_REMOVED lines=8> */
[----:B------:R0:W-:Y:S02]  /*e580*/  STL [R1+0x150], R8 ;  /* 0x0001500801007387 */ /* 0x0001e40000100800 */
[C---:B0-----:R-:W-:Y:S02]  /*e590*/  LOP3.LUT R8, R6.reuse, 0x30, RZ, 0x3c, !PT ;  /* 0x0000003006087812 */ /* 0x041fe400078e3cff */
[----:B------:R-:W-:Y:S01]  /*e5a0*/  LOP3.LUT R8, R6, 0x60, RZ, 0x3c, !PT ;  /* 0x0000006006087812 */ /* 0x000fe200078e3cff */
[----:B------:R-:W-:Y:S01]  /*e5b0*/  USHF.R.S32.HI UR7, URZ, 0x1f, UR5 ;  /* 0x0000001fff077899 */ /* 0x000fe20008011405 */
[----:B------:R-:W-:-:S03]  /*e5c0*/  SHF.R.S32.HI R0, RZ, 0x1f, R2 ;  /* 0x0000001fff007819 */ /* 0x000fc60000011402 */
[----:B------:R-:W-:Y:S01]  /*e5d0*/  ULEA.HI UR7, UR7, UR5, URZ, 0x5 ;  /* 0x0000000507077291 */ /* 0x000fe2000f8f28ff */
[C---:B------:R-:W-:Y:S01]  /*e5e0*/  SHF.L.U64.HI R0, R2.reuse, 0x1, R0 ;  /* 0x0000000102007819 */ /* 0x040fe20000010200 */
[----:B------:R-:W-:Y:S01]  /*e5f0*/  IMAD.SHL.U32 R2, R2, 0x2, RZ ;  /* 0x0000000202027824 */ /* 0x000fe200078e00ff */
[----:B------:R-:W-:Y:S02]  /*e600*/  ULEA UR8, UR4, UR6, 0x4 ;  /* 0x0000000604087291 */ /* 0x000fe4000f8e20ff */
[----:B------:R-:W-:Y:S02]  /*e610*/  USHF.L.U32 UR40, UR9, 0x5, URZ ;  /* 0x0000000509287899 */ /* 0x000fe400080006ff */
[----:B------:R-:W-:Y:S02]  /*e620*/  UIMAD UR5, UR9, 0x1f, URZ ;  /* 0x0000001f090578a4 */ /* 0x000fe4000f8e02ff */
[----:B------:R-:W-:Y:S02]  /*e630*/  UIMAD UR12, UR9, 0x1e, URZ ;  /* 0x0000001e090c78a4 */ /* 0x000fe4000f8e02ff */
[----:B------:R-:W-:-:S02]  /*e640*/  UIMAD UR13, UR9, 0x1d, URZ ;  /* 0x0000001d090d78a4 */ /* 0x000fc4000f8e02ff */
[----:B------:R-:W-:Y:S02]  /*e650*/  UIMAD UR14, UR9, 0x1c, URZ ;  /* 0x0000001c090e78a4 */ /* 0x000fe4000f8e02ff */
[----:B------:R-:W-:Y:S02]  /*e660*/  UIMAD UR15, UR9, 0x1b, URZ ;  /* 0x0000001b090f78a4 */ /* 0x000fe4000f8e02ff */
[----:B------:R-:W-:Y:S02]  /*e670*/  UIMAD UR16, UR9, 0x1a, URZ ;  /* 0x0000001a091078a4 */ /* 0x000fe4000f8e02ff */
        /* <DEDUP_REMOVED lines=9> */
[----:B------:R-:W-:Y:S02]  /*e710*/  USHF.L.U32 UR26, UR9, 0x4, URZ ;  /* 0x00000004091a7899 */ /* 0x000fe400080006ff */
[----:B------:R-:W-:Y:S02]  /*e720*/  UIMAD UR27, UR9, 0xf, URZ ;  /* 0x0000000f091b78a4 */ /* 0x000fe4000f8e02ff */
[----:B------:R-:W-:Y:S02]  /*e730*/  UIMAD UR28, UR9, 0xe, URZ ;  /* 0x0000000e091c78a4 */ /* 0x000fe4000f8e02ff */
[----:B------:R-:W-:Y:S02]  /*e740*/  UIMAD UR29, UR9, 0xd, URZ ;  /* 0x0000000d091d78a4 */ /* 0x000fe4000f8e02ff */
[----:B------:R-:W-:Y:S02]  /*e750*/  UIMAD UR30, UR9, 0xc, URZ ;  /* 0x0000000c091e78a4 */ /* 0x000fe4000f8e02ff */
[----:B------:R-:W-:-:S02]  /*e760*/  UIMAD UR31, UR9, 0xb, URZ ;  /* 0x0000000b091f78a4 */ /* 0x000fc4000f8e02ff */
[----:B------:R-:W-:Y:S02]  /*e770*/  UIMAD UR32, UR9, 0xa, URZ ;  /* 0x0000000a092078a4 */ /* 0x000fe4000f8e02ff */
[----:B------:R-:W-:Y:S02]  /*e780*/  UIMAD UR33, UR9, 0x9, URZ ;  /* 0x00000009092178a4 */ /* 0x000fe4000f8e02ff */
[----:B------:R-:W-:Y:S02]  /*e790*/  USHF.L.U32 UR34, UR9, 0x3, URZ ;  /* 0x0000000309227899 */ /* 0x000fe400080006ff */
[----:B------:R-:W-:Y:S02]  /*e7a0*/  UIMAD UR35, UR9, 0x7, URZ ;  /* 0x00000007092378a4 */ /* 0x000fe4000f8e02ff */
[----:B------:R-:W-:Y:S02]  /*e7b0*/  UIMAD UR36, UR9, 0x6, URZ ;  /* 0x00000006092478a4 */ /* 0x000fe4000f8e02ff */
[----:B------:R-:W-:-:S02]  /*e7c0*/  UIMAD UR37, UR9, 0x5, URZ ;  /* 0x00000005092578a4 */ /* 0x000fc4000f8e02ff */
[----:B------:R-:W-:Y:S02]  /*e7d0*/  USHF.L.U32 UR38, UR9, 0x2, URZ ;  /* 0x0000000209267899 */ /* 0x000fe400080006ff */
[----:B------:R-:W-:Y:S02]  /*e7e0*/  UIMAD UR39, UR9, 0x3, URZ ;  /* 0x00000003092778a4 */ /* 0x000fe4000f8e02ff */
[----:B------:R-:W-:Y:S02]  /*e7f0*/  USHF.L.U32 UR4, UR9, 0x1, URZ ;  /* 0x0000000109047899 */ /* 0x000fe400080006ff */
[----:B------:R-:W-:Y:S01]  /*e800*/  USHF.R.S32.HI UR7, URZ, 0x5, UR7 ;  /* 0x00000005ff077899 */ /* 0x000fe20008011407 */
[C---:B--2---:R-:W-:Y:S02]  /*e810*/  LOP3.LUT R7, R20.reuse, 0x20, RZ, 0x3c, !PT ;  /* 0x0000002014077812 */ /* 0x044fe400078e3cff */
[C---:B------:R-:W-:Y:S02]  /*e820*/  LOP3.LUT R5, R20.reuse, 0x60, RZ, 0x3c, !PT ;  /* 0x0000006014057812 */ /* 0x040fe400078e3cff */
[----:B------:R-:W-:Y:S01]  /*e830*/  LOP3.LUT R6, R20, 0x40, RZ, 0x3c, !PT ;  /* 0x0000004014067812 */ /* 0x000fe200078e3cff */
[----:B------:R1:W-:Y:S04]  /*e840*/  STL [R1+0x990], R7 ;  /* 0x0009900701007387 */ /* 0x0003e80000100800 */
[----:B------:R1:W-:Y:S04]  /*e850*/  STL [R1+0x988], R5 ;  /* 0x0009880501007387 */ /* 0x0003e80000100800 */
[----:B------:R1:W-:Y:S02]  /*e860*/  STL [R1+0x98c], R6 ;  /* 0x00098c0601007387 */ /* 0x0003e40000100800 */
.L_x_1:
[----:B------:R-:W-:Y:S04]  /*e870*/  STL [R1+0x13bc], R25 ;  /* 0x0013bc1901007387 */ /* 0x000fe80000100800 */
[----:B------:R-:W-:Y:S04]  /*e880*/  STL [R1+0x13b8], R15 ;  /* 0x0013b80f01007387 */ /* 0x000fe80000100800 */
[----:B------:R-:W-:Y:S04]  /*e890*/  STL [R1+0x13b4], R14 ;  /* 0x0013b40e01007387 */ /* 0x000fe80000100800 */
[----:B------:R-:W-:Y:S04]  /*e8a0*/  STL [R1+0x13b0], R11 ;  /* 0x0013b00b01007387 */ /* 0x000fe80000100800 */
[----:B------:R-:W-:Y:S04]  /*e8b0*/  STL [R1+0x13ac], R22 ;  /* 0x0013ac1601007387 */ /* 0x000fe80000100800 */
[----:B-----5:R-:W-:Y:S04]  /*e8c0*/  STL [R1+0x13a4], R2 ;  /* 0x0013a40201007387 */ /* 0x020fe80000100800 */
[----:B------:R-:W-:Y:S04]  /*e8d0*/  STL [R1+0x13a8], R2 ;  /* 0x0013a80201007387 */ /* 0x000fe80000100800 */
[----:B0-----:R0:W-:Y:S04]  /*e8e0*/  STL [R1+0x13a0], R0 ;  /* 0x0013a00001007387 */ /* 0x0011e80000100800 */
[----:B0-----:R-:W2:Y:S01]  /*e8f0*/  LDL R0, [R1+0x150] ;  /* 0x0001500001007983 */ /* 0x001ea20000100800 */
[----:B-1----:R-:W-:Y:S01]  /*e900*/  IMAD.U32 R5, RZ, RZ, UR4 ;  /* 0x00000004ff057e24 */ /* 0x002fe2000f8e00ff */
[----:B------:R-:W-:Y:S01]  /*e910*/  PRMT R21, RZ, 0x7610, R21 ;  /* 0x00007610ff157816 */ /* 0x000fe20000000015 */
[----:B-----5:R-:W-:-:S02]  /*e920*/  IMAD.MOV.U32 R28, RZ, RZ, R3 ;  /* 0x000000ffff1c7224 */ /* 0x020fc400078e0003 */
[----:B------:R-:W-:Y:S01]  /*e930*/  IMAD.MOV.U32 R29, RZ, RZ, R4 ;  /* 0x000000ffff1d7224 */ /* 0x000fe200078e0004 */
[----:B------:R-:W-:Y:S01]  /*e940*/  PRMT R20, RZ, 0x7610, R20 ;  /* 0x00007610ff147816 */ /* 0x000fe20000000014 */
[----:B------:R-:W-:Y:S01]  /*e950*/  IMAD.U32 R3, RZ, RZ, UR39 ;  /* 0x00000027ff037e24 */ /* 0x000fe2000f8e00ff */
[----:B------:R-:W-:Y:S01]  /*e960*/  PRMT R25, RZ, 0x7610, R25 ;  /* 0x00007610ff197816 */ /* 0x000fe20000000019 */
[----:B------:R-:W-:Y:S01]  /*e970*/  IMAD.WIDE R4, R5, 0x2, R28 ;  /* 0x0000000205047825 */ /* 0x000fe200078e021c */
[----:B------:R-:W-:Y:S01]  /*e980*/  PRMT R15, RZ, 0x7610, R15 ;  /* 0x00007610ff0f7816 */ /* 0x000fe2000000000f */
[----:B------:R-:W-:Y:S01]  /*e990*/  STL [R1+0x1390], R27 ;  /* 0x0013901b01007387 */ /* 0x000fe20000100800 */
[----:B------:R-:W-:Y:S02]  /*e9a0*/  PRMT R14, RZ, 0x7610, R14 ;  /* 0x00007610ff0e7816 */ /* 0x000fe4000000000e */
[----:B------:R-:W-:Y:S01]  /*e9b0*/  PRMT R11, RZ, 0x7610, R11 ;  /* 0x00007610ff0b7816 */ /* 0x000fe2000000000b */
[----:B------:R-:W-:Y:S01]  /*e9c0*/  STL [R1+0x1394], R27 ;  /* 0x0013941b01007387 */ /* 0x000fe20000100800 */
[----:B------:R-:W-:-:S02]  /*e9d0*/  PRMT R16, RZ, 0x7610, R16 ;  /* 0x00007610ff107816 */ /* 0x000fc40000000010 */
[----:B------:R-:W-:Y:S01]  /*e9e0*/  PRMT R18, RZ, 0x7610, R18 ;  /* 0x00007610ff127816 */ /* 0x000fe20000000012 */
[----:B------:R-:W-:Y:S01]  /*e9f0*/  STL [R1+0x1398], R27 ;  /* 0x0013981b01007387 */ /* 0x000fe20000100800 */
[----:B------:R-:W-:Y:S02]  /*ea00*/  PRMT R17, RZ, 0x7610, R17 ;  /* 0x00007610ff117816 */ /* 0x000fe40000000011 */
[----:B------:R-:W-:Y:S01]  /*ea10*/  PRMT R23, RZ, 0x7610, R23 ;  /* 0x00007610ff177816 */ /* 0x000fe20000000017 */
[----:B------:R-:W-:Y:S01]  /*ea20*/  STL [R1+0x139c], R27 ;  /* 0x00139c1b01007387 */ /* 0x000fe20000100800 */
[----:B------:R-:W-:Y:S02]  /*ea30*/  PRMT R22, RZ, 0x7610, R22 ;  /* 0x00007610ff167816 */ /* 0x000fe40000000016 */
[----:B------:R-:W-:Y:S01]  /*ea40*/  PRMT R13, RZ, 0x7610, R13 ;  /* 0x00007610ff0d7816 */ /* 0x000fe2000000000d */
[----:B------:R-:W-:Y:S01]  /*ea50*/  STL [R1+0x138c], R26 ;  /* 0x00138c1a01007387 */ /* 0x000fe20000100800 */
[----:B------:R-:W-:-:S03]  /*ea60*/  PRMT R12, RZ, 0x7610, R12 ;  /* 0x00007610ff0c7816 */ /* 0x000fc6000000000c */
[----:B------:R-:W-:Y:S01]  /*ea70*/  STL [R1+0x1388], R24 ;  /* 0x0013881801007387 */ /* 0x000fe20000100800 */
[C---:B--2---:R-:W-:Y:S02]  /*ea80*/  ISETP.GT.AND P0, PT, R0.reuse, 0x2, PT ;  /* 0x000000020000780c */ /* 0x044fe40003f04270 */
[----:B------:R-:W-:-:S11]  /*ea90*/  ISETP.GT.AND P1, PT, R0, 0x3, PT ;  /* 0x000000030000780c */ /* 0x000fd60003f24270 */
[----:B------:R0:W2:Y:S01]  /*eaa0*/  @P0 LDG.E.U16 R21, desc[UR10][R4.64] ;  /* 0x0000000a04150981 */ /* 0x0000a2000c1e1500 */
[----:B------:R-:W-:Y:S01]  /*eab0*/  ISETP.GT.AND P0, PT, R0, 0x4, PT ;  /* 0x000000040000780c */ /* 0x000fe20003f04270 */
[----:B0-----:R-:W-:-:S05]  /*eac0*/  IMAD.WIDE R4, R3, 0x2, R28 ;  /* 0x0000000203047825 */ /* 0x001fca00078e021c */
[----:B------:R0:W3:Y:S02]  /*ead0*/  @P1 LDG.E.U16 R20, desc[UR10][R4.64] ;  /* 0x0000000a04141981 */ /* 0x0000e4000c1e1500 */
[----:B0-----:R-:W-:-:S04]  /*eae0*/  IMAD.U32 R4, RZ, RZ, UR38 ;  /* 0x00000026ff047e24 */ /* 0x001fc8000f8e00ff */
[----:B------:R-:W-:-:S05]  /*eaf0*/  IMAD.WIDE R4, R4, 0x2, R28 ;  /* 0x0000000204047825 */ /* 0x000fca00078e021c */
[----:B------:R0:W4:Y:S01]  /*eb00*/  @P0 LDG.E.U16 R25, desc[UR10][R4.64] ;  /* 0x0000000a04190981 */ /* 0x000122000c1e1500 */
[----:B------:R-:W-:Y:S01]  /*eb10*/  ISETP.GT.AND P0, PT, R0, 0x5, PT ;  /* 0x000000050000780c */ /* 0x000fe20003f04270 */
[----:B0-----:R-:W-:-:S04]  /*eb20*/  IMAD.U32 R4, RZ, RZ, UR37 ;  /* 0x00000025ff047e24 */ /* 0x001fc8000f8e00ff */
[----:B------:R-:W-:-:S08]  /*eb30*/  IMAD.WIDE R4, R4, 0x2, R28 ;  /* 0x0000000204047825 */ /* 0x000fd000078e021c */
[----:B------:R0:W2:Y:S01]  /*eb40*/  @P0 LDG.E.U16 R15, desc[UR10][R4.64] ;  /* 0x0000000a040f0981 */ /* 0x0000a2000c1e1500 */
        /* <DEDUP_REMOVED lines=32> */
[C---:B------:R-:W-:Y:S02]  /*ed50*/  ISETP.GT.AND P0, PT, R0.reuse, 0xe, PT ;  /* 0x0000000e0000780c */ /* 0x040fe40003f04270 */
[----:B------:R-:W-:Y:S01]  /*ed60*/  ISETP.GT.AND P1, PT, R0, 0xf, PT ;  /* 0x0000000f0000780c */ /* 0x000fe20003f24270 */
[----:B0-----:R-:W-:-:S04]  /*ed70*/  IMAD.U32 R4, RZ, RZ, UR28 ;  /* 0x0000001cff047e24 */ /* 0x001fc8000f8e00ff */
[----:B------:R-:W-:Y:S01]  /*ed80*/  IMAD.WIDE R4, R4, 0x2, R28 ;  /* 0x0000000204047825 */ /* 0x000fe200078e021c */
[----:B------:R-:W-:-:S05]  /*ed90*/  PRMT R3, RZ, 0x7610, R3 ;  /* 0x00007610ff037816 */ /* 0x000fca0000000003 */
[----:B------:R0:W2:Y:S02]  /*eda0*/  @P0 LDG.E.U16 R12, desc[UR10][R4.64] ;  /* 0x0000000a040c0981 */ /* 0x0000a4000c1e1500 */
[----:B0-----:R-:W-:-:S04]  /*edb0*/  IMAD.U32 R4, RZ, RZ, UR27 ;  /* 0x0000001bff047e24 */ /* 0x001fc8000f8e00ff */
[----:B------:R-:W-:-:S05]  /*edc0*/  IMAD.WIDE R4, R4, 0x2, R28 ;  /* 0x0000000204047825 */ /* 0x000fca00078e021c */
[----:B------:R0:W2:Y:S04]  /*edd0*/  @P1 LDG.E.U16 R3, desc[UR10][R4.64] ;  /* 0x0000000a04031981 */ /* 0x0000a8000c1e1500 */
[----:B---3--:R-:W-:Y:S04]  /*ede0*/  STL [R1+0x1384], R20 ;  /* 0x0013841401007387 */ /* 0x008fe80000100800 */
[----:B----4-:R1:W-:Y:S04]  /*edf0*/  STL [R1+0x28], R25 ;  /* 0x0000281901007387 */ /* 0x0103e80000100800 */
[----:B-1----:R-:W3:Y:S01]  /*ee00*/  LDL.LU R25, [R1+0x13bc] ;  /* 0x0013bc0001197983 */ /* 0x002ee20000300800 */
[----:B------:R-:W-:-:S02]  /*ee10*/  ISETP.GT.AND P0, PT, R0, RZ, PT ;  /* 0x000000ff0000720c */ /* 0x000fc40003f04270 */
[----:B------:R-:W-:Y:S01]  /*ee20*/  ISETP.GT.AND P1, PT, R0, 0x10, PT ;  /* 0x000000100000780c */ /* 0x000fe20003f24270 */
[----:B0-----:R-:W-:Y:S01]  /*ee30*/  IMAD.U32 R4, RZ, RZ, UR26 ;  /* 0x0000001aff047e24 */ /* 0x001fe2000f8e00ff */
[----:B------:R-:W-:Y:S01]  /*ee40*/  PRMT R10, RZ, 0x7610, R10 ;  /* 0x00007610ff0a7816 */ /* 0x000fe2000000000a */
[----:B--2---:R0:W-:Y:S01]  /*ee50*/  STL [R1+0x34], R15 ;  /* 0x0000340f01007387 */ /* 0x0041e20000100800 */
[----:B------:R-:W-:Y:S01]  /*ee60*/  PRMT R9, RZ, 0x7610, R9 ;  /* 0x00007610ff097816 */ /* 0x000fe20000000009 */
[----:B------:R-:W-:-:S06]  /*ee70*/  IMAD.WIDE R4, R4, 0x2, R28 ;  /* 0x0000000204047825 */ /* 0x000fcc00078e021c */
[----:B------:R-:W2:Y:S04]  /*ee80*/  @P0 LDG.E.U16 R10, desc[UR10][R28.64] ;  /* 0x0000000a1c0a0981 */ /* 0x000ea8000c1e1500 */
[----:B0-----:R-:W4:Y:S01]  /*ee90*/  LDL.LU R15, [R1+0x13b8] ;  /* 0x0013b800010f7983 */ /* 0x001f220000300800 */
[----:B------:R-:W-:-:S03]  /*eea0*/  ISETP.GT.AND P0, PT, R0, 0x18, PT ;  /* 0x000000180000780c */ /* 0x000fc60003f04270 */
[----:B------:R0:W2:Y:S04]  /*eeb0*/  @P1 LDG.E.U16 R9, desc[UR10][R4.64] ;  /* 0x0000000a04091981 */ /* 0x0000a8000c1e1500 */
[----:B------:R1:W-:Y:S04]  /*eec0*/  STL [R1+0x4c], R14 ;  /* 0x00004c0e01007387 */ /* 0x0003e80000100800 */
[----:B-1----:R-:W2:Y:S04]  /*eed0*/  LDL.LU R14, [R1+0x13b4] ;  /* 0x0013b400010e7983 */ /* 0x002ea80000300800 */
[----:B------:R1:W-:Y:S01]  /*eee0*/  STL [R1+0x58], R11 ;  /* 0x0000580b01007387 */ /* 0x0003e20000100800 */
[----:B0-----:R-:W-:-:S03]  /*eef0*/  IMAD.U32 R4, RZ, RZ, UR18 ;  /* 0x00000012ff047e24 */ /* 0x001fc6000f8e00ff */
[----:B-1----:R-:W2:Y:S01]  /*ef00*/  LDL.LU R11, [R1+0x13b0] ;  /* 0x0013b000010b7983 */ /* 0x002ea20000300800 */
[----:B------:R-:W-:Y:S01]  /*ef10*/  PRMT R8, RZ, 0x7610, R8 ;  /* 0x00007610ff087816 */ /* 0x000fe20000000008 */
[----:B------:R-:W-:Y:S01]  /*ef20*/  IMAD.WIDE R4, R4, 0x2, R28 ;  /* 0x0000000204047825 */ /* 0x000fe200078e021c */
[----:B------:R-:W-:-:S04]  /*ef30*/  ISETP.GT.AND P1, PT, R0, 0x11, PT ;  /* 0x000000110000780c */ /* 0x000fc80003f24270 */
[----:B------:R0:W2:Y:S01]  /*ef40*/  @P0 LDG.E.U16 R8, desc[UR10][R4.64] ;  /* 0x0000000a04080981 */ /* 0x0000a2000c1e1500 */
[----:B------:R-:W-:Y:S02]  /*ef50*/  ISETP.GT.AND P0, PT, R0, 0x1, PT ;  /* 0x000000010000780c */ /* 0x000fe40003f04270 */
[----:B------:R-:W-:Y:S01]  /*ef60*/  PRMT R7, RZ, 0x7610, R7 ;  /* 0x00007610ff077816 */ /* 0x000fe20000000007 */
[----:B0-----:R-:W-:-:S04]  /*ef70*/  IMAD.U32 R4, RZ, RZ, UR25 ;  /* 0x00000019ff047e24 */ /* 0x001fc8000f8e00ff */
[----:B------:R-:W-:Y:S01]  /*ef80*/  IMAD.WIDE R4, R4, 0x2, R28 ;  /* 0x0000000204047825 */ /* 0x000fe200078e021c */
[----:B------:R-:W-:-:S04]  /*ef90*/  PRMT R19, RZ, 0x7610, R19 ;  /* 0x00007610ff137816 */ /* 0x000fc80000000013 */
[----:B------:R0:W2:Y:S01]  /*efa0*/  @P1 LDG.E.U16 R7, desc[UR10][R4.64] ;  /* 0x0000000a04071981 */ /* 0x0000a2000c1e1500 */
[----:B------:R-:W-:-:S03]  /*efb0*/  PRMT R6, RZ, 0x7610, R6 ;  /* 0x00007610ff067816 */ /* 0x000fc60000000006 */
[----:B------:R1:W-:Y:S04]  /*efc0*/  STL [R1+0x2c], R22 ;  /* 0x00002c1601007387 */ /* 0x0003e80000100800 */
[----:B-1----:R-:W2:Y:S04]  /*efd0*/  LDL.LU R22, [R1+0x13ac] ;  /* 0x0013ac0001167983 */ /* 0x002ea80000300800 */
[----:B------:R1:W-:Y:S02]  /*efe0*/  STL [R1+0x50], R3 ;  /* 0x0000500301007387 */ /* 0x0003e40000100800 */
[----:B-1----:R-:W0:Y:S02]  /*eff0*/  LDC R3, c[0x0][0x3a8] ;  /* 0x0000ea00ff037b82 */ /* 0x002e240000000800 */
[----:B------:R-:W-:Y:S04]  /*f000*/  STL [R1+0x30], R13 ;  /* 0x0000300d01007387 */ /* 0x000fe80000100800 */
[----:B------:R1:W-:Y:S01]  /*f010*/  STL [R1+0x40], R12 ;  /* 0x0000400c01007387 */ /* 0x0003e20000100800 */
[----:B0-----:R-:W-:-:S05]  /*f020*/  IMAD.WIDE R4, R3, 0x2, R28 ;  /* 0x0000000203047825 */ /* 0x001fca00078e021c */
[----:B------:R0:W2:Y:S01]  /*f030*/  @P0 LDG.E.U16 R19, desc[UR10][R4.64] ;  /* 0x0000000a04130981 */ /* 0x0000a2000c1e1500 */
[----:B------:R-:W-:Y:S01]  /*f040*/  ISETP.GT.AND P0, PT, R0, 0x12, PT ;  /* 0x000000120000780c */ /* 0x000fe20003f04270 */
[----:B-1----:R-:W-:-:S04]  /*f050*/  IMAD.U32 R12, RZ, RZ, UR24 ;  /* 0x00000018ff0c7e24 */ /* 0x002fc8000f8e00ff */
[----:B------:R-:W-:Y:S01]  /*f060*/  IMAD.WIDE R12, R12, 0x2, R28 ;  /* 0x000000020c0c7825 */ /* 0x000fe200078e021c */
[----:B0-----:R-:W-:-:S07]  /*f070*/  PRMT R5, RZ, 0x7610, R5 ;  /* 0x00007610ff057816 */ /* 0x001fce0000000005 */
[----:B------:R0:W2:Y:S01]  /*f080*/  @P0 LDG.E.U16 R5, desc[UR10][R12.64] ;  /* 0x0000000a0c050981 */ /* 0x0000a2000c1e1500 */
[----:B------:R-:W-:Y:S01]  /*f090*/  ISETP.GT.AND P0, PT, R0, 0x19, PT ;  /* 0x000000190000780c */ /* 0x000fe20003f04270 */
[----:B0-----:R-:W-:-:S04]  /*f0a0*/  IMAD.U32 R12, RZ, RZ, UR17 ;  /* 0x00000011ff0c7e24 */ /* 0x001fc8000f8e00ff */
[----:B------:R-:W-:-:S08]  /*f0b0*/  IMAD.WIDE R12, R12, 0x2, R28 ;  /* 0x000000020c0c7825 */ /* 0x000fd000078e021c */
[----:B------:R0:W2:Y:S01]  /*f0c0*/  @P0 LDG.E.U16 R6, desc[UR10][R12.64] ;  /* 0x0000000a0c060981 */ /* 0x0000a2000c1e1500 */
[----:B------:R-:W-:Y:S02]  /*f0d0*/  ISETP.GT.AND P0, PT, R0, 0x13, PT ;  /* 0x000000130000780c */ /* 0x000fe40003f04270 */
[----:B------:R-:W-:Y:S01]  /*f0e0*/  PRMT R3, RZ, 0x7610, R3 ;  /* 0x00007610ff037816 */ /* 0x000fe20000000003 */
[----:B0-----:R-:W-:-:S04]  /*f0f0*/  IMAD.U32 R12, RZ, RZ, UR23 ;  /* 0x00000017ff0c7e24 */ /* 0x001fc8000f8e00ff */
[----:B------:R-:W-:-:S06]  /*f100*/  IMAD.WIDE R12, R12, 0x2, R28 ;  /* 0x000000020c0c7825 */ /* 0x000fcc00078e021c */
[----:B------:R0:W2:Y:S01]  /*f110*/  @P0 LDG.E.U16 R3, desc[UR10][R12.64] ;  /* 0x0000000a0c030981 */ /* 0x0000a2000c1e1500 */
[----:B------:R-:W-:Y:S01]  /*f120*/  ISETP.GT.AND P0, PT, R0, 0x14, PT ;  /* 0x000000140000780c */ /* 0x000fe20003f04270 */
[----:B0-----:R-:W-:Y:S01]  /*f130*/  IMAD.U32 R12, RZ, RZ, UR22 ;  /* 0x00000016ff0c7e24 */ /* 0x001fe2000f8e00ff */
[----:B---3--:R-:W-:-:S03]  /*f140*/  PRMT R25, RZ, 0x7610, R25 ;  /* 0x00007610ff197816 */ /* 0x008fc60000000019 */
[----:B------:R-:W-:-:S08]  /*f150*/  IMAD.WIDE R12, R12, 0x2, R28 ;  /* 0x000000020c0c7825 */ /* 0x000fd000078e021c */
[----:B------:R0:W3:Y:S01]  /*f160*/  @P0 LDG.E.U16 R25, desc[UR10][R12.64] ;  /* 0x0000000a0c190981 */ /* 0x0000e2000c1e1500 */
[----:B------:R-:W-:Y:S01]  /*f170*/  ISETP.GT.AND P0, PT, R0, 0x15, PT ;  /* 0x000000150000780c */ /* 0x000fe20003f04270 */
[----:B0-----:R-:W-:-:S04]  /*f180*/  IMAD.U32 R12, RZ, RZ, UR21 ;  /* 0x00000015ff0c7e24 */ /* 0x001fc8000f8e00ff */
[----:B------:R-:W-:Y:S01]  /*f190*/  IMAD.WIDE R12, R12, 0x2, R28 ;  /* 0x000000020c0c7825 */ /* 0x000fe200078e021c */
[----:B------:R-:W-:Y:S02]  /*f1a0*/  PRMT R4, RZ, 0x7610, R4 ;  /* 0x00007610ff047816 */ /* 0x000fe40000000004 */
[----:B----4-:R-:W-:Y:S02]  /*f1b0*/  PRMT R15, RZ, 0x7610, R15 ;  /* 0x00007610ff0f7816 */ /* 0x010fe4000000000f */
[----:B--2---:R-:W-:Y:S01]  /*f1c0*/  PRMT R14, RZ, 0x7610, R14 ;  /* 0x00007610ff0e7816 */ /* 0x004fe2000000000e */
[----:B---3--:R-:W-:Y:S04]  /*f1d0*/  STL [R1+0x137c], R25 ;  /* 0x00137c1901007387 */ /* 0x008fe80000100800 */
[----:B------:R0:W-:Y:S02]  /*f1e0*/  STL [R1+0x1380], R25 ;  /* 0x0013801901007387 */ /* 0x0001e40000100800 */
[----:B0-----:R-:W-:-:S06]  /*f1f0*/  PRMT R25, RZ, 0x7610, R25 ;  /* 0x00007610ff197816 */ /* 0x001fcc0000000019 */
[----:B------:R0:W2:Y:S01]  /*f200*/  @P0 LDG.E.U16 R25, desc[UR10][R12.64] ;  /* 0x0000000a0c190981 */ /* 0x0000a2000c1e1500 */
[----:B------:R-:W-:Y:S01]  /*f210*/  ISETP.GT.AND P0, PT, R0, 0x1a, PT ;  /* 0x0000001a0000780c */ /* 0x000fe20003f04270 */
[----:B0-----:R-:W-:-:S04]  /*f220*/  IMAD.U32 R12, RZ, RZ, UR16 ;  /* 0x00000010ff0c7e24 */ /* 0x001fc8000f8e00ff */
[----:B------:R-:W-:-:S08]  /*f230*/  IMAD.WIDE R12, R12, 0x2, R28 ;  /* 0x000000020c0c7825 */ /* 0x000fd000078e021c */
[----:B------:R0:W3:Y:S01]  /*f240*/  @P0 LDG.E.U16 R4, desc[UR10][R12.64] ;  /* 0x0000000a0c040981 */ /* 0x0000e2000c1e1500 */
[----:B------:R-:W-:Y:S01]  /*f250*/  ISETP.GT.AND P0, PT, R0, 0x16, PT ;  /* 0x000000160000780c */ /* 0x000fe20003f04270 */
[----:B0-----:R-:W-:-:S04]  /*f260*/  IMAD.U32 R12, RZ, RZ, UR20 ;  /* 0x00000014ff0c7e24 */ /* 0x001fc8000f8e00ff */
[----:B------:R-:W-:-:S08]  /*f270*/  IMAD.WIDE R12, R12, 0x2, R28 ;  /* 0x000000020c0c7825 */ /* 0x000fd000078e021c */
[----:B------:R0:W4:Y:S01]  /*f280*/  @P0 LDG.E.U16 R15, desc[UR10][R12.64] ;  /* 0x0000000a0c0f0981 */ /* 0x000122000c1e1500 */
[----:B------:R-:W-:Y:S01]  /*f290*/  ISETP.GT.AND P0, PT, R0, 0x17, PT ;  /* 0x000000170000780c */ /* 0x000fe20003f04270 */
[----:B0-----:R-:W-:-:S04]  /*f2a0*/  IMAD.U32 R12, RZ, RZ, UR19 ;  /* 0x00000013ff0c7e24 */ /* 0x001fc8000f8e00ff */
[----:B------:R-:W-:-:S08]  /*f2b0*/  IMAD.WIDE R12, R12, 0x2, R28 ;  /* 0x000000020c0c7825 */ /* 0x000fd000078e021c */
[----:B------:R0:W3:Y:S01]  /*f2c0*/  @P0 LDG.E.U16 R14, desc[UR10][R12.64] ;  /* 0x0000000a0c0e0981 */ /* 0x0000e2000c1e1500 */
[----:B------:R-:W-:Y:S02]  /*f2d0*/  ISETP.GT.AND P0, PT, R0, 0x1b, PT ;  /* 0x0000001b0000780c */ /* 0x000fe40003f04270 */
[----:B------:R-:W-:Y:S01]  /*f2e0*/  PRMT R11, RZ, 0x7610, R11 ;  /* 0x00007610ff0b7816 */ /* 0x000fe2000000000b */
[----:B0-----:R-:W-:-:S04]  /*f2f0*/  IMAD.U32 R12, RZ, RZ, UR15 ;  /* 0x0000000fff0c7e24 */ /* 0x001fc8000f8e00ff */
[----:B------:R-:W-:-:S06]  /*f300*/  IMAD.WIDE R12, R12, 0x2, R28 ;  /* 0x000000020c0c7825 */ /* 0x000fcc00078e021c */
[----:B------:R0:W4:Y:S01]  /*f310*/  @P0 LDG.E.U16 R11, desc[UR10][R12.64] ;  /* 0x0000000a0c0b0981 */ /* 0x000122000c1e1500 */
[----:B------:R-:W-:Y:S02]  /*f320*/  ISETP.GT.AND P0, PT, R0, 0x1c, PT ;  /* 0x0000001c0000780c */ /* 0x000fe40003f04270 */
[----:B0-----:R-:W-:Y:S02]  /*f330*/  PRMT R12, RZ, 0x7610, R12 ;  /* 0x00007610ff0c7816 */ /* 0x001fe4000000000c */
[----:B------:R-:W-:Y:S02]  /*f340*/  PRMT R22, RZ, 0x7610, R22 ;  /* 0x00007610ff167816 */ /* 0x000fe40000000016 */
[----:B------:R-:W-:Y:S01]  /*f350*/  PRMT R2, RZ, 0x7610, R2 ;  /* 0x00007610ff027816 */ /* 0x000fe20000000002 */
[----:B--2---:R0:W-:Y:S04]  /*f360*/  STL [R1+0x24], R25 ;  /* 0x0000241901007387 */ /* 0x0041e80000100800 */
[----:B0-----:R-:W2:Y:S04]  /*f370*/  LDL R25, [R1+0x5fc] ;  /* 0x0005fc0001197983 */ /* 0x001ea80000100800 */
[----:B---3--:R0:W-:Y:S04]  /*f380*/  STL [R1+0x54], R14 ;  /* 0x0000540e01007387 */ /* 0x0081e80000100800 */
[----:B----4-:R1:W-:Y:S01]  /*f390*/  STL [R1+0x3c], R15 ;  /* 0x00003c0f01007387 */ /* 0x0103e20000100800 */
[----:B0-----:R-:W-:-:S04]  /*f3a0*/  IMAD.U32 R14, RZ, RZ, UR14 ;  /* 0x0000000eff0e7e24 */ /* 0x001fc8000f8e00ff */
[----:B-1----:R-:W-:-:S05]  /*f3b0*/  IMAD.WIDE R14, R14, 0x2, R28 ;  /* 0x000000020e0e7825 */ /* 0x002fca00078e021c */
        /* <DEDUP_REMOVED lines=8> */
[----:B------:R-:W2:Y:S04]  /*f440*/  @P0 LDG.E.U16 R2, desc[UR10][R14.64] ;  /* 0x0000000a0e020981 */ /* 0x000ea8000c1e1500 */
[----:B----4-:R-:W-:Y:S04]  /*f450*/  STL [R1+0x136c], R22 ;  /* 0x00136c1601007387 */ /* 0x010fe80000100800 */
[----:B------:R0:W-:Y:S04]  /*f460*/  STL [R1+0x1370], R22 ;  /* 0x0013701601007387 */ /* 0x0001e80000100800 */
[----:B0-----:R-:W4:Y:S04]  /*f470*/  LDL R22, [R1+0x95c] ;  /* 0x00095c0001167983 */ /* 0x001f280000100800 */
[----:B--2---:R0:W-:Y:S04]  /*f480*/  STL [R1], R2 ;  /* 0x0000000201007387 */ /* 0x0041e80000100800 */
[----:B0-----:R-:W2:Y:S01]  /*f490*/  LDL.LU R2, [R1+0x13a8] ;  /* 0x0013a80001027983 */ /* 0x001ea20000300800 */
[----:B------:R-:W-:Y:S01]  /*f4a0*/  ISETP.GT.AND P0, PT, R0, 0x1f, PT ;  /* 0x0000001f0000780c */ /* 0x000fe20003f04270 */
[----:B------:R-:W-:-:S04]  /*f4b0*/  IMAD.U32 R14, RZ, RZ, UR5 ;  /* 0x00000005ff0e7e24 */ /* 0x000fc8000f8e00ff */
[----:B------:R-:W-:Y:S01]  /*f4c0*/  IMAD.WIDE R14, R14, 0x2, R28 ;  /* 0x000000020e0e7825 */ /* 0x000fe200078e021c */
[----:B--2---:R-:W-:-:S07]  /*f4d0*/  PRMT R2, RZ, 0x7610, R2 ;  /* 0x00007610ff027816 */ /* 0x004fce0000000002 */
[----:B------:R0:W2:Y:S02]  /*f4e0*/  @P0 LDG.E.U16 R2, desc[UR10][R14.64] ;  /* 0x0000000a0e020981 */ /* 0x0000a4000c1e1500 */
[----:B0-----:R-:W0:Y:S02]  /*f4f0*/  S2R R14, SR_TID.X ;  /* 0x00000000000e7919 */ /* 0x001e240000002100 */
[----:B------:R-:W-:Y:S04]  /*f500*/  STL [R1+0x998], R28 ;  /* 0x0009981c01007387 */ /* 0x000fe80000100800 */
[----:B------:R-:W-:Y:S01]  /*f510*/  STL [R1+0x994], R29 ;  /* 0x0009941d01007387 */ /* 0x000fe20000100800 */
[----:B0-----:R-:W-:-:S04]  /*f520*/  LOP3.LUT R14, R14, 0x1f, RZ, 0xc0, !PT ;  /* 0x0000001f0e0e7812 */ /* 0x001fc800078ec0ff */
[----:B------:R-:W-:Y:S02]  /*f530*/  ISETP.GE.AND P0, PT, R14, R0, PT ;  /* 0x000000000e00720c */ /* 0x000fe40003f06270 */
[----:B------:R-:W-:Y:S01]  /*f540*/  PRMT R27, RZ, 0x7610, R27 ;  /* 0x00007610ff1b7816 */ /* 0x000fe2000000001b */
[----:B------:R-:W-:Y:S06]  /*f550*/  BAR.SYNC.DEFER_BLOCKING 0x0 ;  /* 0x0000000000007b1d */ /* 0x000fec0000010000 */
[----:B--2---:R0:W-:Y:S04]  /*f560*/  STL [R1+0x38], R2 ;  /* 0x0000380201007387 */ /* 0x0041e80000100800 */
[----:B0-----:R-:W2:Y:S04]  /*f570*/  LDL.LU R2, [R1+0x13a4] ;  /* 0x0013a40001027983 */ /* 0x001ea80000300800 */
[----:B------:R-:W2:Y:S04]  /*f580*/  LDL R15, [R1+0x72c] ;  /* 0x00072c00010f7983 */ /* 0x000ea80000100800 */
[----:B------:R-:W3:Y:S01]  /*f590*/  LDL.LU R0, [R1+0x13a0] ;  /* 0x0013a00001007983 */ /* 0x000ee20000300800 */
[----:B--2---:R-:W-:-:S05]  /*f5a0*/  IADD3 R14, P1, PT, R15, R2, RZ ;  /* 0x000000020f0e7210 */ /* 0x004fca0007f3e0ff */
[----:B---3--:R-:W-:Y:S02]  /*f5b0*/  IMAD.X R15, R25, 0x1, R0, P1 ;  /* 0x00000001190f7824 */ /* 0x008fe400008e0600 */
[----:B------:R-:W2:Y:S04]  /*f5c0*/  LDL R25, [R1+0x8fc] ;  /* 0x0008fc0001197983 */ /* 0x000ea80000100800 */
[----:B------:R-:W3:Y:S04]  /*f5d0*/  @!P0 LDG.E.U16 R27, desc[UR10][R14.64] ;  /* 0x0000000a0e1b8981 */ /* 0x000ee8000c1e1500 */
[----:B---3--:R0:W-:Y:S04]  /*f5e0*/  STL [R1+0x88], R27 ;  /* 0x0000881b01007387 */ /* 0x0081e80000100800 */
[----:B0-----:R-:W3:Y:S04]  /*f5f0*/  LDL.LU R27, [R1+0x139c] ;  /* 0x00139c00011b7983 */ /* 0x001ee80000300800 */
[----:B------:R-:W2:Y:S01]  /*f600*/  LDL R15, [R1+0x964] ;  /* 0x00096400010f7983 */ /* 0x000ea20000100800 */
[----:B------:R-:W-:-:S02]  /*f610*/  PRMT R29, RZ, 0x7610, R29 ;  /* 0x00007610ff1d7816 */ /* 0x000fc4000000001d */
[----:B--2---:R-:W-:-:S05]  /*f620*/  IADD3 R14, P1, PT, R15, R2, RZ ;  /* 0x000000020f0e7210 */ /* 0x004fca0007f3e0ff */
[----:B----4-:R-:W-:Y:S02]  /*f630*/  IMAD.X R15, R22, 0x1, R0, P1 ;  /* 0x00000001160f7824 */ /* 0x010fe400008e0600 */
[----:B------:R-:W2:Y:S04]  /*f640*/  LDL R22, [R1+0x854] ;  /* 0x0008540001167983 */ /* 0x000ea80000100800 */
[----:B------:R-:W4:Y:S04]  /*f650*/  @!P0 LDG.E.U16 R29, desc[UR10][R14.64] ;  /* 0x0000000a0e1d8981 */ /* 0x000f28000c1e1500 */
[----:B------:R-:W2:Y:S04]  /*f660*/  LDL R15, [R1+0x950] ;  /* 0x00095000010f7983 */ /* 0x000ea80000100800 */
[----:B----4-:R0:W-:Y:S01]  /*f670*/  STL [R1+0x20], R29 ;  /* 0x0000201d01007387 */ /* 0x0101e20000100800 */
[----:B--2---:R-:W-:-:S03]  /*f680*/  IADD3 R14, P1, PT, R15, R2, RZ ;  /* 0x000000020f0e7210 */ /* 0x004fc60007f3e0ff */
[----:B0-----:R-:W2:Y:S04]  /*f690*/  LDL R29, [R1+0x728] ;  /* 0x00072800011d7983 */ /* 0x001ea80000100800 */
[----:B------:R-:W4:Y:S01]  /*f6a0*/  LDL R15, [R1+0x934] ;  /* 0x00093400010f7983 */ /* 0x000f220000100800 */
[----:B---3--:R-:W-:Y:S01]  /*f6b0*/  PRMT R27, RZ, 0x7610, R27 ;  /* 0x00007610ff1b7816 */ /* 0x008fe2000000001b */
[----:B----4-:R-:W-:-:S05]  /*f6c0*/  IMAD.X R15, R15, 0x1, R0, P1 ;  /* 0x000000010f0f7824 */ /* 0x010fca00008e0600 */
[----:B------:R-:W3:Y:S04]  /*f6d0*/  @!P0 LDG.E.U16 R27, desc[UR10][R14.64] ;  /* 0x0000000a0e1b8981 */ /* 0x000ee8000c1e1500 */
[----:B---3--:R0:W-:Y:S04]  /*f6e0*/  STL [R1+0x1c], R27 ;  /* 0x00001c1b01007387 */ /* 0x0081e80000100800 */
[----:B0-----:R-:W3:Y:S04]  /*f6f0*/  LDL.LU R27, [R1+0x1398] ;  /* 0x00139800011b7983 */ /* 0x001ee80000300800 */
[----:B------:R-:W4:Y:S02]  /*f700*/  LDL R15, [R1+0x924] ;  /* 0x00092400010f7983 */ /* 0x000f240000100800 */
[----:B----4-:R-:W-:-:S02]  /*f710*/  IADD3 R14, P1, PT, R15, R2, RZ ;  /* 0x000000020f0e7210 */ /* 0x010fc40007f3e0ff */
[----:B------:R-:W4:Y:S01]  /*f720*/  LDL R15, [R1+0x90c] ;  /* 0x00090c00010f7983 */ /* 0x000f220000100800 */
[----:B---3--:R-:W-:Y:S02]  /*f730*/  PRMT R27, RZ, 0x7610, R27 ;  /* 0x00007610ff1b7816 */ /* 0x008fe4000000001b */
[----:B----4-:R-:W-:-:S05]  /*f740*/  IMAD.X R15, R15, 0x1, R0, P1 ;  /* 0x000000010f0f7824 */ /* 0x010fca00008e0600 */
[----:B------:R-:W3:Y:S04]  /*f750*/  @!P0 LDG.E.U16 R27, desc[UR10][R14.64] ;  /* 0x0000000a0e1b8981 */ /* 0x000ee8000c1e1500 */
[----:B---3--:R0:W-:Y:S04]  /*f760*/  STL [R1+0x18], R27 ;  /* 0x0000181b01007387 */ /* 0x0081e80000100800 */
[----:B0-----:R-:W3:Y:S04]  /*f770*/  LDL.LU R27, [R1+0x1394] ;  /* 0x00139400011b7983 */ /* 0x001ee80000300800 */
[----:B------:R-:W4:Y:S01]  /*f780*/  LDL R15, [R1+0x914] ;  /* 0x00091400010f7983 */ /* 0x000f220000100800 */
[----:B------:R-:W-:-:S02]  /*f790*/  PRMT R26, RZ, 0x7610, R26 ;  /* 0x00007610ff1a7816 */ /* 0x000fc4000000001a */
[----:B---3--:R-:W-:Y:S02]  /*f7a0*/  PRMT R27, RZ, 0x7610, R27 ;  /* 0x00007610ff1b7816 */ /* 0x008fe4000000001b */
[----:B----4-:R-:W-:-:S05]  /*f7b0*/  IADD3 R14, P1, PT, R15, R2, RZ ;  /* 0x000000020f0e7210 */ /* 0x010fca0007f3e0ff */
[----:B------:R-:W-:-:S05]  /*f7c0*/  IMAD.X R15, R25, 0x1, R0, P1 ;  /* 0x00000001190f7824 */ /* 0x000fca00008e0600 */
[----:B------:R0:W3:Y:S02]  /*f7d0*/  @!P0 LDG.E.U16 R27, desc[UR10][R14.64] ;  /* 0x0000000a0e1b8981 */ /* 0x0000e4000c1e1500 */
[----:B0-----:R-:W-:-:S05]  /*f7e0*/  IADD3 R14, P1, PT, R22, R2, RZ ;  /* 0x00000002160e7210 */ /* 0x001fca0007f3e0ff */
[----:B--2---:R-:W-:-:S05]  /*f7f0*/  IMAD.X R15, R29, 0x1, R0, P1 ;  /* 0x000000011d0f7824 */ /* 0x004fca00008e0600 */
[----:B------:R-:W2:Y:S04]  /*f800*/  @!P0 LDG.E.U16 R26, desc[UR10][R14.64] ;  /* 0x0000000a0e1a8981 */ /* 0x000ea8000c1e1500 */
[----:B---3--:R0:W-:Y:S04]  /*f810*/  STL [R1+0x14], R27 ;  /* 0x0000141b01007387 */ /* 0x0081e80000100800 */
[----:B0-----:R-:W3:Y:S04]  /*f820*/  LDL.LU R27, [R1+0x1390] ;  /* 0x00139000011b7983 */ /* 0x001ee80000300800 */
[----:B------:R-:W4:Y:S04]  /*f830*/  LDL R29, [R1+0x714] ;  /* 0x00071400011d7983 */ /* 0x000f280000100800 */
[----:B--2---:R0:W-:Y:S04]  /*f840*/  STL [R1+0x10], R26 ;  /* 0x0000101a01007387 */ /* 0x0041e80000100800 */
[----:B0-----:R-:W2:Y:S04]  /*f850*/  LDL.LU R26, [R1+0x138c] ;  /* 0x00138c00011a7983 */ /* 0x001ea80000300800 */
[----:B------:R-:W2:Y:S02]  /*f860*/  LDL R15, [R1+0x724] ;  /* 0x00072400010f7983 */ /* 0x000ea40000100800 */
[----:B--2---:R-:W-:-:S02]  /*f870*/  IADD3 R14, P1, PT, R15, R2, RZ ;  /* 0x000000020f0e7210 */ /* 0x004fc40007f3e0ff */
[----:B------:R-:W2:Y:S01]  /*f880*/  LDL R15, [R1+0x570] ;  /* 0x00057000010f7983 */ /* 0x000ea20000100800 */
[----:B------:R-:W-:Y:S02]  /*f890*/  PRMT R24, RZ, 0x7610, R24 ;  /* 0x00007610ff187816 */ /* 0x000fe40000000018 */
[----:B--2---:R-:W-:-:S05]  /*f8a0*/  IMAD.X R15, R15, 0x1, R0, P1 ;  /* 0x000000010f0f7824 */ /* 0x004fca00008e0600 */
[----:B------:R-:W2:Y:S04]  /*f8b0*/  @!P0 LDG.E.U16 R24, desc[UR10][R14.64] ;  /* 0x0000000a0e188981 */ /* 0x000ea8000c1e1500 */
[----:B--2---:R0:W-:Y:S04]  /*f8c0*/  STL [R1+0xc], R24 ;  /* 0x00000c1801007387 */ /* 0x0041e80000100800 */
[----:B0-----:R-:W2:Y:S04]  /*f8d0*/  LDL.LU R24, [R1+0x1388] ;  /* 0x0013880001187983 */ /* 0x001ea80000300800 */
[----:B------:R-:W2:Y:S01]  /*f8e0*/  LDL R15, [R1+0x8e8] ;  /* 0x0008e800010f7983 */ /* 0x000ea20000100800 */
[----:B------:R-:W0:Y:S01]  /*f8f0*/  S2R R25, SR_TID.X ;  /* 0x0000000000197919 */ /* 0x000e220000002100 */
[----:B--2---:R-:W-:-:S02]  /*f900*/  IADD3 R14, P1, PT, R15, R2, RZ ;  /* 0x000000020f0e7210 */ /* 0x004fc40007f3e0ff */
[----:B------:R-:W2:Y:S01]  /*f910*/  LDL R15, [R1+0x848] ;  /* 0x00084800010f7983 */ /* 0x000ea20000100800 */
[----:B0-----:R-:W-:-:S05]  /*f920*/  LOP3.LUT R25, R25, 0x3f, RZ, 0xc0, !PT ;  /* 0x0000003f19197812 */ /* 0x001fca00078ec0ff */
[----:B------:R-:W-:-:S05]  /*f930*/  IMAD.SHL.U32 R22, R25, 0x2, RZ ;  /* 0x0000000219167824 */ /* 0x000fca00078e00ff */
[----:B------:R-:W-:Y:S04]  /*f940*/  STS.U16 [R22+UR6+0x4000], R10 ;  /* 0x0040000a16007988 */ /* 0x000fe80008000406 */
[----:B------:R0:W-:Y:S04]  /*f950*/  STS.U16 [R22+UR6+0x4400], R16 ;  /* 0x0044001016007988 */ /* 0x0001e80008000406 */
[----:B0-----:R-:W3:Y:S01]  /*f960*/  LDL R16, [R1+0x83c] ;  /* 0x00083c0001107983 */ /* 0x001ee20000100800 */
[----:B------:R-:W-:Y:S01]  /*f970*/  PRMT R20, RZ, 0x7610, R20 ;  /* 0x00007610ff147816 */ /* 0x000fe20000000014 */
[----:B--2---:R-:W-:-:S05]  /*f980*/  IMAD.X R15, R15, 0x1, R0, P1 ;  /* 0x000000010f0f7824 */ /* 0x004fca00008e0600 */
[----:B------:R3:W2:Y:S01]  /*f990*/  @!P0 LDG.E.U16 R20, desc[UR10][R14.64] ;  /* 0x0000000a0e148981 */ /* 0x0006a2000c1e1500 */
[----:B------:R-:W-:Y:S02]  /*f9a0*/  PRMT R28, RZ, 0x7610, R28 ;  /* 0x00007610ff1c7816 */ /* 0x000fe4000000001c */
[----:B---3--:R-:W-:-:S05]  /*f9b0*/  IADD3 R14, P1, PT, R16, R2, RZ ;  /* 0x00000002100e7210 */ /* 0x008fca0007f3e0ff */
[----:B----4-:R-:W-:-:S05]  /*f9c0*/  IMAD.X R15, R29, 0x1, R0, P1 ;  /* 0x000000011d0f7824 */ /* 0x010fca00008e0600 */
[----:B------:R-:W3:Y:S04]  /*f9d0*/  @!P0 LDG.E.U16 R28, desc[UR10][R14.64] ;  /* 0x0000000a0e1c8981 */ /* 0x000ee8000c1e1500 */
[----:B--2---:R0:W-:Y:S04]  /*f9e0*/  STL [R1+0x8], R20 ;  /* 0x0000081401007387 */ /* 0x0041e80000100800 */
[----:B------:R-:W2:Y:S04]  /*f9f0*/  LDL R16, [R1+0x5f0] ;  /* 0x0005f00001107983 */ /* 0x000ea80000100800 */
[----:B0-----:R-:W4:Y:S04]  /*fa00*/  LDL R20, [R1+0x708] ;  /* 0x0007080001147983 */ /* 0x001f280000100800 */
[----:B------:R-:W-:Y:S04]  /*fa10*/  STS.U16 [R22+UR6+0x4800], R9 ;  /* 0x0048000916007988 */ /* 0x000fe80008000406 */
[----:B---3--:R-:W-:Y:S04]  /*fa20*/  STL [R1+0x1328], R28 ;  /* 0x0013281c01007387 */ /* 0x008fe80000100800 */
[----:B------:R-:W-:Y:S04]  /*fa30*/  STL [R1+0x132c], R28 ;  /* 0x00132c1c01007387 */ /* 0x000fe80000100800 */
[----:B------:R-:W-:Y:S04]  /*fa40*/  STL [R1+0x1330], R28 ;  /* 0x0013301c01007387 */ /* 0x000fe80000100800 */
[----:B------:R-:W-:Y:S04]  /*fa50*/  STL [R1+0x1334], R28 ;  /* 0x0013341c01007387 */ /* 0x000fe80000100800 */
[----:B------:R-:W-:Y:S04]  /*fa60*/  STL [R1+0x1338], R28 ;  /* 0x0013381c01007387 */ /* 0x000fe80000100800 */
[----:B------:R-:W-:Y:S04]  /*fa70*/  STL [R1+0x133c], R28 ;  /* 0x00133c1c01007387 */ /* 0x000fe80000100800 */
[----:B------:R-:W-:Y:S04]  /*fa80*/  STL [R1+0x1340], R28 ;  /* 0x0013401c01007387 */ /* 0x000fe80000100800 */
[----:B------:R-:W-:Y:S04]  /*fa90*/  STL [R1+0x1344], R28 ;  /* 0x0013441c01007387 */ /* 0x000fe80000100800 */
[----:B------:R0:W-:Y:S02]  /*faa0*/  STL [R1+0x1348], R28 ;  /* 0x0013481c01007387 */ /* 0x0001e40000100800 */
[----:B0-----:R-:W-:-:S05]  /*fab0*/  IMAD.SHL.U32 R28, R25, 0x2, RZ ;  /* 0x00000002191c7824 */ /* 0x001fca00078e00ff */
[----:B------:R-:W-:Y:S01]  /*fac0*/  STS.U16 [R28+UR6+0x4c00], R8 ;  /* 0x004c00081c007988 */ /* 0x000fe20008000406 */
[----:B------:R-:W-:-:S03]  /*fad0*/  PRMT R27, RZ, 0x7610, R27 ;  /* 0x00007610ff1b7816 */ /* 0x000fc6000000001b */
[----:B------:R0:W-:Y:S04]  /*fae0*/  STL [R1+0x1358], R28 ;  /* 0x0013581c01007387 */ /* 0x0001e80000100800 */
[----:B------:R-:W3:Y:S04]  /*faf0*/  LDL R15, [R1+0x8d8] ;  /* 0x0008d800010f7983 */ /* 0x000ee80000100800 */
[----:B------:R-:W3:Y:S04]  /*fb00*/  LDL R14, [R1+0x828] ;  /* 0x00082800010e7983 */ /* 0x000ee80000100800 */
[----:B------:R-:W3:Y:S04]  /*fb10*/  LDL R29, [R1+0x6f4] ;  /* 0x0006f400011d7983 */ /* 0x000ee80000100800 */
[----:B0-----:R-:W3:Y:S01]  /*fb20*/  LDL R28, [R1+0x6e8] ;  /* 0x0006e800011c7983 */ /* 0x001ee20000100800 */
[----:B----4-:R-:W-:-:S05]  /*fb30*/  IADD3 R8, P1, PT, R20, R2, RZ ;  /* 0x0000000214087210 */ /* 0x010fca0007f3e0ff */
[----:B--2---:R-:W-:Y:S02]  /*fb40*/  IMAD.X R9, R16, 0x1, R0, P1 ;  /* 0x0000000110097824 */ /* 0x004fe400008e0600 */
[----:B------:R-:W2:Y:S04]  /*fb50*/  LDL R16, [R1+0x5e0] ;  /* 0x0005e00001107983 */ /* 0x000ea80000100800 */
[----:B------:R3:W4:Y:S01]  /*fb60*/  @!P0 LDG.E.U16 R27, desc[UR10][R8.64] ;  /* 0x0000000a081b8981 */ /* 0x000722000c1e1500 */
[----:B------:R-:W-:Y:S02]  /*fb70*/  PRMT R26, RZ, 0x7610, R26 ;  /* 0x00007610ff1a7816 */ /* 0x000fe4000000001a */
[----:B---3--:R-:W-:-:S05]  /*fb80*/  IADD3 R8, P1, PT, R15, R2, RZ ;  /* 0x000000020f087210 */ /* 0x008fca0007f3e0ff */
[----:B------:R-:W-:-:S05]  /*fb90*/  IMAD.X R9, R14, 0x1, R0, P1 ;  /* 0x000000010e097824 */ /* 0x000fca00008e0600 */
[----:B------:R0:W3:Y:S04]  /*fba0*/  @!P0 LDG.E.U16 R26, desc[UR10][R8.64] ;  /* 0x0000000a081a8981 */ /* 0x0000e8000c1e1500 */
[----:B----4-:R-:W-:Y:S04]  /*fbb0*/  STL [R1+0x1324], R27 ;  /* 0x0013241b01007387 */ /* 0x010fe80000100800 */
[----:B------:R-:W-:Y:S04]  /*fbc0*/  STL [R1+0x134c], R27 ;  /* 0x00134c1b01007387 */ /* 0x000fe80000100800 */
        /* <DEDUP_REMOVED lines=8> */
[----:B------:R-:W0:Y:S04]  /*fc50*/  LDL R9, [R1+0x81c] ;  /* 0x00081c0001097983 */ /* 0x000e280000100800 */
[----:B------:R-:W4:Y:S04]  /*fc60*/  LDL R15, [R1+0x8c8] ;  /* 0x0008c800010f7983 */ /* 0x000f280000100800 */
[----:B------:R-:W2:Y:S01]  /*fc70*/  LDL R14, [R1+0x808] ;  /* 0x00080800010e7983 */ /* 0x000ea20000100800 */
[----:B------:R-:W1:Y:S02]  /*fc80*/  S2R R20, SR_TID.X ;  /* 0x0000000000147919 */ /* 0x000e640000002100 */
[----:B-1----:R-:W-:-:S05]  /*fc90*/  LOP3.LUT R20, R20, 0x3f, RZ, 0xc0, !PT ;  /* 0x0000003f14147812 */ /* 0x002fca00078ec0ff */
[----:B------:R-:W-:-:S05]  /*fca0*/  IMAD.SHL.U32 R20, R20, 0x2, RZ ;  /* 0x0000000214147824 */ /* 0x000fca00078e00ff */
[----:B------:R-:W-:-:S05]  /*fcb0*/  LOP3.LUT R20, R20, 0x10, RZ, 0x3c, !PT ;  /* 0x0000001014147812 */ /* 0x000fca00078e3cff */
[----:B------:R-:W-:Y:S04]  /*fcc0*/  STS.U16 [R20+UR6+0x4080], R19 ;  /* 0x0040801314007988 */ /* 0x000fe80008000406 */
[----:B------:R-:W-:Y:S04]  /*fcd0*/  STS.U16 [R20+UR6+0x4480], R18 ;  /* 0x0044801214007988 */ /* 0x000fe80008000406 */
[----:B------:R1:W-:Y:S02]  /*fce0*/  STS.U16 [R20+UR6+0x4880], R7 ;  /* 0x0048800714007988 */ /* 0x0003e40008000406 */
[----:B-1----:R-:W1:Y:S01]  /*fcf0*/  S2R R20, SR_TID.X ;  /* 0x0000000000147919 */ /* 0x002e620000002100 */
[----:B------:R-:W-:-:S02]  /*fd00*/  PRMT R24, RZ, 0x7610, R24 ;  /* 0x00007610ff187816 */ /* 0x000fc40000000018 */
[----:B------:R-:W-:Y:S02]  /*fd10*/  PRMT R18, RZ, 0x7610, R18 ;  /* 0x00007610ff127816 */ /* 0x000fe40000000012 */
[----:B-1----:R-:W-:-:S05]  /*fd20*/  LOP3.LUT R20, R20, 0x3f, RZ, 0xc0, !PT ;  /* 0x0000003f14147812 */ /* 0x002fca00078ec0ff */
[----:B------:R-:W-:Y:S02]  /*fd30*/  IMAD.SHL.U32 R7, R20, 0x2, RZ ;  /* 0x0000000214077824 */ /* 0x000fe400078e00ff */
[----:B------:R-:W1:Y:S03]  /*fd40*/  S2R R20, SR_TID.X ;  /* 0x0000000000147919 */ /* 0x000e660000002100 */
[----:B------:R-:W-:-:S05]  /*fd50*/  LOP3.LUT R7, R7, 0x10, RZ, 0x3c, !PT ;  /* 0x0000001007077812 */ /* 0x000fca00078e3cff */
[----:B------:R-:W-:Y:S01]  /*fd60*/  STS.U16 [R7+UR6+0x4c80], R6 ;  /* 0x004c800607007988 */ /* 0x000fe20008000406 */
[----:B-1----:R-:W-:-:S05]  /*fd70*/  LOP3.LUT R20, R20, 0x3f, RZ, 0xc0, !PT ;  /* 0x0000003f14147812 */ /* 0x002fca00078ec0ff */
[----:B------:R-:W-:-:S05]  /*fd80*/  IMAD.SHL.U32 R20, R20, 0x2, RZ ;  /* 0x0000000214147824 */ /* 0x000fca00078e00ff */
[----:B------:R-:W-:-:S05]  /*fd90*/  LOP3.LUT R20, R20, 0x20, RZ, 0x3c, !PT ;  /* 0x0000002014147812 */ /* 0x000fca00078e3cff */
[----:B------:R-:W-:Y:S04]  /*fda0*/  STS.U16 [R20+UR6+0x4100], R21 ;  /* 0x0041001514007988 */ /* 0x000fe80008000406 */
[----:B------:R-:W-:Y:S04]  /*fdb0*/  STS.U16 [R20+UR6+0x4500], R17 ;  /* 0x0045001114007988 */ /* 0x000fe80008000406 */
[----:B------:R1:W-:Y:S04]  /*fdc0*/  STS.U16 [R20+UR6+0x4900], R5 ;  /* 0x0049000514007988 */ /* 0x0003e80008000406 */
[----:B-1----:R-:W3:Y:S01]  /*fdd0*/  LDL R5, [R1+0x7dc] ;  /* 0x0007dc0001057983 */ /* 0x002ee20000100800 */
[----:B0-----:R-:W-:-:S05]  /*fde0*/  IADD3 R8, P1, PT, R9, R2, RZ ;  /* 0x0000000209087210 */ /* 0x001fca0007f3e0ff */
[--C-:B------:R-:W-:Y:S02]  /*fdf0*/  IMAD.X R9, R29, 0x1, R0.reuse, P1 ;  /* 0x000000011d097824 */ /* 0x100fe400008e0600 */
[----:B------:R-:W3:Y:S04]  /*fe00*/  LDL R29, [R1+0x6d4] ;  /* 0x0006d400011d7983 */ /* 0x000ee80000100800 */
[----:B------:R0:W3:Y:S02]  /*fe10*/  @!P0 LDG.E.U16 R24, desc[UR10][R8.64] ;  /* 0x0000000a08188981 */ /* 0x0000e4000c1e1500 */
[-C--:B0-----:R-:W-:Y:S02]  /*fe20*/  IADD3 R8, P1, PT, R28, R2.reuse, RZ ;  /* 0x000000021c087210 */ /* 0x081fe40007f3e0ff */
[----:B------:R-:W3:Y:S03]  /*fe30*/  LDL R28, [R1+0x6c8] ;  /* 0x0006c800011c7983 */ /* 0x000ee60000100800 */
[--C-:B--2---:R-:W-:Y:S01]  /*fe40*/  IMAD.X R9, R16, 0x1, R0.reuse, P1 ;  /* 0x0000000110097824 */ /* 0x104fe200008e0600 */
[----:B----4-:R-:W-:Y:S01]  /*fe50*/  IADD3 R6, P1, PT, R15, R2, RZ ;  /* 0x000000020f067210 */ /* 0x010fe20007f3e0ff */
[----:B------:R-:W2:Y:S04]  /*fe60*/  LDL R16, [R1+0x5d0] ;  /* 0x0005d00001107983 */ /* 0x000ea80000100800 */
[----:B------:R-:W-:Y:S01]  /*fe70*/  IMAD.X R7, R14, 0x1, R0, P1 ;  /* 0x000000010e077824 */ /* 0x000fe200008e0600 */
[----:B------:R-:W4:Y:S04]  /*fe80*/  LDL R15, [R1+0x8b8] ;  /* 0x0008b800010f7983 */ /* 0x000f280000100800 */
[----:B------:R-:W2:Y:S04]  /*fe90*/  @!P0 LDG.E.U16 R18, desc[UR10][R6.64] ;  /* 0x0000000a06128981 */ /* 0x000ea8000c1e1500 */
[----:B------:R-:W2:Y:S04]  /*fea0*/  LDL R14, [R1+0x7e8] ;  /* 0x0007e800010e7983 */ /* 0x000ea80000100800 */
[----:B------:R-:W2:Y:S01]  /*feb0*/  LDL R7, [R1+0x7fc] ;  /* 0x0007fc0001077983 */ /* 0x000ea20000100800 */
[----:B------:R-:W-:-:S02]  /*fec0*/  PRMT R10, RZ, 0x7610, R10 ;  /* 0x00007610ff0a7816 */ /* 0x000fc4000000000a */
[----:B------:R-:W-:-:S06]  /*fed0*/  PRMT R19, RZ, 0x7610, R19 ;  /* 0x00007610ff137816 */ /* 0x000fcc0000000013 */
[----:B------:R0:W4:Y:S02]  /*fee0*/  @!P0 LDG.E.U16 R19, desc[UR10][R8.64] ;  /* 0x0000000a08138981 */ /* 0x000124000c1e1500 */
[----:B0-----:R-:W-:Y:S02]  /*fef0*/  PRMT R9, RZ, 0x7610, R9 ;  /* 0x00007610ff097816 */ /* 0x001fe40000000009 */
[----:B------:R0:W-:Y:S01]  /*ff00*/  STS.U16 [R20+UR6+0x4d00], R4 ;  /* 0x004d000414007988 */ /* 0x0001e20008000406 */
[----:B--2---:R-:W-:-:S05]  /*ff10*/  IADD3 R6, P1, PT, R7, R2, RZ ;  /* 0x0000000207067210 */ /* 0x004fca0007f3e0ff */
[--C-:B---3--:R-:W-:Y:S02]  /*ff20*/  IMAD.X R7, R29, 0x1, R0.reuse, P1 ;  /* 0x000000011d077824 */ /* 0x108fe400008e0600 */
[----:B------:R-:W2:Y:S04]  /*ff30*/  LDL R29, [R1+0x6a8] ;  /* 0x0006a800011d7983 */ /* 0x000ea80000100800 */
[----:B------:R1:W3:Y:S02]  /*ff40*/  @!P0 LDG.E.U16 R10, desc[UR10][R6.64] ;  /* 0x0000000a060a8981 */ /* 0x0002e4000c1e1500 */
[----:B-1----:R-:W-:Y:S02]  /*ff50*/  IADD3 R6, P1, PT, R28, R2, RZ ;  /* 0x000000021c067210 */ /* 0x002fe40007f3e0ff */
[----:B------:R-:W2:Y:S03]  /*ff60*/  LDL R28, [R1+0x5c0] ;  /* 0x0005c000011c7983 */ /* 0x000ea60000100800 */
[----:B------:R-:W-:-:S02]  /*ff70*/  IMAD.X R7, R16, 0x1, R0, P1 ;  /* 0x0000000110077824 */ /* 0x000fc400008e0600 */
[----:B------:R-:W2:Y:S04]  /*ff80*/  LDL R16, [R1+0x7c8] ;  /* 0x0007c80001107983 */ /* 0x000ea80000100800 */
[----:B------:R4:W2:Y:S02]  /*ff90*/  @!P0 LDG.E.U16 R9, desc[UR10][R6.64] ;  /* 0x0000000a06098981 */ /* 0x0008a4000c1e1500 */
[----:B----4-:R-:W-:-:S05]  /*ffa0*/  IADD3 R6, P1, PT, R15, R2, RZ ;  /* 0x000000020f067210 */ /* 0x010fca0007f3e0ff */
[----:B------:R-:W-:Y:S02]  /*ffb0*/  IMAD.X R7, R14, 0x1, R0, P1 ;  /* 0x000000010e077824 */ /* 0x000fe400008e0600 */
[----:B------:R-:W4:Y:S01]  /*ffc0*/  LDL R14, [R1+0x8a8] ;  /* 0x0008a800010e7983 */ /* 0x000f220000100800 */
[----:B0-----:R-:W-:-:S03]  /*ffd0*/  IADD3 R4, P1, PT, R5, R2, RZ ;  /* 0x0000000205047210 */ /* 0x001fc60007f3e0ff */
[----:B------:R-:W2:Y:S04]  /*ffe0*/  LDL.LU R17, [R1+0x28] ;  /* 0x0000280001117983 */ /* 0x000ea80000300800 */
[----:B------:R-:W2:Y:S04]  /*fff0*/  LDL.LU R20, [R1+0x1384] ;  /* 0x0013840001147983 */ /* 0x000ea80000300800 */
[----:B------:R-:W2:Y:S01]  /*10000*/  LDL R5, [R1+0x6b4] ;  /* 0x0006b40001057983 */ /* 0x000ea20000100800 */
[----:B------:R-:W0:Y:S01]  /*10010*/  S2R R15, SR_TID.X ;  /* 0x00000000000f7919 */ /* 0x000e220000002100 */
[----:B------:R-:W-:-:S06]  /*10020*/  PRMT R8, RZ, 0x7610, R8 ;  /* 0x00007610ff087816 */ /* 0x000fcc0000000008 */
[----:B------:R1:W3:Y:S02]  /*10030*/  @!P0 LDG.E.U16 R8, desc[UR10][R6.64] ;  /* 0x0000000a06088981 */ /* 0x0002e4000c1e1500 */
[----:B-1----:R-:W-:Y:S02]  /*10040*/  PRMT R7, RZ, 0x7610, R7 ;  /* 0x00007610ff077816 */ /* 0x002fe40000000007 */
[----:B------:R-:W-:Y:S02]  /*10050*/  PRMT R6, RZ, 0x7610, R6 ;  /* 0x00007610ff067816 */ /* 0x000fe40000000006 */
[----:B0-----:R-:W-:-:S05]  /*10060*/  LOP3.LUT R15, R15, 0x3f, RZ, 0xc0, !PT ;  /* 0x0000003f0f0f7812 */ /* 0x001fca00078ec0ff */
[----:B------:R-:W-:-:S05]  /*10070*/  IMAD.SHL.U32 R15, R15, 0x2, RZ ;  /* 0x000000020f0f7824 */ /* 0x000fca00078e00ff */
[----:B------:R-:W-:Y:S01]  /*10080*/  LOP3.LUT R15, R15, 0x30, RZ, 0x3c, !PT ;  /* 0x000000300f0f7812 */ /* 0x000fe200078e3cff */
[----:B--2---:R-:W-:-:S05]  /*10090*/  IMAD.X R5, R5, 0x1, R0, P1 ;  /* 0x0000000105057824 */ /* 0x004fca00008e0600 */
[----:B------:R0:W2:Y:S02]  /*100a0*/  @!P0 LDG.E.U16 R7, desc[UR10][R4.64] ;  /* 0x0000000a04078981 */ /* 0x0000a4000c1e1500 */
[-C--:B0-----:R-:W-:Y:S02]  /*100b0*/  IADD3 R4, P1, PT, R29, R2.reuse, RZ ;  /* 0x000000021d047210 */ /* 0x081fe40007f3e0ff */
[----:B------:R-:W-:Y:S03]  /*100c0*/  STS.U16 [R15+UR6+0x4180], R20 ;  /* 0x004180140f007988 */ /* 0x000fe60008000406 */
[--C-:B------:R-:W-:Y:S01]  /*100d0*/  IMAD.X R5, R28, 0x1, R0.reuse, P1 ;  /* 0x000000011c057824 */ /* 0x100fe200008e0600 */
[----:B----4-:R-:W-:Y:S01]  /*100e0*/  IADD3 R14, P1, PT, R14, R2, RZ ;  /* 0x000000020e0e7210 */ /* 0x010fe20007f3e0ff */
[----:B------:R0:W-:Y:S04]  /*100f0*/  STS.U16 [R15+UR6+0x4580], R23 ;  /* 0x004580170f007988 */ /* 0x0001e80008000406 */
[----:B------:R1:W4:Y:S04]  /*10100*/  @!P0 LDG.E.U16 R6, desc[UR10][R4.64] ;  /* 0x0000000a04068981 */ /* 0x000328000c1e1500 */
[----:B------:R-:W2:Y:S01]  /*10110*/  LDL R29, [R1+0x688] ;  /* 0x00068800011d7983 */ /* 0x000ea20000100800 */
[----:B0-----:R-:W-:-:S03]  /*10120*/  IMAD.X R15, R16, 0x1, R0, P1 ;  /* 0x00000001100f7824 */ /* 0x001fc600008e0600 */
[----:B------:R-:W2:Y:S01]  /*10130*/  LDL R28, [R1+0x5b0] ;  /* 0x0005b000011c7983 */ /* 0x000ea20000100800 */
[----:B-1----:R-:W-:Y:S02]  /*10140*/  PRMT R5, RZ, 0x7610, R5 ;  /* 0x00007610ff057816 */ /* 0x002fe40000000005 */
[----:B------:R-:W-:Y:S01]  /*10150*/  PRMT R13, RZ, 0x7610, R13 ;  /* 0x00007610ff0d7816 */ /* 0x000fe2000000000d */
[----:B------:R-:W-:Y:S01]  /*10160*/  IMAD.SHL.U32 R25, R25, 0x2, RZ ;  /* 0x0000000219197824 */ /* 0x000fe200078e00ff */
[----:B------:R-:W2:Y:S04]  /*10170*/  LDL R16, [R1+0x898] ;  /* 0x0008980001107983 */ /* 0x000ea80000100800 */
[----:B------:R0:W2:Y:S02]  /*10180*/  @!P0 LDG.E.U16 R5, desc[UR10][R14.64] ;  /* 0x0000000a0e058981 */ /* 0x0000a4000c1e1500 */
[----:B0-----:R-:W0:Y:S02]  /*10190*/  S2R R15, SR_TID.X ;  /* 0x00000000000f7919 */ /* 0x001e240000002100 */
[----:B0-----:R-:W-:-:S05]  /*101a0*/  LOP3.LUT R15, R15, 0x3f, RZ, 0xc0, !PT ;  /* 0x0000003f0f0f7812 */ /* 0x001fca00078ec0ff */
[----:B------:R-:W-:-:S05]  /*101b0*/  IMAD.SHL.U32 R15, R15, 0x2, RZ ;  /* 0x000000020f0f7824 */ /* 0x000fca00078e00ff */
[----:B------:R-:W-:Y:S02]  /*101c0*/  LOP3.LUT R14, R15, 0x30, RZ, 0x3c, !PT ;  /* 0x000000300f0e7812 */ /* 0x000fe400078e3cff */
[----:B------:R-:W2:Y:S04]  /*101d0*/  LDL R15, [R1+0x7bc] ;  /* 0x0007bc00010f7983 */ /* 0x000ea80000100800 */
[----:B------:R2:W-:Y:S02]  /*101e0*/  STS.U16 [R14+UR6+0x4980], R3 ;  /* 0x004980030e007988 */ /* 0x0005e40008000406 */
[----:B--2---:R-:W-:Y:S02]  /*101f0*/  IADD3 R14, P1, PT, R15, R2, RZ ;  /* 0x000000020f0e7210 */ /* 0x004fe40007f3e0ff */
[----:B------:R-:W2:Y:S01]  /*10200*/  LDL R15, [R1+0x694] ;  /* 0x00069400010f7983 */ /* 0x000ea20000100800 */
[----:B------:R-:W-:-:S02]  /*10210*/  LOP3.LUT R25, R25, 0x40, RZ, 0x3c, !PT ;  /* 0x0000004019197812 */ /* 0x000fc400078e3cff */
[----:B--2---:R-:W-:-:S05]  /*10220*/  IMAD.X R15, R15, 0x1, R0, P1 ;  /* 0x000000010f0f7824 */ /* 0x004fca00008e0600 */
[----:B------:R0:W2:Y:S02]  /*10230*/  @!P0 LDG.E.U16 R13, desc[UR10][R14.64] ;  /* 0x0000000a0e0d8981 */ /* 0x0000a4000c1e1500 */
[----:B0-----:R-:W0:Y:S01]  /*10240*/  S2R R15, SR_TID.X ;  /* 0x00000000000f7919 */ /* 0x001e220000002100 */
[----:B------:R-:W-:Y:S02]  /*10250*/  IADD3 R14, P1, PT, R29, R2, RZ ;  /* 0x000000021d0e7210 */ /* 0x000fe40007f3e0ff */
[----:B0-----:R-:W-:-:S05]  /*10260*/  LOP3.LUT R15, R15, 0x3f, RZ, 0xc0, !PT ;  /* 0x0000003f0f0f7812 */ /* 0x001fca00078ec0ff */
[----:B------:R-:W-:-:S05]  /*10270*/  IMAD.SHL.U32 R15, R15, 0x2, RZ ;  /* 0x000000020f0f7824 */ /* 0x000fca00078e00ff */
[----:B------:R-:W-:-:S05]  /*10280*/  LOP3.LUT R15, R15, 0x30, RZ, 0x3c, !PT ;  /* 0x000000300f0f7812 */ /* 0x000fca00078e3cff */
[----:B------:R0:W-:Y:S04]  /*10290*/  STS.U16 [R15+UR6+0x4d80], R11 ;  /* 0x004d800b0f007988 */ /* 0x0001e80008000406 */
[----:B------:R1:W-:Y:S01]  /*102a0*/  STS.U16 [R25+UR6+0x4200], R17 ;  /* 0x0042001119007988 */ /* 0x0003e20008000406 */
[----:B0-----:R-:W-:-:S03]  /*102b0*/  IMAD.X R15, R28, 0x1, R0, P1 ;  /* 0x000000011c0f7824 */ /* 0x001fc600008e0600 */
[----:B------:R-:W2:Y:S04]  /*102c0*/  LDL R28, [R1+0x888] ;  /* 0x00088800011c7983 */ /* 0x000ea80000100800 */
[----:B------:R-:W2:Y:S04]  /*102d0*/  LDL.LU R29, [R1+0x30] ;  /* 0x00003000011d7983 */ /* 0x000ea80000300800 */
[----:B-1----:R-:W2:Y:S01]  /*102e0*/  LDL R17, [R1+0x7a8] ;  /* 0x0007a80001117983 */ /* 0x002ea20000100800 */
[----:B------:R-:W-:Y:S02]  /*102f0*/  PRMT R11, RZ, 0x7610, R11 ;  /* 0x00007610ff0b7816 */ /* 0x000fe4000000000b */
[----:B------:R-:W-:-:S04]  /*10300*/  IADD3 R16, P1, PT, R16, R2, RZ ;  /* 0x0000000210107210 */ /* 0x000fc80007f3e0ff */
[----:B------:R0:W3:Y:S02]  /*10310*/  @!P0 LDG.E.U16 R11, desc[UR10][R14.64] ;  /* 0x0000000a0e0b8981 */ /* 0x0000e4000c1e1500 */
[----:B0-----:R-:W-:Y:S01]  /*10320*/  PRMT R14, RZ, 0x7610, R14 ;  /* 0x00007610ff0e7816 */ /* 0x001fe2000000000e */
[----:B--2---:R-:W-:-:S05]  /*10330*/  IMAD.X R17, R17, 0x1, R0, P1 ;  /* 0x0000000111117824 */ /* 0x004fca00008e0600 */
[----:B------:R0:W2:Y:S04]  /*10340*/  @!P0 LDG.E.U16 R14, desc[UR10][R16.64] ;  /* 0x0000000a100e8981 */ /* 0x0000a8000c1e1500 */
[----:B------:R-:W2:Y:S04]  /*10350*/  LDL.LU R16, [R1+0x2c] ;  /* 0x00002c0001107983 */ /* 0x000ea80000300800 */
[----:B------:R-:W0:Y:S04]  /*10360*/  LDL R17, [R1+0x79c] ;  /* 0x00079c0001117983 */ /* 0x000e280000100800 */
[----:B--2---:R1:W-:Y:S04]  /*10370*/  STS.U16 [R25+UR6+0x4600], R16 ;  /* 0x0046001019007988 */ /* 0x0043e80008000406 */
[----:B-1----:R-:W2:Y:S01]  /*10380*/  LDL.LU R25, [R1+0x1380] ;  /* 0x0013800001197983 */ /* 0x002ea20000300800 */
[----:B0-----:R-:W-:-:S03]  /*10390*/  IADD3 R16, P1, PT, R17, R2, RZ ;  /* 0x0000000211107210 */ /* 0x001fc60007f3e0ff */
[----:B------:R-:W3:Y:S01]  /*103a0*/  LDL R17, [R1+0x674] ;  /* 0x0006740001117983 */ /* 0x000ee20000100800 */
[----:B--2---:R-:W-:Y:S01]  /*103b0*/  PRMT R25, RZ, 0x7610, R25 ;  /* 0x00007610ff197816 */ /* 0x004fe20000000019 */
[----:B---3--:R-:W-:-:S05]  /*103c0*/  IMAD.X R17, R17, 0x1, R0, P1 ;  /* 0x0000000111117824 */ /* 0x008fca00008e0600 */
[----:B------:R0:W2:Y:S02]  /*103d0*/  @!P0 LDG.E.U16 R25, desc[UR10][R16.64] ;  /* 0x0000000a10198981 */ /* 0x0000a4000c1e1500 */
[----:B0-----:R-:W0:Y:S02]  /*103e0*/  S2R R17, SR_TID.X ;  /* 0x0000000000117919 */ /* 0x001e240000002100 */
[----:B0-----:R-:W-:-:S05]  /*103f0*/  LOP3.LUT R17, R17, 0x3f, RZ, 0xc0, !PT ;  /* 0x0000003f11117812 */ /* 0x001fca00078ec0ff */
[----:B------:R-:W-:-:S05]  /*10400*/  IMAD.SHL.U32 R17, R17, 0x2, RZ ;  /* 0x0000000211117824 */ /* 0x000fca00078e00ff */
[----:B------:R-:W-:Y:S01]  /*10410*/  LOP3.LUT R16, R17, 0x40, RZ, 0x3c, !PT ;  /* 0x0000004011107812 */ /* 0x000fe200078e3cff */
[----:B--2---:R0:W-:Y:S04]  /*10420*/  STL [R1+0x28], R25 ;  /* 0x0000281901007387 */ /* 0x0041e80000100800 */
[----:B0-----:R-:W2:Y:S04]  /*10430*/  LDL.LU R25, [R1+0x137c] ;  /* 0x00137c0001197983 */ /* 0x001ea80000300800 */
[----:B------:R-:W3:Y:S04]  /*10440*/  LDL R17, [R1+0x668] ;  /* 0x0006680001117983 */ /* 0x000ee80000100800 */
[----:B--2---:R3:W-:Y:S02]  /*10450*/  STS.U16 [R16+UR6+0x4a00], R25 ;  /* 0x004a001910007988 */ /* 0x0047e40008000406 */
[----:B---3--:R-:W-:-:S02]  /*10460*/  IADD3 R16, P1, PT, R17, R2, RZ ;  /* 0x0000000211107210 */ /* 0x008fc40007f3e0ff */
[----:B------:R-:W2:Y:S01]  /*10470*/  LDL R17, [R1+0x5a0] ;  /* 0x0005a00001117983 */ /* 0x000ea20000100800 */
[----:B------:R-:W-:Y:S02]  /*10480*/  PRMT R15, RZ, 0x7610, R15 ;  /* 0x00007610ff0f7816 */ /* 0x000fe4000000000f */
[----:B--2---:R-:W-:-:S05]  /*10490*/  IMAD.X R17, R17, 0x1, R0, P1 ;  /* 0x0000000111117824 */ /* 0x004fca00008e0600 */
[----:B------:R0:W2:Y:S02]  /*104a0*/  @!P0 LDG.E.U16 R15, desc[UR10][R16.64] ;  /* 0x0000000a100f8981 */ /* 0x0000a4000c1e1500 */
[----:B0-----:R-:W0:Y:S02]  /*104b0*/  S2R R17, SR_TID.X ;  /* 0x0000000000117919 */ /* 0x001e240000002100 */
[----:B0-----:R-:W-:-:S05]  /*104c0*/  LOP3.LUT R17, R17, 0x3f, RZ, 0xc0, !PT ;  /* 0x0000003f11117812 */ /* 0x001fca00078ec0ff */
[----:B------:R-:W-:-:S05]  /*104d0*/  IMAD.SHL.U32 R17, R17, 0x2, RZ ;  /* 0x0000000211117824 */ /* 0x000fca00078e00ff */
[----:B------:R-:W-:-:S05]  /*104e0*/  LOP3.LUT R17, R17, 0x40, RZ, 0x3c, !PT ;  /* 0x0000004011117812 */ /* 0x000fca00078e3cff */
[----:B------:R0:W-:Y:S04]  /*104f0*/  STS.U16 [R17+UR6+0x4e00], R12 ;  /* 0x004e000c11007988 */ /* 0x0001e80008000406 */
[----:B0-----:R-:W3:Y:S01]  /*10500*/  LDL R17, [R1+0x788] ;  /* 0x0007880001117983 */ /* 0x001ee20000100800 */
[----:B------:R-:W-:Y:S02]  /*10510*/  IADD3 R16, P1, PT, R28, R2, RZ ;  /* 0x000000021c107210 */ /* 0x000fe40007f3e0ff */
[----:B------:R-:W-:Y:S01]  /*10520*/  PRMT R12, RZ, 0x7610, R12 ;  /* 0x00007610ff0c7816 */ /* 0x000fe2000000000c */
[----:B------:R-:W2:Y:S02]  /*10530*/  LDL R28, [R1+0x768] ;  /* 0x00076800011c7983 */ /* 0x000ea40000100800 */
[----:B---3--:R-:W-:-:S05]  /*10540*/  IMAD.X R17, R17, 0x1, R0, P1 ;  /* 0x0000000111117824 */ /* 0x008fca00008e0600 */
[----:B------:R0:W3:Y:S04]  /*10550*/  @!P0 LDG.E.U16 R12, desc[UR10][R16.64] ;  /* 0x0000000a100c8981 */ /* 0x0000e8000c1e1500 */
[----:B------:R-:W2:Y:S04]  /*10560*/  LDL.LU R16, [R1+0x34] ;  /* 0x0000340001107983 */ /* 0x000ea80000300800 */
[----:B------:R-:W0:Y:S01]  /*10570*/  LDL R17, [R1+0x77c] ;  /* 0x00077c0001117983 */ /* 0x000e220000100800 */
[----:B------:R-:W-:-:S05]  /*10580*/  LOP3.LUT R22, R22, 0x50, RZ, 0x3c, !PT ;  /* 0x0000005016167812 */ /* 0x000fca00078e3cff */
[----:B--2---:R0:W-:Y:S02]  /*10590*/  STS.U16 [R22+UR6+0x4280], R16 ;  /* 0x0042801016007988 */ /* 0x0041e40008000406 */
[----:B0-----:R-:W-:Y:S02]  /*105a0*/  IADD3 R16, P1, PT, R17, R2, RZ ;  /* 0x0000000211107210 */ /* 0x001fe40007f3e0ff */
[----:B------:R-:W2:Y:S01]  /*105b0*/  LDL R17, [R1+0x654] ;  /* 0x0006540001117983 */ /* 0x000ea20000100800 */
[----:B------:R-:W-:Y:S02]  /*105c0*/  PRMT R27, RZ, 0x7610, R27 ;  /* 0x00007610ff1b7816 */ /* 0x000fe4000000001b */
[----:B--2---:R-:W-:-:S05]  /*105d0*/  IMAD.X R17, R17, 0x1, R0, P1 ;  /* 0x0000000111117824 */ /* 0x004fca00008e0600 */
[----:B------:R-:W2:Y:S04]  /*105e0*/  @!P0 LDG.E.U16 R27, desc[UR10][R16.64] ;  /* 0x0000000a101b8981 */ /* 0x000ea8000c1e1500 */
        /* <DEDUP_REMOVED lines=8> */
[----:B------:R0:W-:Y:S04]  /*10670*/  STS.U16 [R22+UR6+0x4680], R29 ;  /* 0x0046801d16007988 */ /* 0x0001e80008000406 */
[----:B0-----:R-:W3:Y:S04]  /*10680*/  LDL R29, [R1+0x628] ;  /* 0x00062800011d7983 */ /* 0x001ee80000100800 */
[----:B--2---:R0:W-:Y:S04]  /*10690*/  STL [R1+0x48], R27 ;  /* 0x0000481b01007387 */ /* 0x0041e80000100800 */
[----:B0-----:R-:W2:Y:S04]  /*106a0*/  LDL.LU R27, [R1+0x1374] ;  /* 0x00137400011b7983 */ /* 0x001ea80000300800 */
[----:B------:R-:W2:Y:S04]  /*106b0*/  LDL.LU R16, [R1+0x24] ;  /* 0x0000240001107983 */ /* 0x000ea80000300800 */
[----:B------:R-:W3:Y:S04]  /*106c0*/  LDL R17, [R1+0x878] ;  /* 0x0008780001117983 */ /* 0x000ee80000100800 */
[----:B--2---:R0:W-:Y:S04]  /*106d0*/  STS.U16 [R22+UR6+0x4a80], R16 ;  /* 0x004a801016007988 */ /* 0x0041e80008000406 */
[----:B0-----:R-:W2:Y:S01]  /*106e0*/  LDL.LU R22, [R1+0x1370] ;  /* 0x0013700001167983 */ /* 0x001ea20000300800 */
[----:B---3--:R-:W-:-:S05]  /*106f0*/  IADD3 R16, P1, PT, R17, R2, RZ ;  /* 0x0000000211107210 */ /* 0x008fca0007f3e0ff */
[----:B------:R-:W-:Y:S01]  /*10700*/  IMAD.X R17, R28, 0x1, R0, P1 ;  /* 0x000000011c117824 */ /* 0x000fe200008e0600 */
[----:B--2---:R-:W-:-:S06]  /*10710*/  PRMT R22, RZ, 0x7610, R22 ;  /* 0x00007610ff167816 */ /* 0x004fcc0000000016 */
        /* <DEDUP_REMOVED lines=13> */
[----:B------:R-:W2:Y:S01]  /*107f0*/  @!P0 LDG.E.U16 R27, desc[UR10][R16.64] ;  /* 0x0000000a101b8981 */ /* 0x000ea2000c1e1500 */
[----:B------:R-:W0:Y:S03]  /*10800*/  S2R R28, SR_TID.X ;  /* 0x00000000001c7919 */ /* 0x000e260000002100 */
[----:B--2---:R1:W-:Y:S04]  /*10810*/  STL [R1+0x30], R27 ;  /* 0x0000301b01007387 */ /* 0x0043e80000100800 */
[----:B-1----:R-:W2:Y:S04]  /*10820*/  LDL.LU R27, [R1+0x1368] ;  /* 0x00136800011b7983 */ /* 0x002ea80000300800 */
[----:B------:R-:W3:Y:S01]  /*10830*/  LDL.LU R17, [R1+0x4c] ;  /* 0x00004c0001117983 */ /* 0x000ee20000300800 */
[----:B0-----:R-:W-:-:S05]  /*10840*/  LOP3.LUT R28, R28, 0x3f, RZ, 0xc0, !PT ;  /* 0x0000003f1c1c7812 */ /* 0x001fca00078ec0ff */
[----:B------:R-:W-:-:S05]  /*10850*/  IMAD.SHL.U32 R28, R28, 0x2, RZ ;  /* 0x000000021c1c7824 */ /* 0x000fca00078e00ff */
[----:B------:R-:W-:-:S05]  /*10860*/  LOP3.LUT R28, R28, 0x60, RZ, 0x3c, !PT ;  /* 0x000000601c1c7812 */ /* 0x000fca00078e3cff */
[----:B---3--:R0:W-:Y:S04]  /*10870*/  STS.U16 [R28+UR6+0x4300], R17 ;  /* 0x004300111c007988 */ /* 0x0081e80008000406 */
[----:B0-----:R-:W3:Y:S01]  /*10880*/  LDL R17, [R1+0x580] ;  /* 0x0005800001117983 */ /* 0x001ee20000100800 */
[----:B------:R-:W-:Y:S02]  /*10890*/  IADD3 R16, P1, PT, R29, R2, RZ ;  /* 0x000000021d107210 */ /* 0x000fe40007f3e0ff */
[----:B--2---:R-:W-:Y:S01]  /*108a0*/  PRMT R27, RZ, 0x7610, R27 ;  /* 0x00007610ff1b7816 */ /* 0x004fe2000000001b */
[----:B------:R-:W2:Y:S02]  /*108b0*/  LDL.LU R29, [R1+0x94c] ;  /* 0x00094c00011d7983 */ /* 0x000ea40000300800 */
[----:B---3--:R-:W-:-:S05]  /*108c0*/  IMAD.X R17, R17, 0x1, R0, P1 ;  /* 0x0000000111117824 */ /* 0x008fca00008e0600 */
[----:B------:R-:W3:Y:S04]  /*108d0*/  @!P0 LDG.E.U16 R27, desc[UR10][R16.64] ;  /* 0x0000000a101b8981 */ /* 0x000ee8000c1e1500 */
[----:B---3--:R0:W-:Y:S04]  /*108e0*/  STL [R1+0x2c], R27 ;  /* 0x00002c1b01007387 */ /* 0x0081e80000100800 */
[----:B0-----:R-:W3:Y:S04]  /*108f0*/  LDL.LU R27, [R1+0x1364] ;  /* 0x00136400011b7983 */ /* 0x001ee80000300800 */
[----:B------:R-:W2:Y:S04]  /*10900*/  LDL.LU R16, [R1+0x40] ;  /* 0x0000400001107983 */ /* 0x000ea80000300800 */
[----:B------:R-:W3:Y:S04]  /*10910*/  LDL R17, [R1+0x868] ;  /* 0x0008680001117983 */ /* 0x000ee80000100800 */
[----:B--2---:R3:W-:Y:S02]  /*10920*/  STS.U16 [R28+UR6+0x4700], R16 ;  /* 0x004700101c007988 */ /* 0x0047e40008000406 */
[----:B---3--:R-:W-:-:S02]  /*10930*/  IADD3 R16, P1, PT, R17, R2, RZ ;  /* 0x0000000211107210 */ /* 0x008fc40007f3e0ff */
[----:B------:R-:W2:Y:S01]  /*10940*/  LDL R17, [R1+0x748] ;  /* 0x0007480001117983 */ /* 0x000ea20000100800 */
[----:B------:R-:W-:Y:S02]  /*10950*/  PRMT R27, RZ, 0x7610, R27 ;  /* 0x00007610ff1b7816 */ /* 0x000fe4000000001b */
[----:B--2---:R-:W-:-:S05]  /*10960*/  IMAD.X R17, R17, 0x1, R0, P1 ;  /* 0x0000000111117824 */ /* 0x004fca00008e0600 */
[----:B------:R-:W2:Y:S04]  /*10970*/  @!P0 LDG.E.U16 R27, desc[UR10][R16.64] ;  /* 0x0000000a101b8981 */ /* 0x000ea8000c1e1500 */
[----:B--2---:R0:W-:Y:S04]  /*10980*/  STL [R1+0x24], R27 ;  /* 0x0000241b01007387 */ /* 0x0041e80000100800 */
[----:B0-----:R-:W2:Y:S04]  /*10990*/  LDL.LU R27, [R1+0x1360] ;  /* 0x00136000011b7983 */ /* 0x001ea80000300800 */
[----:B------:R-:W3:Y:S04]  /*109a0*/  LDL.LU R16, [R1+0x3c] ;  /* 0x00003c0001107983 */ /* 0x000ee80000300800 */
[----:B------:R-:W2:Y:S04]  /*109b0*/  LDL R17, [R1+0x73c] ;  /* 0x00073c0001117983 */ /* 0x000ea80000100800 */
[----:B---3--:R2:W-:Y:S02]  /*109c0*/  STS.U16 [R28+UR6+0x4b00], R16 ;  /* 0x004b00101c007988 */ /* 0x0085e40008000406 */
[----:B--2---:R-:W-:-:S02]  /*109d0*/  IADD3 R16, P1, PT, R17, R2, RZ ;  /* 0x0000000211107210 */ /* 0x004fc40007f3e0ff */
[----:B------:R-:W2:Y:S01]  /*109e0*/  LDL R17, [R1+0x614] ;  /* 0x0006140001117983 */ /* 0x000ea20000100800 */
[----:B------:R-:W-:Y:S02]  /*109f0*/  PRMT R27, RZ, 0x7610, R27 ;  /* 0x00007610ff1b7816 */ /* 0x000fe4000000001b */
[----:B--2---:R-:W-:-:S05]  /*10a00*/  IMAD.X R17, R17, 0x1, R0, P1 ;  /* 0x0000000111117824 */ /* 0x004fca00008e0600 */
[----:B------:R-:W2:Y:S04]  /*10a10*/  @!P0 LDG.E.U16 R27, desc[UR10][R16.64] ;  /* 0x0000000a101b8981 */ /* 0x000ea8000c1e1500 */
[----:B--2---:R0:W-:Y:S04]  /*10a20*/  STL [R1+0x3c], R27 ;  /* 0x00003c1b01007387 */ /* 0x0041e80000100800 */
[----:B0-----:R-:W2:Y:S04]  /*10a30*/  LDL.LU R27, [R1+0x135c] ;  /* 0x00135c00011b7983 */ /* 0x001ea80000300800 */
[----:B------:R-:W3:Y:S04]  /*10a40*/  LDL.LU R16, [R1] ;  /* 0x0000000001107983 */ /* 0x000ee80000300800 */
[----:B------:R-:W4:Y:S04]  /*10a50*/  LDL R17, [R1+0x958] ;  /* 0x0009580001117983 */ /* 0x000f280000100800 */
[----:B---3--:R4:W-:Y:S01]  /*10a60*/  STS.U16 [R28+UR6+0x4f00], R16 ;  /* 0x004f00101c007988 */ /* 0x0089e20008000406 */
[----:B--2---:R-:W-:-:S02]  /*10a70*/  PRMT R27, RZ, 0x7610, R27 ;  /* 0x00007610ff1b7816 */ /* 0x004fc4000000001b */
[----:B----4-:R-:W-:Y:S01]  /*10a80*/  IADD3 R16, P1, PT, R17, R2, RZ ;  /* 0x0000000211107210 */ /* 0x010fe20007f3e0ff */
[----:B------:R-:W2:Y:S04]  /*10a90*/  LDL.LU R28, [R1+0x1358] ;  /* 0x00135800011c7983 */ /* 0x000ea80000300800 */
[----:B------:R-:W-:-:S05]  /*10aa0*/  IMAD.X R17, R29, 0x1, R0, P1 ;  /* 0x000000011d117824 */ /* 0x000fca00008e0600 */
[----:B------:R-:W3:Y:S04]  /*10ab0*/  @!P0 LDG.E.U16 R27, desc[UR10][R16.64] ;  /* 0x0000000a101b8981 */ /* 0x000ee8000c1e1500 */
[----:B------:R-:W-:Y:S04]  /*10ac0*/  STL [R1+0x9d8], R29 ;  /* 0x0009d81d01007387 */ /* 0x000fe80000100800 */
[----:B---3--:R0:W-:Y:S04]  /*10ad0*/  STL [R1+0x40], R27 ;  /* 0x0000401b01007387 */ /* 0x0081e80000100800 */
[----:B0-----:R-:W3:Y:S04]  /*10ae0*/  LDL.LU R27, [R1+0x1354] ;  /* 0x00135400011b7983 */ /* 0x001ee80000300800 */
[----:B------:R-:W4:Y:S04]  /*10af0*/  LDL.LU R16, [R1+0x58] ;  /* 0x0000580001107983 */ /* 0x000f280000300800 */
[----:B------:R-:W3:Y:S01]  /*10b00*/  LDL R17, [R1+0x93c] ;  /* 0x00093c0001117983 */ /* 0x000ee20000100800 */
[----:B--2---:R-:W-:-:S05]  /*10b10*/  LOP3.LUT R28, R28, 0x70, RZ, 0x3c, !PT ;  /* 0x000000701c1c7812 */ /* 0x004fca00078e3cff */
[----:B----4-:R3:W-:Y:S02]  /*10b20*/  STS.U16 [R28+UR6+0x4380], R16 ;  /* 0x004380101c007988 */ /* 0x0107e40008000406 */
[----:B---3--:R-:W-:Y:S02]  /*10b30*/  IADD3 R16, P1, PT, R17, R2, RZ ;  /* 0x0000000211107210 */ /* 0x008fe40007f3e0ff */
[----:B------:R-:W2:Y:S01]  /*10b40*/  LDL R17, [R1+0x92c] ;  /* 0x00092c0001117983 */ /* 0x000ea20000100800 */
[----:B------:R-:W-:Y:S02]  /*10b50*/  PRMT R27, RZ, 0x7610, R27 ;  /* 0x00007610ff1b7816 */ /* 0x000fe4000000001b */
[----:B--2---:R-:W-:-:S05]  /*10b60*/  IMAD.X R17, R17, 0x1, R0, P1 ;  /* 0x0000000111117824 */ /* 0x004fca00008e0600 */
[----:B------:R-:W2:Y:S04]  /*10b70*/  @!P0 LDG.E.U16 R27, desc[UR10][R16.64] ;  /* 0x0000000a101b8981 */ /* 0x000ea8000c1e1500 */
[----:B--2---:R0:W-:Y:S04]  /*10b80*/  STL [R1+0x4c], R27 ;  /* 0x00004c1b01007387 */ /* 0x0041e80000100800 */
[----:B0-----:R-:W2:Y:S04]  /*10b90*/  LDL.LU R27, [R1+0x1350] ;  /* 0x00135000011b7983 */ /* 0x001ea80000300800 */
[----:B------:R-:W3:Y:S04]  /*10ba0*/  LDL.LU R16, [R1+0x50] ;  /* 0x0000500001107983 */ /* 0x000ee80000300800 */
[----:B------:R-:W4:Y:S04]  /*10bb0*/  LDL R17, [R1+0x928] ;  /* 0x0009280001117983 */ /* 0x000f280000100800 */
[----:B---3--:R4:W-:Y:S02]  /*10bc0*/  STS.U16 [R28+UR6+0x4780], R16 ;  /* 0x004780101c007988 */ /* 0x0089e40008000406 */
[----:B----4-:R-:W-:-:S02]  /*10bd0*/  IADD3 R16, P1, PT, R17, R2, RZ ;  /* 0x0000000211107210 */ /* 0x010fc40007f3e0ff */
[----:B------:R-:W3:Y:S01]  /*10be0*/  LDL R17, [R1+0x918] ;  /* 0x0009180001117983 */ /* 0x000ee20000100800 */
[----:B--2---:R-:W-:Y:S02]  /*10bf0*/  PRMT R27, RZ, 0x7610, R27 ;  /* 0x00007610ff1b7816 */ /* 0x004fe4000000001b */
[----:B---3--:R-:W-:-:S05]  /*10c00*/  IMAD.X R17, R17, 0x1, R0, P1 ;  /* 0x0000000111117824 */ /* 0x008fca00008e0600 */
        /* <DEDUP_REMOVED lines=8> */
[----:B------:R-:W-:Y:S02]  /*10c90*/  PRMT R29, RZ, 0x7610, R29 ;  /* 0x00007610ff1d7816 */ /* 0x000fe4000000001d */
[----:B---3--:R-:W-:-:S05]  /*10ca0*/  IMAD.X R17, R17, 0x1, R0, P1 ;  /* 0x0000000111117824 */ /* 0x008fca00008e0600 */
[----:B------:R-:W3:Y:S04]  /*10cb0*/  @!P0 LDG.E.U16 R29, desc[UR10][R16.64] ;  /* 0x0000000a101d8981 */ /* 0x000ee8000c1e1500 */
[----:B------:R-:W4:Y:S04]  /*10cc0*/  LDL.LU R16, [R1+0x38] ;  /* 0x0000380001107983 */ /* 0x000f280000300800 */
[----:B------:R-:W2:Y:S04]  /*10cd0*/  LDL R17, [R1+0x608] ;  /* 0x0006080001117983 */ /* 0x000ea80000100800 */
[----:B---3--:R-:W-:Y:S04]  /*10ce0*/  STL [R1+0x54], R29 ;  /* 0x0000541d01007387 */ /* 0x008fe80000100800 */
[----:B----4-:R0:W-:Y:S04]  /*10cf0*/  STS.U16 [R28+UR6+0x4f80], R16 ;  /* 0x004f80101c007988 */ /* 0x0101e80008000406 */
[----:B0-----:R-:W3:Y:S01]  /*10d00*/  LDL.LU R28, [R1+0x1348] ;  /* 0x00134800011c7983 */ /* 0x001ee20000300800 */
[----:B--2---:R-:W-:-:S03]  /*10d10*/  IADD3 R16, P1, PT, R17, R2, RZ ;  /* 0x0000000211107210 */ /* 0x004fc60007f3e0ff */
[----:B------:R-:W2:Y:S01]  /*10d20*/  LDL R17, [R1+0x568] ;  /* 0x0005680001117983 */ /* 0x000ea20000100800 */
[----:B---3--:R-:W-:Y:S01]  /*10d30*/  PRMT R28, RZ, 0x7610, R28 ;  /* 0x00007610ff1c7816 */ /* 0x008fe2000000001c */
[----:B--2---:R-:W-:-:S05]  /*10d40*/  IMAD.X R17, R17, 0x1, R0, P1 ;  /* 0x0000000111117824 */ /* 0x004fca00008e0600 */
[----:B------:R-:W2:Y:S01]  /*10d50*/  @!P0 LDG.E.U16 R28, desc[UR10][R16.64] ;  /* 0x0000000a101c8981 */ /* 0x000ea2000c1e1500 */
[----:B------:R-:W0:Y:S03]  /*10d60*/  S2R R29, SR_TID.X ;  /* 0x00000000001d7919 */ /* 0x000e260000002100 */
[----:B--2---:R1:W-:Y:S04]  /*10d70*/  STL [R1+0x38], R28 ;  /* 0x0000381c01007387 */ /* 0x0043e80000100800 */
[----:B-1----:R-:W2:Y:S04]  /*10d80*/  LDL.LU R28, [R1+0x1344] ;  /* 0x00134400011c7983 */ /* 0x002ea80000300800 */
[----:B------:R-:W3:Y:S04]  /*10d90*/  LDL.LU R16, [R1+0x20] ;  /* 0x0000200001107983 */ /* 0x000ee80000300800 */
[----:B------:R-:W4:Y:S01]  /*10da0*/  LDL R17, [R1+0x8ec] ;  /* 0x0008ec0001117983 */ /* 0x000f220000100800 */
[----:B0-----:R-:W-:-:S05]  /*10db0*/  LOP3.LUT R29, R29, 0x3f, RZ, 0xc0, !PT ;  /* 0x0000003f1d1d7812 */ /* 0x001fca00078ec0ff */
[----:B------:R-:W-:-:S05]  /*10dc0*/  IMAD.SHL.U32 R29, R29, 0x2, RZ ;  /* 0x000000021d1d7824 */ /* 0x000fca00078e00ff */
[----:B---3--:R4:W-:Y:S02]  /*10dd0*/  STS.U16 [R29+UR6], R16 ;  /* 0x000000101d007988 */ /* 0x0089e40008000406 */
[----:B----4-:R-:W-:Y:S02]  /*10de0*/  IADD3 R16, P1, PT, R17, R2, RZ ;  /* 0x0000000211107210 */ /* 0x010fe40007f3e0ff */
        /* <DEDUP_REMOVED lines=66> */
[----:B------:R-:W3:Y:S02]  /*11210*/  LDL R17, [R1+0x804] ;  /* 0x0008040001117983 */ /* 0x000ee40000100800 */
[----:B---3--:R-:W-:-:S02]  /*11220*/  IADD3 R16, P1, PT, R17, R2, RZ ;  /* 0x0000000211107210 */ /* 0x008fc40007f3e0ff */
[----:B------:R-:W3:Y:S01]  /*11230*/  LDL R17, [R1+0x6dc] ;  /* 0x0006dc0001117983 */ /* 0x000ee20000100800 */
[----:B------:R-:W-:Y:S02]  /*11240*/  PRMT R27, RZ, 0x7610, R27 ;  /* 0x00007610ff1b7816 */ /* 0x000fe4000000001b */
[----:B---3--:R-:W-:-:S05]  /*11250*/  IMAD.X R17, R17, 0x1, R0, P1 ;  /* 0x0000000111117824 */ /* 0x008fca00008e0600 */
[----:B------:R-:W3:Y:S04]  /*11260*/  @!P0 LDG.E.U16 R27, desc[UR10][R16.64] ;  /* 0x0000000a101b8981 */ /* 0x000ee8000c1e1500 */
[----:B--2---:R0:W-:Y:S04]  /*11270*/  STS.U16 [R29+UR6+0xe00], R28 ;  /* 0x000e001c1d007988 */ /* 0x0041e80008000406 */
[----:B0-----:R-:W2:Y:S04]  /*11280*/  LDL R28, [R1+0x7f0] ;  /* 0x0007f000011c7983 */ /* 0x001ea80000100800 */
[----:B---3--:R0:W-:Y:S04]  /*11290*/  STL [R1], R27 ;  /* 0x0000001b01007387 */ /* 0x0081e80000100800 */
[----:B0-----:R-:W3:Y:S04]  /*112a0*/  LDL.LU R27, [R1+0x1324] ;  /* 0x00132400011b7983 */ /* 0x001ee80000300800 */
[----:B------:R-:W4:Y:S02]  /*112b0*/  LDL R17, [R1+0x6d0] ;  /* 0x0006d00001117983 */ /* 0x000f240000100800 */
[----:B----4-:R-:W-:-:S02]  /*112c0*/  IADD3 R16, P1, PT, R17, R2, RZ ;  /* 0x0000000211107210 */ /* 0x010fc40007f3e0ff */
[----:B------:R-:W4:Y:S04]  /*112d0*/  LDL R17, [R1+0x5d4] ;  /* 0x0005d40001117983 */ /* 0x000f280000100800 */
[----:B---3--:R0:W-:Y:S02]  /*112e0*/  STS.U16 [R29+UR6+0x1000], R27 ;  /* 0x0010001b1d007988 */ /* 0x0081e40008000406 */
[----:B0-----:R-:W-:Y:S01]  /*112f0*/  PRMT R27, RZ, 0x7610, R27 ;  /* 0x00007610ff1b7816 */ /* 0x001fe2000000001b */
[----:B----4-:R-:W-:-:S05]  /*11300*/  IMAD.X R17, R17, 0x1, R0, P1 ;  /* 0x0000000111117824 */ /* 0x010fca00008e0600 */
[----:B------:R0:W3:Y:S04]  /*11310*/  @!P0 LDG.E.U16 R27, desc[UR10][R16.64] ;  /* 0x0000000a101b8981 */ /* 0x0000e8000c1e1500 */
[----:B------:R-:W0:Y:S01]  /*11320*/  LDL R17, [R1+0x8bc] ;  /* 0x0008bc0001117983 */ /* 0x000e220000100800 */
[----:B------:R-:W-:Y:S02]  /*11330*/  PRMT R25, RZ, 0x7610, R25 ;  /* 0x00007610ff197816 */ /* 0x000fe40000000019 */
[----:B0-----:R-:W-:-:S05]  /*11340*/  IADD3 R16, P1, PT, R17, R2, RZ ;  /* 0x0000000211107210 */ /* 0x001fca0007f3e0ff */
[----:B--2---:R-:W-:-:S05]  /*11350*/  IMAD.X R17, R28, 0x1, R0, P1 ;  /* 0x000000011c117824 */ /* 0x004fca00008e0600 */
[----:B------:R-:W2:Y:S04]  /*11360*/  @!P0 LDG.E.U16 R25, desc[UR10][R16.64] ;  /* 0x0000000a10198981 */ /* 0x000ea8000c1e1500 */
[----:B---3--:R-:W-:Y:S04]  /*11370*/  STL [R1+0x12e8], R27 ;  /* 0x0012e81b01007387 */ /* 0x008fe80000100800 */
[----:B------:R0:W-:Y:S04]  /*11380*/  STL [R1+0x12ec], R27 ;  /* 0x0012ec1b01007387 */ /* 0x0001e80000100800 */
[----:B------:R-:W-:Y:S04]  /*11390*/  STL [R1+0x1318], R26 ;  /* 0x0013181a01007387 */ /* 0x000fe80000100800 */
[----:B------:R-:W-:Y:S04]  /*113a0*/  STL [R1+0x131c], R26 ;  /* 0x00131c1a01007387 */ /* 0x000fe80000100800 */
[----:B------:R-:W-:Y:S04]  /*113b0*/  STL [R1+0x1320], R26 ;  /* 0x0013201a01007387 */ /* 0x000fe80000100800 */
[----:B------:R-:W3:Y:S04]  /*113c0*/  LDL R17, [R1+0x7e4] ;  /* 0x0007e40001117983 */ /* 0x000ee80000100800 */
[----:B------:R-:W4:Y:S04]  /*113d0*/  LDL R28, [R1+0x5c4] ;  /* 0x0005c400011c7983 */ /* 0x000f280000100800 */
[----:B0-----:R-:W4:Y:S04]  /*113e0*/  LDL R27, [R1+0x7d0] ;  /* 0x0007d000011b7983 */ /* 0x001f280000100800 */
[----:B--2---:R-:W-:Y:S04]  /*113f0*/  STL [R1+0x12e4], R25 ;  /* 0x0012e41901007387 */ /* 0x004fe80000100800 */
[----:B------:R-:W-:Y:S04]  /*11400*/  STL [R1+0x12f0], R25 ;  /* 0x0012f01901007387 */ /* 0x000fe80000100800 */
[----:B------:R-:W-:Y:S04]  /*11410*/  STL [R1+0x12f4], R25 ;  /* 0x0012f41901007387 */ /* 0x000fe80000100800 */
[----:B------:R-:W-:Y:S04]  /*11420*/  STL [R1+0x12f8], R25 ;  /* 0x0012f81901007387 */ /* 0x000fe80000100800 */
[----:B------:R-:W-:Y:S04]  /*11430*/  STL [R1+0x12fc], R25 ;  /* 0x0012fc1901007387 */ /* 0x000fe80000100800 */
[----:B------:R-:W-:Y:S04]  /*11440*/  STL [R1+0x1300], R25 ;  /* 0x0013001901007387 */ /* 0x000fe80000100800 */
[----:B------:R-:W-:Y:S01]  /*11450*/  STL [R1+0x1304], R25 ;  /* 0x0013041901007387 */ /* 0x000fe20000100800 */
[----:B---3--:R-:W-:-:S03]  /*11460*/  IADD3 R16, P1, PT, R17, R2, RZ ;  /* 0x0000000211107210 */ /* 0x008fc60007f3e0ff */
[----:B------:R-:W-:Y:S04]  /*11470*/  STL [R1+0x1308], R25 ;  /* 0x0013081901007387 */ /* 0x000fe80000100800 */
[----:B------:R-:W-:Y:S04]  /*11480*/  STL [R1+0x130c], R25 ;  /* 0x00130c1901007387 */ /* 0x000fe80000100800 */
[----:B------:R-:W-:Y:S04]  /*11490*/  STL [R1+0x1310], R25 ;  /* 0x0013101901007387 */ /* 0x000fe80000100800 */
[----:B------:R-:W-:Y:S04]  /*114a0*/  STL [R1+0x1314], R25 ;  /* 0x0013141901007387 */ /* 0x000fe80000100800 */
[----:B------:R-:W2:Y:S01]  /*114b0*/  LDL R17, [R1+0x6bc] ;  /* 0x0006bc0001117983 */ /* 0x000ea20000100800 */
[----:B------:R-:W-:Y:S01]  /*114c0*/  PRMT R23, RZ, 0x7610, R23 ;  /* 0x00007610ff177816 */ /* 0x000fe20000000017 */
[----:B--2---:R-:W-:-:S05]  /*114d0*/  IMAD.X R17, R17, 0x1, R0, P1 ;  /* 0x0000000111117824 */ /* 0x004fca00008e0600 */
[----:B------:R-:W2:Y:S04]  /*114e0*/  @!P0 LDG.E.U16 R23, desc[UR10][R16.64] ;  /* 0x0000000a10178981 */ /* 0x000ea8000c1e1500 */
[----:B------:R-:W3:Y:S01]  /*114f0*/  LDL R17, [R1+0x6b0] ;  /* 0x0006b00001117983 */ /* 0x000ee20000100800 */
[----:B------:R-:W-:-:S03]  /*11500*/  PRMT R22, RZ, 0x7610, R22 ;  /* 0x00007610ff167816 */ /* 0x000fc60000000016 */
[----:B--2---:R-:W-:Y:S01]  /*11510*/  STL [R1+0x12e0], R23 ;  /* 0x0012e01701007387 */ /* 0x004fe20000100800 */
[----:B---3--:R-:W-:-:S05]  /*11520*/  IADD3 R16, P1, PT, R17, R2, RZ ;  /* 0x0000000211107210 */ /* 0x008fca0007f3e0ff */
[----:B----4-:R-:W-:Y:S01]  /*11530*/  IMAD.X R17, R28, 0x1, R0, P1 ;  /* 0x000000011c117824 */ /* 0x010fe200008e0600 */
[----:B------:R-:W-:Y:S01]  /*11540*/  PRMT R21, RZ, 0x7610, R21 ;  /* 0x00007610ff157816 */ /* 0x000fe20000000015 */
[----:B------:R-:W2:Y:S04]  /*11550*/  LDL R28, [R1+0x5b4] ;  /* 0x0005b400011c7983 */ /* 0x000ea80000100800 */
[----:B------:R-:W3:Y:S04]  /*11560*/  @!P0 LDG.E.U16 R22, desc[UR10][R16.64] ;  /* 0x0000000a10168981 */ /* 0x000ee8000c1e1500 */
[----:B------:R-:W4:Y:S04]  /*11570*/  LDL R17, [R1+0x8ac] ;  /* 0x0008ac0001117983 */ /* 0x000f280000100800 */
[----:B---3--:R-:W-:Y:S01]  /*11580*/  STL [R1+0x12dc], R22 ;  /* 0x0012dc1601007387 */ /* 0x008fe20000100800 */
[----:B----4-:R-:W-:-:S05]  /*11590*/  IADD3 R16, P1, PT, R17, R2, RZ ;  /* 0x0000000211107210 */ /* 0x010fca0007f3e0ff */
[----:B------:R-:W-:Y:S02]  /*115a0*/  IMAD.X R17, R27, 0x1, R0, P1 ;  /* 0x000000011b117824 */ /* 0x000fe400008e0600 */
[----:B------:R-:W3:Y:S04]  /*115b0*/  LDL R27, [R1+0x7b0] ;  /* 0x0007b000011b7983 */ /* 0x000ee80000100800 */
[----:B------:R-:W4:Y:S04]  /*115c0*/  @!P0 LDG.E.U16 R21, desc[UR10][R16.64] ;  /* 0x0000000a10158981 */ /* 0x000f28000c1e1500 */
[----:B------:R-:W2:Y:S04]  /*115d0*/  LDL R17, [R1+0x7c4] ;  /* 0x0007c40001117983 */ /* 0x000ea80000100800 */
[----:B----4-:R-:W-:Y:S01]  /*115e0*/  STL [R1+0x12d8], R21 ;  /* 0x0012d81501007387 */ /* 0x010fe20000100800 */
[----:B--2---:R-:W-:-:S03]  /*115f0*/  IADD3 R16, P1, PT, R17, R2, RZ ;  /* 0x0000000211107210 */ /* 0x004fc60007f3e0ff */
[----:B------:R-:W2:Y:S01]  /*11600*/  LDL R17, [R1+0x69c] ;  /* 0x00069c0001117983 */ /* 0x000ea20000100800 */
[----:B------:R-:W-:Y:S01]  /*11610*/  PRMT R4, RZ, 0x7610, R4 ;  /* 0x00007610ff047816 */ /* 0x000fe20000000004 */
[----:B--2---:R-:W-:-:S05]  /*11620*/  IMAD.X R17, R17, 0x1, R0, P1 ;  /* 0x0000000111117824 */ /* 0x004fca00008e0600 */
[----:B------:R-:W2:Y:S04]  /*11630*/  @!P0 LDG.E.U16 R4, desc[UR10][R16.64] ;  /* 0x0000000a10048981 */ /* 0x000ea8000c1e1500 */
[----:B------:R-:W-:Y:S04]  /*11640*/  STS.U16 [R29+UR6+0x1200], R26 ;  /* 0x0012001a1d007988 */ /* 0x000fe80008000406 */
[----:B------:R-:W-:Y:S04]  /*11650*/  STS.U16 [R29+UR6+0x1400], R24 ;  /* 0x001400181d007988 */ /* 0x000fe80008000406 */
[----:B------:R-:W4:Y:S04]  /*11660*/  LDL R17, [R1+0x690] ;  /* 0x0006900001117983 */ /* 0x000f280000100800 */
[----:B------:R-:W-:Y:S04]  /*11670*/  STS.U16 [R29+UR6+0x1600], R19 ;  /* 0x001600131d007988 */ /* 0x000fe80008000406 */
[----:B------:R-:W-:Y:S04]  /*11680*/  STS.U16 [R29+UR6+0x1800], R18 ;  /* 0x001800121d007988 */ /* 0x000fe80008000406 */
[----:B------:R-:W-:Y:S04]  /*11690*/  STS.U16 [R29+UR6+0x1a00], R10 ;  /* 0x001a000a1d007988 */ /* 0x000fe80008000406 */
[----:B------:R0:W-:Y:S04]  /*116a0*/  STS.U16 [R29+UR6+0x1c00], R9 ;  /* 0x001c00091d007988 */ /* 0x0001e80008000406 */
[----:B--2---:R-:W-:Y:S04]  /*116b0*/  STL [R1+0x12d4], R4 ;  /* 0x0012d40401007387 */ /* 0x004fe80000100800 */
[----:B0-----:R-:W2:Y:S01]  /*116c0*/  LDL R9, [R1+0x89c] ;  /* 0x00089c0001097983 */ /* 0x001ea20000100800 */
[----:B------:R-:W-:-:S02]  /*116d0*/  PRMT R3, RZ, 0x7610, R3 ;  /* 0x00007610ff037816 */ /* 0x000fc40000000003 */
[----:B----4-:R-:W-:Y:S01]  /*116e0*/  IADD3 R16, P1, PT, R17, R2, RZ ;  /* 0x0000000211107210 */ /* 0x010fe20007f3e0ff */
[----:B------:R2:W-:Y:S04]  /*116f0*/  STS.U16 [R29+UR6+0x1e00], R8 ;  /* 0x001e00081d007988 */ /* 0x0005e80008000406 */
[----:B------:R-:W-:Y:S02]  /*11700*/  IMAD.X R17, R28, 0x1, R0, P1 ;  /* 0x000000011c117824 */ /* 0x000fe400008e0600 */
[----:B------:R-:W4:Y:S04]  /*11710*/  LDL R28, [R1+0x5a4] ;  /* 0x0005a400011c7983 */ /* 0x000f280000100800 */
[----:B------:R0:W4:Y:S02]  /*11720*/  @!P0 LDG.E.U16 R3, desc[UR10][R16.64] ;  /* 0x0000000a10038981 */ /* 0x000124000c1e1500 */
[----:B0-----:R-:W-:-:S02]  /*11730*/  PRMT R16, RZ, 0x7610, R16 ;  /* 0x00007610ff107816 */ /* 0x001fc40000000010 */
[----:B--2---:R-:W-:-:S05]  /*11740*/  IADD3 R8, P1, PT, R9, R2, RZ ;  /* 0x0000000209087210 */ /* 0x004fca0007f3e0ff */
[----:B---3--:R-:W-:Y:S02]  /*11750*/  IMAD.X R9, R27, 0x1, R0, P1 ;  /* 0x000000011b097824 */ /* 0x008fe400008e0600 */
[----:B------:R-:W2:Y:S04]  /*11760*/  LDL R27, [R1+0x790] ;  /* 0x00079000011b7983 */ /* 0x000ea80000100800 */
[----:B------:R-:W3:Y:S04]  /*11770*/  @!P0 LDG.E.U16 R16, desc[UR10][R8.64] ;  /* 0x0000000a08108981 */ /* 0x000ee8000c1e1500 */
[----:B------:R-:W2:Y:S04]  /*11780*/  LDL R9, [R1+0x7a4] ;  /* 0x0007a40001097983 */ /* 0x000ea80000100800 */
[----:B---3--:R-:W-:Y:S01]  /*11790*/  STL [R1+0x12d0], R16 ;  /* 0x0012d01001007387 */ /* 0x008fe20000100800 */
[----:B--2---:R-:W-:-:S03]  /*117a0*/  IADD3 R8, P1, PT, R9, R2, RZ ;  /* 0x0000000209087210 */ /* 0x004fc60007f3e0ff */
[----:B------:R-:W2:Y:S04]  /*117b0*/  LDL R9, [R1+0x67c] ;  /* 0x00067c0001097983 */ /* 0x000ea80000100800 */
[----:B------:R0:W-:Y:S01]  /*117c0*/  STS.U16 [R29+UR6+0x2000], R7 ;  /* 0x002000071d007988 */ /* 0x0001e20008000406 */
[----:B------:R-:W-:-:S03]  /*117d0*/  PRMT R17, RZ, 0x7610, R17 ;  /* 0x00007610ff117816 */ /* 0x000fc60000000011 */
[----:B0-----:R-:W3:Y:S01]  /*117e0*/  LDL R7, [R1+0x670] ;  /* 0x0006700001077983 */ /* 0x001ee20000100800 */
[----:B--2---:R-:W-:-:S05]  /*117f0*/  IMAD.X R9, R9, 0x1, R0, P1 ;  /* 0x0000000109097824 */ /* 0x004fca00008e0600 */
[----:B------:R-:W2:Y:S04]  /*11800*/  @!P0 LDG.E.U16 R17, desc[UR10][R8.64] ;  /* 0x0000000a08118981 */ /* 0x000ea8000c1e1500 */
[----:B------:R3:W-:Y:S01]  /*11810*/  STS.U16 [R29+UR6+0x2200], R6 ;  /* 0x002200061d007988 */ /* 0x0007e20008000406 */
[----:B------:R-:W-:Y:S02]  /*11820*/  PRMT R18, RZ, 0x7610, R18 ;  /* 0x00007610ff127816 */ /* 0x000fe40000000012 */
[----:B---3--:R-:W-:-:S05]  /*11830*/  IADD3 R6, P1, PT, R7, R2, RZ ;  /* 0x0000000207067210 */ /* 0x008fca0007f3e0ff */
[----:B----4-:R-:W-:-:S05]  /*11840*/  IMAD.X R7, R28, 0x1, R0, P1 ;  /* 0x000000011c077824 */ /* 0x010fca00008e0600 */
[----:B------:R-:W3:Y:S04]  /*11850*/  @!P0 LDG.E.U16 R18, desc[UR10][R6.64] ;  /* 0x0000000a06128981 */ /* 0x000ee8000c1e1500 */
[----:B--2---:R-:W-:Y:S04]  /*11860*/  STL [R1+0x12cc], R17 ;  /* 0x0012cc1101007387 */ /* 0x004fe80000100800 */
[----:B------:R-:W2:Y:S01]  /*11870*/  LDL R7, [R1+0x88c] ;  /* 0x00088c0001077983 */ /* 0x000ea20000100800 */
[----:B------:R-:W-:-:S03]  /*11880*/  PRMT R19, RZ, 0x7610, R19 ;  /* 0x00007610ff137816 */ /* 0x000fc60000000013 */
[----:B------:R-:W4:Y:S04]  /*11890*/  LDL R28, [R1+0x594] ;  /* 0x00059400011c7983 */ /* 0x000f280000100800 */
[----:B---3--:R-:W-:Y:S01]  /*118a0*/  STL [R1+0x12c8], R18 ;  /* 0x0012c81201007387 */ /* 0x008fe20000100800 */
[----:B--2---:R-:W-:-:S05]  /*118b0*/  IADD3 R6, P1, PT, R7, R2, RZ ;  /* 0x0000000207067210 */ /* 0x004fca0007f3e0ff */
[----:B------:R-:W-:Y:S02]  /*118c0*/  IMAD.X R7, R27, 0x1, R0, P1 ;  /* 0x000000011b077824 */ /* 0x000fe400008e0600 */
[----:B------:R-:W2:Y:S04]  /*118d0*/  LDL R27, [R1+0x770] ;  /* 0x00077000011b7983 */ /* 0x000ea80000100800 */
[----:B------:R-:W3:Y:S04]  /*118e0*/  @!P0 LDG.E.U16 R19, desc[UR10][R6.64] ;  /* 0x0000000a06138981 */ /* 0x000ee8000c1e1500 */
[----:B------:R-:W2:Y:S04]  /*118f0*/  LDL R7, [R1+0x784] ;  /* 0x0007840001077983 */ /* 0x000ea80000100800 */
[----:B---3--:R-:W-:Y:S01]  /*11900*/  STL [R1+0x12c4], R19 ;  /* 0x0012c41301007387 */ /* 0x008fe20000100800 */
[----:B--2---:R-:W-:-:S03]  /*11910*/  IADD3 R6, P1, PT, R7, R2, RZ ;  /* 0x0000000207067210 */ /* 0x004fc60007f3e0ff */
[----:B------:R-:W2:Y:S01]  /*11920*/  LDL R7, [R1+0x65c] ;  /* 0x00065c0001077983 */ /* 0x000ea20000100800 */
[----:B------:R-:W-:Y:S01]  /*11930*/  PRMT R20, RZ, 0x7610, R20 ;  /* 0x00007610ff147816 */ /* 0x000fe20000000014 */
[----:B--2---:R-:W-:-:S05]  /*11940*/  IMAD.X R7, R7, 0x1, R0, P1 ;  /* 0x0000000107077824 */ /* 0x004fca00008e0600 */
[----:B------:R0:W2:Y:S04]  /*11950*/  @!P0 LDG.E.U16 R20, desc[UR10][R6.64] ;  /* 0x0000000a06148981 */ /* 0x0000a8000c1e1500 */
[----:B------:R-:W0:Y:S04]  /*11960*/  LDL R7, [R1+0x650] ;  /* 0x0006500001077983 */ /* 0x000e280000100800 */
[----:B------:R-:W-:Y:S04]  /*11970*/  STS.U16 [R29+UR6+0x2400], R5 ;  /* 0x002400051d007988 */ /* 0x000fe80008000406 */
[----:B------:R1:W-:Y:S04]  /*11980*/  STS.U16 [R29+UR6+0x2600], R13 ;  /* 0x0026000d1d007988 */ /* 0x0003e80008000406 */
[----:B------:R3:W-:Y:S04]  /*11990*/  STS.U16 [R29+UR6+0x2800], R11 ;  /* 0x0028000b1d007988 */ /* 0x0007e80008000406 */
[----:B-1----:R-:W2:Y:S01]  /*119a0*/  LDL R13, [R1+0x87c] ;  /* 0x00087c00010d7983 */ /* 0x002ea20000100800 */
[----:B---3--:R-:W-:-:S02]  /*119b0*/  PRMT R11, RZ, 0x7610, R11 ;  /* 0x00007610ff0b7816 */ /* 0x008fc4000000000b */
[----:B0-----:R-:W-:-:S05]  /*119c0*/  IADD3 R6, P1, PT, R7, R2, RZ ;  /* 0x0000000207067210 */ /* 0x001fca0007f3e0ff */
[----:B----4-:R-:W-:-:S05]  /*119d0*/  IMAD.X R7, R28, 0x1, R0, P1 ;  /* 0x000000011c077824 */ /* 0x010fca00008e0600 */
[----:B------:R2:W3:Y:S01]  /*119e0*/  @!P0 LDG.E.U16 R11, desc[UR10][R6.64] ;  /* 0x0000000a060b8981 */ /* 0x0004e2000c1e1500 */
[----:B------:R-:W-:Y:S02]  /*119f0*/  PRMT R10, RZ, 0x7610, R10 ;  /* 0x00007610ff0a7816 */ /* 0x000fe4000000000a */
[-C--:B--2---:R-:W-:Y:S01]  /*11a00*/  IADD3 R6, P1, PT, R13, R2.reuse, RZ ;  /* 0x000000020d067210 */ /* 0x084fe20007f3e0ff */
[----:B------:R-:W-:Y:S04]  /*11a10*/  STL [R1+0x12c0], R20 ;  /* 0x0012c01401007387 */ /* 0x000fe80000100800 */
[----:B------:R-:W-:Y:S01]  /*11a20*/  IMAD.X R7, R27, 0x1, R0, P1 ;  /* 0x000000011b077824 */ /* 0x000fe200008e0600 */
[----:B------:R-:W2:Y:S04]  /*11a30*/  LDL R28, [R1+0x584] ;  /* 0x00058400011c7983 */ /* 0x000ea80000100800 */
[----:B------:R-:W4:Y:S04]  /*11a40*/  @!P0 LDG.E.U16 R10, desc[UR10][R6.64] ;  /* 0x0000000a060a8981 */ /* 0x000f28000c1e1500 */
[----:B---3--:R-:W-:Y:S04]  /*11a50*/  STL [R1+0x12bc], R11 ;  /* 0x0012bc0b01007387 */ /* 0x008fe80000100800 */
[----:B------:R-:W3:Y:S04]  /*11a60*/  LDL R13, [R1+0x86c] ;  /* 0x00086c00010d7983 */ /* 0x000ee80000100800 */
[----:B------:R-:W2:Y:S04]  /*11a70*/  LDL R27, [R1+0x750] ;  /* 0x00075000011b7983 */ /* 0x000ea80000100800 */
[----:B------:R-:W2:Y:S04]  /*11a80*/  LDL.LU R6, [R1+0x28] ;  /* 0x0000280001067983 */ /* 0x000ea80000300800 */
[----:B------:R-:W3:Y:S04]  /*11a90*/  LDL R7, [R1+0x764] ;  /* 0x0007640001077983 */ /* 0x000ee80000100800 */
[----:B------:R-:W-:Y:S04]  /*11aa0*/  STS.U16 [R29+UR6+0x2a00], R14 ;  /* 0x002a000e1d007988 */ /* 0x000fe80008000406 */
[----:B----4-:R-:W-:Y:S04]  /*11ab0*/  STL [R1+0x12b8], R10 ;  /* 0x0012b80a01007387 */ /* 0x010fe80000100800 */
[----:B--2---:R3:W-:Y:S02]  /*11ac0*/  STS.U16 [R29+UR6+0x2c00], R6 ;  /* 0x002c00061d007988 */ /* 0x0047e40008000406 */
[----:B---3--:R-:W-:-:S02]  /*11ad0*/  IADD3 R6, P1, PT, R7, R2, RZ ;  /* 0x0000000207067210 */ /* 0x008fc40007f3e0ff */
[----:B------:R-:W2:Y:S01]  /*11ae0*/  LDL R7, [R1+0x63c] ;  /* 0x00063c0001077983 */ /* 0x000ea20000100800 */
[----:B------:R-:W-:Y:S02]  /*11af0*/  PRMT R9, RZ, 0x7610, R9 ;  /* 0x00007610ff097816 */ /* 0x000fe40000000009 */
[----:B--2---:R-:W-:-:S05]  /*11b00*/  IMAD.X R7, R7, 0x1, R0, P1 ;  /* 0x0000000107077824 */ /* 0x004fca00008e0600 */
[----:B------:R0:W2:Y:S04]  /*11b10*/  @!P0 LDG.E.U16 R9, desc[UR10][R6.64] ;  /* 0x0000000a06098981 */ /* 0x0000a8000c1e1500 */
[----:B------:R-:W0:Y:S01]  /*11b20*/  LDL R7, [R1+0x630] ;  /* 0x0006300001077983 */ /* 0x000e220000100800 */
[----:B------:R-:W-:-:S03]  /*11b30*/  PRMT R8, RZ, 0x7610, R8 ;  /* 0x00007610ff087816 */ /* 0x000fc60000000008 */
[----:B------:R-:W-:Y:S04]  /*11b40*/  STS.U16 [R29+UR6+0x2e00], R15 ;  /* 0x002e000f1d007988 */ /* 0x000fe80008000406 */
[----:B------:R1:W-:Y:S01]  /*11b50*/  STS.U16 [R29+UR6+0x3000], R12 ;  /* 0x0030000c1d007988 */ /* 0x0003e20008000406 */
[----:B0-----:R-:W-:-:S05]  /*11b60*/  IADD3 R6, P1, PT, R7, R2, RZ ;  /* 0x0000000207067210 */ /* 0x001fca0007f3e0ff */
[----:B------:R-:W-:Y:S01]  /*11b70*/  IMAD.X R7, R28, 0x1, R0, P1 ;  /* 0x000000011c077824 */ /* 0x000fe200008e0600 */
[----:B-1----:R-:W-:-:S04]  /*11b80*/  IADD3 R12, P1, PT, R13, R2, RZ ;  /* 0x000000020d0c7210 */ /* 0x002fc80007f3e0ff */
[----:B------:R0:W3:Y:S01]  /*11b90*/  @!P0 LDG.E.U16 R8, desc[UR10][R6.64] ;  /* 0x0000000a06088981 */ /* 0x0000e2000c1e1500 */
[----:B------:R-:W-:-:S03]  /*11ba0*/  IMAD.X R13, R27, 0x1, R0, P1 ;  /* 0x000000011b0d7824 */ /* 0x000fc600008e0600 */
[----:B--2---:R-:W-:Y:S04]  /*11bb0*/  STL [R1+0x12b4], R9 ;  /* 0x0012b40901007387 */ /* 0x004fe80000100800 */
[----:B------:R-:W2:Y:S01]  /*11bc0*/  LDL.LU R28, [R1+0x940] ;  /* 0x00094000011c7983 */ /* 0x000ea20000300800 */
[----:B0-----:R-:W-:-:S03]  /*11bd0*/  PRMT R7, RZ, 0x7610, R7 ;  /* 0x00007610ff077816 */ /* 0x001fc60000000007 */
[----:B------:R-:W4:Y:S04]  /*11be0*/  LDL R27, [R1+0x954] ;  /* 0x00095400011b7983 */ /* 0x000f280000100800 */
[----:B------:R-:W2:Y:S04]  /*11bf0*/  @!P0 LDG.E.U16 R7, desc[UR10][R12.64] ;  /* 0x0000000a0c078981 */ /* 0x000ea8000c1e1500 */
[----:B------:R-:W3:Y:S04]  /*11c00*/  LDL.LU R12, [R1+0x34] ;  /* 0x00003400010c7983 */ /* 0x000ee80000300800 */
[----:B------:R-:W4:Y:S04]  /*11c10*/  LDL R13, [R1+0x744] ;  /* 0x00074400010d7983 */ /* 0x000f280000100800 */
[----:B--2---:R-:W-:Y:S04]  /*11c20*/  STL [R1+0x12b0], R7 ;  /* 0x0012b00701007387 */ /* 0x004fe80000100800 */
[----:B---3--:R4:W-:Y:S02]  /*11c30*/  STS.U16 [R29+UR6+0x3200], R12 ;  /* 0x0032000c1d007988 */ /* 0x0089e40008000406 */
[----:B----4-:R-:W-:-:S02]  /*11c40*/  IADD3 R12, P1, PT, R13, R2, RZ ;  /* 0x000000020d0c7210 */ /* 0x010fc40007f3e0ff */
[----:B------:R-:W2:Y:S01]  /*11c50*/  LDL R13, [R1+0x61c] ;  /* 0x00061c00010d7983 */ /* 0x000ea20000100800 */
[----:B------:R-:W-:Y:S02]  /*11c60*/  PRMT R6, RZ, 0x7610, R6 ;  /* 0x00007610ff067816 */ /* 0x000fe40000000006 */
[----:B--2---:R-:W-:-:S05]  /*11c70*/  IMAD.X R13, R13, 0x1, R0, P1 ;  /* 0x000000010d0d7824 */ /* 0x004fca00008e0600 */
        /* <DEDUP_REMOVED lines=9> */
[----:B------:R0:W2:Y:S04]  /*11d10*/  @!P0 LDG.E.U16 R5, desc[UR10][R12.64] ;  /* 0x0000000a0c058981 */ /* 0x0000a8000c1e1500 */
[----:B------:R-:W3:Y:S01]  /*11d20*/  LDL.LU R13, [R1+0x44] ;  /* 0x00004400010d7983 */ /* 0x000ee20000300800 */
[----:B0-----:R-:W-:Y:S02]  /*11d30*/  IADD3 R12, P1, PT, R27, R2, RZ ;  /* 0x000000021b0c7210 */ /* 0x001fe40007f3e0ff */
[----:B------:R-:W-:Y:S01]  /*11d40*/  PRMT R26, RZ, 0x7610, R26 ;  /* 0x00007610ff1a7816 */ /* 0x000fe2000000001a */
[----:B---3--:R0:W-:Y:S02]  /*11d50*/  STS.U16 [R29+UR6+0x3600], R13 ;  /* 0x0036000d1d007988 */ /* 0x0081e40008000406 */
[----:B0-----:R-:W-:-:S05]  /*11d60*/  IMAD.X R13, R28, 0x1, R0, P1 ;  /* 0x000000011c0d7824 */ /* 0x001fca00008e0600 */
[----:B------:R-:W3:Y:S04]  /*11d70*/  @!P0 LDG.E.U16 R26, desc[UR10][R12.64] ;  /* 0x0000000a0c1a8981 */ /* 0x000ee8000c1e1500 */
[----:B--2---:R-:W-:Y:S04]  /*11d80*/  STL [R1+0x12a8], R5 ;  /* 0x0012a80501007387 */ /* 0x004fe80000100800 */
[----:B------:R-:W2:Y:S04]  /*11d90*/  LDL R27, [R1+0x60c] ;  /* 0x00060c00011b7983 */ /* 0x000ea80000100800 */
[----:B------:R-:W-:Y:S04]  /*11da0*/  STL [R1+0x9dc], R28 ;  /* 0x0009dc1c01007387 */ /* 0x000fe80000100800 */
[----:B------:R-:W-:Y:S04]  /*11db0*/  STL [R1+0x129c], R28 ;  /* 0x00129c1c01007387 */ /* 0x000fe80000100800 */
[----:B------:R-:W-:Y:S04]  /*11dc0*/  STL [R1+0x12a0], R28 ;  /* 0x0012a01c01007387 */ /* 0x000fe80000100800 */
[----:B------:R-:W-:Y:S04]  /*11dd0*/  STL [R1+0x12a4], R28 ;  /* 0x0012a41c01007387 */ /* 0x000fe80000100800 */
[----:B---3--:R0:W-:Y:S04]  /*11de0*/  STL [R1+0x84], R26 ;  /* 0x0000841a01007387 */ /* 0x0081e80000100800 */
[----:B0-----:R-:W3:Y:S04]  /*11df0*/  LDL.LU R26, [R1+0x1320] ;  /* 0x00132000011a7983 */ /* 0x001ee80000300800 */
[----:B------:R-:W4:Y:S04]  /*11e00*/  LDL.LU R12, [R1+0x30] ;  /* 0x00003000010c7983 */ /* 0x000f280000300800 */
[----:B------:R-:W2:Y:S04]  /*11e10*/  LDL R13, [R1+0x944] ;  /* 0x00094400010d7983 */ /* 0x000ea80000100800 */
[----:B----4-:R2:W-:Y:S02]  /*11e20*/  STS.U16 [R29+UR6+0x3800], R12 ;  /* 0x0038000c1d007988 */ /* 0x0105e40008000406 */
[----:B--2---:R-:W-:-:S02]  /*11e30*/  IADD3 R12, P1, PT, R13, R2, RZ ;  /* 0x000000020d0c7210 */ /* 0x004fc40007f3e0ff */
[----:B------:R-:W2:Y:S01]  /*11e40*/  LDL R13, [R1+0x930] ;  /* 0x00093000010d7983 */ /* 0x000ea20000100800 */
[----:B---3--:R-:W-:Y:S02]  /*11e50*/  PRMT R26, RZ, 0x7610, R26 ;  /* 0x00007610ff1a7816 */ /* 0x008fe4000000001a */
        /* <DEDUP_REMOVED lines=15> */
[----:B------:R-:W4:Y:S01]  /*11f50*/  LDL R13, [R1+0x8f4] ;  /* 0x0008f400010d7983 */ /* 0x000f220000100800 */
[----:B------:R-:W-:-:S03]  /*11f60*/  PRMT R15, RZ, 0x7610, R15 ;  /* 0x00007610ff0f7816 */ /* 0x000fc6000000000f */
[----:B---3--:R4:W-:Y:S02]  /*11f70*/  STS.U16 [R29+UR6+0x3c00], R12 ;  /* 0x003c000c1d007988 */ /* 0x0089e40008000406 */
[----:B----4-:R-:W-:-:S05]  /*11f80*/  IADD3 R12, P1, PT, R13, R2, RZ ;  /* 0x000000020d0c7210 */ /* 0x010fca0007f3e0ff */
[----:B------:R-:W-:-:S05]  /*11f90*/  IMAD.X R13, R27, 0x1, R0, P1 ;  /* 0x000000011b0d7824 */ /* 0x000fca00008e0600 */
[----:B------:R0:W3:Y:S04]  /*11fa0*/  @!P0 LDG.E.U16 R15, desc[UR10][R12.64] ;  /* 0x0000000a0c0f8981 */ /* 0x0000e8000c1e1500 */
[----:B------:R-:W4:Y:S04]  /*11fb0*/  LDL.LU R12, [R1+0x3c] ;  /* 0x00003c00010c7983 */ /* 0x000f280000300800 */
[----:B------:R-:W0:Y:S04]  /*11fc0*/  LDL R13, [R1+0x8f0] ;  /* 0x0008f000010d7983 */ /* 0x000e280000100800 */
[----:B----4-:R0:W-:Y:S02]  /*11fd0*/  STS.U16 [R29+UR6+0x3e00], R12 ;  /* 0x003e000c1d007988 */ /* 0x0101e40008000406 */
[----:B0-----:R-:W-:-:S02]  /*11fe0*/  IADD3 R12, P1, PT, R13, R2, RZ ;  /* 0x000000020d0c7210 */ /* 0x001fc40007f3e0ff */
[----:B------:R-:W4:Y:S01]  /*11ff0*/  LDL R13, [R1+0x734] ;  /* 0x00073400010d7983 */ /* 0x000f220000100800 */
[----:B------:R-:W-:Y:S01]  /*12000*/  PRMT R14, RZ, 0x7610, R14 ;  /* 0x00007610ff0e7816 */ /* 0x000fe2000000000e */
[----:B------:R-:W0:Y:S01]  /*12010*/  S2R R27, SR_TID.X ;  /* 0x00000000001b7919 */ /* 0x000e220000002100 */
[----:B----4-:R-:W-:-:S05]  /*12020*/  IMAD.X R13, R13, 0x1, R0, P1 ;  /* 0x000000010d0d7824 */ /* 0x010fca00008e0600 */
[----:B------:R1:W4:Y:S04]  /*12030*/  @!P0 LDG.E.U16 R14, desc[UR10][R12.64] ;  /* 0x0000000a0c0e8981 */ /* 0x000328000c1e1500 */
[----:B------:R-:W2:Y:S04]  /*12040*/  LDL.LU R12, [R1+0x40] ;  /* 0x00004000010c7983 */ /* 0x000ea80000300800 */
[----:B------:R-:W1:Y:S01]  /*12050*/  LDL R13, [R1+0x84c] ;  /* 0x00084c00010d7983 */ /* 0x000e620000100800 */
[----:B0-----:R-:W-:-:S05]  /*12060*/  LOP3.LUT R27, R27, 0x3f, RZ, 0xc0, !PT ;  /* 0x0000003f1b1b7812 */ /* 0x001fca00078ec0ff */
[----:B------:R-:W-:-:S05]  /*12070*/  IMAD.SHL.U32 R27, R27, 0x2, RZ ;  /* 0x000000021b1b7824 */ /* 0x000fca00078e00ff */
[----:B------:R-:W-:-:S05]  /*12080*/  LOP3.LUT R27, R27, 0x10, RZ, 0x3c, !PT ;  /* 0x000000101b1b7812 */ /* 0x000fca00078e3cff */
[----:B--2---:R1:W-:Y:S02]  /*12090*/  STS.U16 [R27+UR6+0x80], R12 ;  /* 0x0000800c1b007988 */ /* 0x0043e40008000406 */
[----:B-1----:R-:W-:Y:S02]  /*120a0*/  IADD3 R12, P1, PT, R13, R2, RZ ;  /* 0x000000020d0c7210 */ /* 0x002fe40007f3e0ff */
[----:B------:R-:W2:Y:S01]  /*120b0*/  LDL R13, [R1+0x600] ;  /* 0x00060000010d7983 */ /* 0x000ea20000100800 */
[----:B------:R-:W-:Y:S02]  /*120c0*/  PRMT R24, RZ, 0x7610, R24 ;  /* 0x00007610ff187816 */ /* 0x000fe40000000018 */
[----:B--2---:R-:W-:-:S05]  /*120d0*/  IMAD.X R13, R13, 0x1, R0, P1 ;  /* 0x000000010d0d7824 */ /* 0x004fca00008e0600 */
[----:B------:R0:W2:Y:S04]  /*120e0*/  @!P0 LDG.E.U16 R24, desc[UR10][R12.64] ;  /* 0x0000000a0c188981 */ /* 0x0000a8000c1e1500 */
[----:B------:R-:W2:Y:S04]  /*120f0*/  LDL.LU R12, [R1+0x4c] ;  /* 0x00004c00010c7983 */ /* 0x000ea80000300800 */
[----:B------:R-:W0:Y:S04]  /*12100*/  LDL R13, [R1+0x718] ;  /* 0x00071800010d7983 */ /* 0x000e280000100800 */
[----:B--2---:R0:W-:Y:S02]  /*12110*/  STS.U16 [R27+UR6+0x280], R12 ;  /* 0x0002800c1b007988 */ /* 0x0041e40008000406 */
[----:B0-----:R-:W-:-:S02]  /*12120*/  IADD3 R12, P1, PT, R13, R2, RZ ;  /* 0x000000020d0c7210 */ /* 0x001fc40007f3e0ff */
        /* <DEDUP_REMOVED lines=11> */
[----:B------:R-:W2:Y:S04]  /*121e0*/  @!P0 LDG.E.U16 R25, desc[UR10][R12.64] ;  /* 0x0000000a0c198981 */ /* 0x000ea8000c1e1500 */
[----:B--2---:R0:W-:Y:S04]  /*121f0*/  STL [R1+0x2c], R25 ;  /* 0x00002c1901007387 */ /* 0x0041e80000100800 */
[----:B0-----:R-:W2:Y:S04]  /*12200*/  LDL.LU R25, [R1+0x1314] ;  /* 0x0013140001197983 */ /* 0x001ea80000300800 */
        /* <DEDUP_REMOVED lines=91> */
[----:B------:R-:W2:Y:S04]  /*127c0*/  LDL R13, [R1+0x7cc] ;  /* 0x0007cc00010d7983 */ /* 0x000ea80000100800 */
[----:B---3--:R0:W-:Y:S04]  /*127d0*/  STS.U16 [R27+UR6+0x1880], R12 ;  /* 0x0018800c1b007988 */ /* 0x0081e80008000406 */
[----:B0-----:R-:W3:Y:S01]  /*127e0*/  LDL.LU R27, [R1+0x12ec] ;  /* 0x0012ec00011b7983 */ /* 0x001ee20000300800 */
[----:B--2---:R-:W-:-:S03]  /*127f0*/  IADD3 R12, P1, PT, R13, R2, RZ ;  /* 0x000000020d0c7210 */ /* 0x004fc60007f3e0ff */
[----:B------:R-:W2:Y:S01]  /*12800*/  LDL R13, [R1+0x6a4] ;  /* 0x0006a400010d7983 */ /* 0x000ea20000100800 */
[----:B---3--:R-:W-:Y:S01]  /*12810*/  PRMT R27, RZ, 0x7610, R27 ;  /* 0x00007610ff1b7816 */ /* 0x008fe2000000001b */
[----:B--2---:R-:W-:-:S05]  /*12820*/  IMAD.X R13, R13, 0x1, R0, P1 ;  /* 0x000000010d0d7824 */ /* 0x004fca00008e0600 */
        /* <DEDUP_REMOVED lines=76> */
[----:B------:R-:W-:Y:S01]  /*12cf0*/  PRMT R22, RZ, 0x7610, R22 ;  /* 0x00007610ff167816 */ /* 0x000fe20000000016 */
[----:B------:R-:W0:Y:S01]  /*12d00*/  S2R R4, SR_TID.X ;  /* 0x0000000000047919 */ /* 0x000e220000002100 */
[----:B--2---:R-:W-:-:S05]  /*12d10*/  IMAD.X R13, R13, 0x1, R0, P1 ;  /* 0x000000010d0d7824 */ /* 0x004fca00008e0600 */
[----:B------:R1:W2:Y:S04]  /*12d20*/  @!P0 LDG.E.U16 R22, desc[UR10][R12.64] ;  /* 0x0000000a0c168981 */ /* 0x0002a8000c1e1500 */
[----:B------:R-:W3:Y:S01]  /*12d30*/  LDL R13, [R1+0x658] ;  /* 0x00065800010d7983 */ /* 0x000ee20000100800 */
[----:B0-----:R-:W-:-:S05]  /*12d40*/  LOP3.LUT R4, R4, 0x3f, RZ, 0xc0, !PT ;  /* 0x0000003f04047812 */ /* 0x001fca00078ec0ff */
[----:B------:R-:W-:-:S05]  /*12d50*/  IMAD.SHL.U32 R4, R4, 0x2, RZ ;  /* 0x0000000204047824 */ /* 0x000fca00078e00ff */
[----:B-1----:R-:W-:-:S05]  /*12d60*/  LOP3.LUT R12, R4, 0x10, RZ, 0x3c, !PT ;  /* 0x00000010040c7812 */ /* 0x002fca00078e3cff */
[----:B------:R3:W-:Y:S02]  /*12d70*/  STS.U16 [R12+UR6+0x2680], R3 ;  /* 0x002680030c007988 */ /* 0x0007e40008000406 */
[----:B---3--:R-:W-:Y:S02]  /*12d80*/  IADD3 R12, P1, PT, R13, R2, RZ ;  /* 0x000000020d0c7210 */ /* 0x008fe40007f3e0ff */
[----:B------:R-:W3:Y:S01]  /*12d90*/  LDL R13, [R1+0x598] ;  /* 0x00059800010d7983 */ /* 0x000ee20000100800 */
[----:B------:R-:W-:Y:S02]  /*12da0*/  PRMT R16, RZ, 0x7610, R16 ;  /* 0x00007610ff107816 */ /* 0x000fe40000000010 */
[----:B---3--:R-:W-:-:S05]  /*12db0*/  IMAD.X R13, R13, 0x1, R0, P1 ;  /* 0x000000010d0d7824 */ /* 0x008fca00008e0600 */
[----:B------:R-:W3:Y:S01]  /*12dc0*/  @!P0 LDG.E.U16 R16, desc[UR10][R12.64] ;  /* 0x0000000a0c108981 */ /* 0x000ee2000c1e1500 */
[----:B------:R-:W0:Y:S03]  /*12dd0*/  S2R R4, SR_TID.X ;  /* 0x0000000000047919 */ /* 0x000e260000002100 */
[----:B---3--:R1:W-:Y:S04]  /*12de0*/  STL [R1+0x40], R16 ;  /* 0x0000401001007387 */ /* 0x0083e80000100800 */
[----:B-1----:R-:W3:Y:S04]  /*12df0*/  LDL.LU R16, [R1+0x12d0] ;  /* 0x0012d00001107983 */ /* 0x002ee80000300800 */
[----:B------:R-:W2:Y:S01]  /*12e00*/  LDL R13, [R1+0x880] ;  /* 0x00088000010d7983 */ /* 0x000ea20000100800 */
[----:B0-----:R-:W-:-:S05]  /*12e10*/  LOP3.LUT R4, R4, 0x3f, RZ, 0xc0, !PT ;  /* 0x0000003f04047812 */ /* 0x001fca00078ec0ff */
[----:B------:R-:W-:-:S05]  /*12e20*/  IMAD.SHL.U32 R4, R4, 0x2, RZ ;  /* 0x0000000204047824 */ /* 0x000fca00078e00ff */
[----:B------:R-:W-:-:S05]  /*12e30*/  LOP3.LUT R12, R4, 0x10, RZ, 0x3c, !PT ;  /* 0x00000010040c7812 */ /* 0x000fca00078e3cff */
[----:B---3--:R2:W-:Y:S02]  /*12e40*/  STS.U16 [R12+UR6+0x2880], R16 ;  /* 0x002880100c007988 */ /* 0x0085e40008000406 */
[----:B--2---:R-:W-:Y:S02]  /*12e50*/  IADD3 R12, P1, PT, R13, R2, RZ ;  /* 0x000000020d0c7210 */ /* 0x004fe40007f3e0ff */
[----:B------:R-:W2:Y:S01]  /*12e60*/  LDL R13, [R1+0x778] ;  /* 0x00077800010d7983 */ /* 0x000ea20000100800 */
[----:B------:R-:W-:Y:S02]  /*12e70*/  PRMT R17, RZ, 0x7610, R17 ;  /* 0x00007610ff117816 */ /* 0x000fe40000000011 */
[----:B--2---:R-:W-:-:S05]  /*12e80*/  IMAD.X R13, R13, 0x1, R0, P1 ;  /* 0x000000010d0d7824 */ /* 0x004fca00008e0600 */
[----:B------:R-:W2:Y:S01]  /*12e90*/  @!P0 LDG.E.U16 R17, desc[UR10][R12.64] ;  /* 0x0000000a0c118981 */ /* 0x000ea2000c1e1500 */
[----:B------:R-:W0:Y:S03]  /*12ea0*/  S2R R4, SR_TID.X ;  /* 0x0000000000047919 */ /* 0x000e260000002100 */
[----:B--2---:R1:W-:Y:S04]  /*12eb0*/  STL [R1+0x3c], R17 ;  /* 0x00003c1101007387 */ /* 0x0043e80000100800 */
[----:B-1----:R-:W2:Y:S04]  /*12ec0*/  LDL.LU R17, [R1+0x12cc] ;  /* 0x0012cc0001117983 */ /* 0x002ea80000300800 */
[----:B------:R-:W3:Y:S01]  /*12ed0*/  LDL R13, [R1+0x76c] ;  /* 0x00076c00010d7983 */ /* 0x000ee20000100800 */
[----:B0-----:R-:W-:-:S05]  /*12ee0*/  LOP3.LUT R4, R4, 0x3f, RZ, 0xc0, !PT ;  /* 0x0000003f04047812 */ /* 0x001fca00078ec0ff */
[----:B------:R-:W-:-:S05]  /*12ef0*/  IMAD.SHL.U32 R4, R4, 0x2, RZ ;  /* 0x0000000204047824 */ /* 0x000fca00078e00ff */
[----:B------:R-:W-:-:S05]  /*12f00*/  LOP3.LUT R12, R4, 0x10, RZ, 0x3c, !PT ;  /* 0x00000010040c7812 */ /* 0x000fca00078e3cff */
[----:B--2---:R3:W-:Y:S02]  /*12f10*/  STS.U16 [R12+UR6+0x2a80], R17 ;  /* 0x002a80110c007988 */ /* 0x0047e40008000406 */
[----:B---3--:R-:W-:Y:S02]  /*12f20*/  IADD3 R12, P1, PT, R13, R2, RZ ;  /* 0x000000020d0c7210 */ /* 0x008fe40007f3e0ff */
        /* <DEDUP_REMOVED lines=10> */
[----:B------:R-:W-:Y:S02]  /*12fd0*/  LOP3.LUT R12, R4, 0x10, RZ, 0x3c, !PT ;  /* 0x00000010040c7812 */ /* 0x000fe400078e3cff */
[----:B------:R-:W-:Y:S01]  /*12fe0*/  PRMT R19, RZ, 0x7610, R19 ;  /* 0x00007610ff137816 */ /* 0x000fe20000000013 */
[----:B------:R-:W4:Y:S04]  /*12ff0*/  LDL R4, [R1+0x618] ;  /* 0x0006180001047983 */ /* 0x000f280000100800 */
[----:B--2---:R3:W-:Y:S02]  /*13000*/  STS.U16 [R12+UR6+0x2c80], R18 ;  /* 0x002c80120c007988 */ /* 0x0047e40008000406 */
[----:B---3--:R-:W-:Y:S02]  /*13010*/  IADD3 R12, P1, PT, R13, R2, RZ ;  /* 0x000000020d0c7210 */ /* 0x008fe40007f3e0ff */
[----:B------:R-:W2:Y:S03]  /*13020*/  LDL R13, [R1+0x588] ;  /* 0x00058800010d7983 */ /* 0x000ea60000100800 */
        /* <DEDUP_REMOVED lines=29> */
[----:B--2---:R1:W-:Y:S04]  /*13200*/  STL [R1+0x28], R11 ;  /* 0x0000280b01007387 */ /* 0x0043e80000100800 */
[----:B-1----:R-:W2:Y:S01]  /*13210*/  LDL.LU R11, [R1+0x12bc] ;  /* 0x0012bc00010b7983 */ /* 0x002ea20000300800 */
[----:B0-----:R-:W-:-:S05]  /*13220*/  LOP3.LUT R13, R13, 0x3f, RZ, 0xc0, !PT ;  /* 0x0000003f0d0d7812 */ /* 0x001fca00078ec0ff */
[----:B------:R-:W-:-:S05]  /*13230*/  IMAD.SHL.U32 R13, R13, 0x2, RZ ;  /* 0x000000020d0d7824 */ /* 0x000fca00078e00ff */
[----:B------:R-:W-:-:S05]  /*13240*/  LOP3.LUT R13, R13, 0x10, RZ, 0x3c, !PT ;  /* 0x000000100d0d7812 */ /* 0x000fca00078e3cff */
[----:B--2---:R0:W-:Y:S04]  /*13250*/  STS.U16 [R13+UR6+0x3280], R11 ;  /* 0x0032800b0d007988 */ /* 0x0041e80008000406 */
[----:B0-----:R-:W2:Y:S01]  /*13260*/  LDL R13, [R1+0x578] ;  /* 0x00057800010d7983 */ /* 0x001ea20000100800 */
[----:B----4-:R-:W-:Y:S02]  /*13270*/  IADD3 R12, P1, PT, R4, R2, RZ ;  /* 0x00000002040c7210 */ /* 0x010fe40007f3e0ff */
[----:B------:R-:W-:Y:S01]  /*13280*/  PRMT R10, RZ, 0x7610, R10 ;  /* 0x00007610ff0a7816 */ /* 0x000fe2000000000a */
[----:B------:R-:W3:Y:S04]  /*13290*/  LDL R11, [R1+0x860] ;  /* 0x00086000010b7983 */ /* 0x000ee80000100800 */
[----:B------:R-:W4:Y:S01]  /*132a0*/  LDL R4, [R1+0x938] ;  /* 0x0009380001047983 */ /* 0x000f220000100800 */
[----:B--2---:R-:W-:-:S05]  /*132b0*/  IMAD.X R13, R13, 0x1, R0, P1 ;  /* 0x000000010d0d7824 */ /* 0x004fca00008e0600 */
[----:B------:R0:W2:Y:S02]  /*132c0*/  @!P0 LDG.E.U16 R10, desc[UR10][R12.64] ;  /* 0x0000000a0c0a8981 */ /* 0x0000a4000c1e1500 */
[----:B0-----:R-:W0:Y:S02]  /*132d0*/  S2R R13, SR_TID.X ;  /* 0x00000000000d7919 */ /* 0x001e240000002100 */
[----:B--2---:R1:W-:Y:S04]  /*132e0*/  STL [R1+0x24], R10 ;  /* 0x0000240a01007387 */ /* 0x0043e80000100800 */
[----:B-1----:R-:W2:Y:S01]  /*132f0*/  LDL.LU R10, [R1+0x12b8] ;  /* 0x0012b800010a7983 */ /* 0x002ea20000300800 */
[----:B0-----:R-:W-:-:S05]  /*13300*/  LOP3.LUT R13, R13, 0x3f, RZ, 0xc0, !PT ;  /* 0x0000003f0d0d7812 */ /* 0x001fca00078ec0ff */
[----:B------:R-:W-:Y:S01]  /*13310*/  IMAD.SHL.U32 R12, R13, 0x2, RZ ;  /* 0x000000020d0c7824 */ /* 0x000fe200078e00ff */
[----:B------:R-:W-:Y:S01]  /*13320*/  PRMT R9, RZ, 0x7610, R9 ;  /* 0x00007610ff097816 */ /* 0x000fe20000000009 */
[----:B------:R-:W3:Y:S03]  /*13330*/  LDL R13, [R1+0x960] ;  /* 0x00096000010d7983 */ /* 0x000ee60000100800 */
[----:B------:R-:W-:-:S05]  /*13340*/  LOP3.LUT R12, R12, 0x10, RZ, 0x3c, !PT ;  /* 0x000000100c0c7812 */ /* 0x000fca00078e3cff */
[----:B--2---:R3:W-:Y:S02]  /*13350*/  STS.U16 [R12+UR6+0x3480], R10 ;  /* 0x0034800a0c007988 */ /* 0x0047e40008000406 */
[----:B---3--:R-:W-:Y:S02]  /*13360*/  IADD3 R10, P1, PT, R11, R2, RZ ;  /* 0x000000020b0a7210 */ /* 0x008fe40007f3e0ff */
[----:B------:R-:W2:Y:S03]  /*13370*/  LDL R11, [R1+0x738] ;  /* 0x00073800010b7983 */ /* 0x000ea60000100800 */
[----:B--2---:R-:W-:-:S05]  /*13380*/  IMAD.X R11, R11, 0x1, R0, P1 ;  /* 0x000000010b0b7824 */ /* 0x004fca00008e0600 */
[----:B------:R-:W2:Y:S04]  /*13390*/  @!P0 LDG.E.U16 R9, desc[UR10][R10.64] ;  /* 0x0000000a0a098981 */ /* 0x000ea8000c1e1500 */
[----:B--2---:R0:W-:Y:S04]  /*133a0*/  STL [R1+0x20], R9 ;  /* 0x0000200901007387 */ /* 0x0041e80000100800 */
[----:B0-----:R-:W2:Y:S04]  /*133b0*/  LDL.LU R9, [R1+0x12b4] ;  /* 0x0012b40001097983 */ /* 0x001ea80000300800 */
[----:B------:R-:W3:Y:S01]  /*133c0*/  LDL R11, [R1+0x948] ;  /* 0x00094800010b7983 */ /* 0x000ee20000100800 */
[----:B------:R-:W-:-:S03]  /*133d0*/  IADD3 R10, P1, PT, R13, R2, RZ ;  /* 0x000000020d0a7210 */ /* 0x000fc60007f3e0ff */
[----:B------:R-:W4:Y:S04]  /*133e0*/  LDL R13, [R1+0x858] ;  /* 0x00085800010d7983 */ /* 0x000f280000100800 */
[----:B--2---:R0:W-:Y:S01]  /*133f0*/  STS.U16 [R12+UR6+0x3680], R9 ;  /* 0x003680090c007988 */ /* 0x0041e20008000406 */
[----:B---3--:R-:W-:Y:S01]  /*13400*/  IMAD.X R11, R11, 0x1, R0, P1 ;  /* 0x000000010b0b7824 */ /* 0x008fe200008e0600 */
[----:B0-----:R-:W-:-:S06]  /*13410*/  PRMT R9, RZ, 0x7610, R9 ;  /* 0x00007610ff097816 */ /* 0x001fcc0000000009 */
[----:B------:R-:W2:Y:S04]  /*13420*/  @!P0 LDG.E.U16 R9, desc[UR10][R10.64] ;  /* 0x0000000a0a098981 */ /* 0x000ea8000c1e1500 */
[----:B------:R-:W-:Y:S04]  /*13430*/  STS.U16 [R12+UR6+0x3880], R8 ;  /* 0x003880080c007988 */ /* 0x000fe80008000406 */
[----:B--2---:R0:W-:Y:S04]  /*13440*/  STL [R1+0x1c], R9 ;  /* 0x00001c0901007387 */ /* 0x0041e80000100800 */
[----:B0-----:R-:W2:Y:S01]  /*13450*/  LDL R9, [R1+0x920] ;  /* 0x0009200001097983 */ /* 0x001ea20000100800 */
[----:B----4-:R-:W-:-:S02]  /*13460*/  IADD3 R8, P1, PT, R4, R2, RZ ;  /* 0x0000000204087210 */ /* 0x010fc40007f3e0ff */
[----:B------:R-:W-:Y:S01]  /*13470*/  PRMT R7, RZ, 0x7610, R7 ;  /* 0x00007610ff077816 */ /* 0x000fe20000000007 */
[----:B------:R-:W3:Y:S02]  /*13480*/  LDL R4, [R1+0x850] ;  /* 0x0008500001047983 */ /* 0x000ee40000100800 */
[----:B--2---:R-:W-:-:S05]  /*13490*/  IMAD.X R9, R9, 0x1, R0, P1 ;  /* 0x0000000109097824 */ /* 0x004fca00008e0600 */
[----:B------:R-:W2:Y:S04]  /*134a0*/  @!P0 LDG.E.U16 R7, desc[UR10][R8.64] ;  /* 0x0000000a08078981 */ /* 0x000ea8000c1e1500 */
[----:B--2---:R0:W-:Y:S04]  /*134b0*/  STL [R1+0x18], R7 ;  /* 0x0000180701007387 */ /* 0x0041e80000100800 */
[----:B0-----:R-:W2:Y:S04]  /*134c0*/  LDL.LU R7, [R1+0x12b0] ;  /* 0x0012b00001077983 */ /* 0x001ea80000300800 */
[----:B------:R-:W4:Y:S02]  /*134d0*/  LDL R9, [R1+0x910] ;  /* 0x0009100001097983 */ /* 0x000f240000100800 */
[----:B----4-:R-:W-:-:S02]  /*134e0*/  IADD3 R8, P1, PT, R9, R2, RZ ;  /* 0x0000000209087210 */ /* 0x010fc40007f3e0ff */
[----:B------:R-:W4:Y:S01]  /*134f0*/  LDL R9, [R1+0x8f8] ;  /* 0x0008f80001097983 */ /* 0x000f220000100800 */
[----:B------:R-:W-:Y:S02]  /*13500*/  PRMT R6, RZ, 0x7610, R6 ;  /* 0x00007610ff067816 */ /* 0x000fe40000000006 */
[----:B----4-:R-:W-:-:S05]  /*13510*/  IMAD.X R9, R9, 0x1, R0, P1 ;  /* 0x0000000109097824 */ /* 0x010fca00008e0600 */
[----:B------:R-:W4:Y:S04]  /*13520*/  @!P0 LDG.E.U16 R6, desc[UR10][R8.64] ;  /* 0x0000000a08068981 */ /* 0x000f28000c1e1500 */
[----:B--2---:R0:W-:Y:S04]  /*13530*/  STS.U16 [R12+UR6+0x3a80], R7 ;  /* 0x003a80070c007988 */ /* 0x0041e80008000406 */
[----:B0-----:R-:W2:Y:S04]  /*13540*/  LDL R7, [R1+0x900] ;  /* 0x0009000001077983 */ /* 0x001ea80000100800 */
[----:B----4-:R0:W-:Y:S04]  /*13550*/  STL [R1+0x14], R6 ;  /* 0x0000140601007387 */ /* 0x0101e80000100800 */
[----:B0-----:R-:W4:Y:S01]  /*13560*/  LDL.LU R6, [R1+0x12ac] ;  /* 0x0012ac0001067983 */ /* 0x001f220000300800 */
[----:B------:R-:W-:-:S03]  /*13570*/  PRMT R5, RZ, 0x7610, R5 ;  /* 0x00007610ff057816 */ /* 0x000fc60000000005 */
[----:B----4-:R2:W-:Y:S02]  /*13580*/  STS.U16 [R12+UR6+0x3c80], R6 ;  /* 0x003c80060c007988 */ /* 0x0105e40008000406 */
[----:B--2---:R-:W-:-:S05]  /*13590*/  IADD3 R6, P1, PT, R7, R2, RZ ;  /* 0x0000000207067210 */ /* 0x004fca0007f3e0ff */
[----:B------:R-:W-:-:S05]  /*135a0*/  IMAD.X R7, R13, 0x1, R0, P1 ;  /* 0x000000010d077824 */ /* 0x000fca00008e0600 */
[----:B------:R-:W2:Y:S04]  /*135b0*/  @!P0 LDG.E.U16 R5, desc[UR10][R6.64] ;  /* 0x0000000a06058981 */ /* 0x000ea8000c1e1500 */
[----:B--2---:R0:W-:Y:S04]  /*135c0*/  STL [R1+0x10], R5 ;  /* 0x0000100501007387 */ /* 0x0041e80000100800 */
[----:B0-----:R-:W2:Y:S01]  /*135d0*/  LDL.LU R5, [R1+0x12a8] ;  /* 0x0012a80001057983 */ /* 0x001ea20000300800 */
[----:B---3--:R-:W-:-:S03]  /*135e0*/  IADD3 R4, P1, PT, R4, R2, RZ ;  /* 0x0000000204047210 */ /* 0x008fc60007f3e0ff */
[----:B--2---:R0:W-:Y:S04]  /*135f0*/  STS.U16 [R12+UR6+0x3e80], R5 ;  /* 0x003e80050c007988 */ /* 0x0041e80008000406 */
[----:B0-----:R-:W2:Y:S01]  /*13600*/  LDL R5, [R1+0x604] ;  /* 0x0006040001057983 */ /* 0x001ea20000100800 */
[----:B------:R-:W-:-:S03]  /*13610*/  PRMT R28, RZ, 0x7610, R28 ;  /* 0x00007610ff1c7816 */ /* 0x000fc6000000001c */
[----:B------:R-:W3:Y:S01]  /*13620*/  LDL R12, [R1+0x834] ;  /* 0x00083400010c7983 */ /* 0x000ee20000100800 */
[----:B--2---:R-:W-:-:S05]  /*13630*/  IMAD.X R5, R5, 0x1, R0, P1 ;  /* 0x0000000105057824 */ /* 0x004fca00008e0600 */
[----:B------:R-:W2:Y:S01]  /*13640*/  @!P0 LDG.E.U16 R28, desc[UR10][R4.64] ;  /* 0x0000000a041c8981 */ /* 0x000ea2000c1e1500 */
[----:B------:R-:W0:Y:S03]  /*13650*/  S2R R13, SR_TID.X ;  /* 0x00000000000d7919 */ /* 0x000e260000002100 */
[----:B--2---:R1:W-:Y:S04]  /*13660*/  STL [R1+0xc], R28 ;  /* 0x00000c1c01007387 */ /* 0x0043e80000100800 */
[----:B-1----:R-:W2:Y:S04]  /*13670*/  LDL.LU R28, [R1+0x12a4] ;  /* 0x0012a400011c7983 */ /* 0x002ea80000300800 */
[----:B------:R-:W4:Y:S04]  /*13680*/  LDL.LU R4, [R1+0x84] ;  /* 0x0000840001047983 */ /* 0x000f280000300800 */
[----:B------:R-:W2:Y:S01]  /*13690*/  LDL R5, [R1+0x720] ;  /* 0x0007200001057983 */ /* 0x000ea20000100800 */
[----:B0-----:R-:W-:-:S05]  /*136a0*/  LOP3.LUT R13, R13, 0x3f, RZ, 0xc0, !PT ;  /* 0x0000003f0d0d7812 */ /* 0x001fca00078ec0ff */
[----:B------:R-:W-:-:S05]  /*136b0*/  IMAD.SHL.U32 R13, R13, 0x2, RZ ;  /* 0x000000020d0d7824 */ /* 0x000fca00078e00ff */
[----:B------:R-:W-:-:S05]  /*136c0*/  LOP3.LUT R13, R13, 0x20, RZ, 0x3c, !PT ;  /* 0x000000200d0d7812 */ /* 0x000fca00078e3cff */
[----:B----4-:R2:W-:Y:S02]  /*136d0*/  STS.U16 [R13+UR6+0x100], R4 ;  /* 0x000100040d007988 */ /* 0x0105e40008000406 */
[----:B--2---:R-:W-:Y:S02]  /*136e0*/  IADD3 R4, P1, PT, R5, R2, RZ ;  /* 0x0000000205047210 */ /* 0x004fe40007f3e0ff */
[----:B------:R-:W2:Y:S01]  /*136f0*/  LDL R5, [R1+0x56c] ;  /* 0x00056c0001057983 */ /* 0x000ea20000100800 */
[----:B------:R-:W-:Y:S02]  /*13700*/  PRMT R28, RZ, 0x7610, R28 ;  /* 0x00007610ff1c7816 */ /* 0x000fe4000000001c */
[----:B--2---:R-:W-:-:S05]  /*13710*/  IMAD.X R5, R5, 0x1, R0, P1 ;  /* 0x0000000105057824 */ /* 0x004fca00008e0600 */
[----:B------:R-:W2:Y:S04]  /*13720*/  @!P0 LDG.E.U16 R28, desc[UR10][R4.64] ;  /* 0x0000000a041c8981 */ /* 0x000ea8000c1e1500 */
[----:B--2---:R0:W-:Y:S04]  /*13730*/  STL [R1+0x8], R28 ;  /* 0x0000081c01007387 */ /* 0x0041e80000100800 */
[----:B0-----:R-:W2:Y:S04]  /*13740*/  LDL.LU R28, [R1+0x12a0] ;  /* 0x0012a000011c7983 */ /* 0x001ea80000300800 */
[----:B------:R-:W4:Y:S04]  /*13750*/  LDL.LU R4, [R1+0x4] ;  /* 0x0000040001047983 */ /* 0x000f280000300800 */
[----:B------:R-:W2:Y:S04]  /*13760*/  LDL R5, [R1+0x8e4] ;  /* 0x0008e40001057983 */ /* 0x000ea80000100800 */
[----:B----4-:R2:W-:Y:S02]  /*13770*/  STS.U16 [R13+UR6+0x300], R4 ;  /* 0x000300040d007988 */ /* 0x0105e40008000406 */
[----:B--2---:R-:W-:-:S02]  /*13780*/  IADD3 R4, P1, PT, R5, R2, RZ ;  /* 0x0000000205047210 */ /* 0x004fc40007f3e0ff */
[----:B------:R-:W2:Y:S01]  /*13790*/  LDL R5, [R1+0x840] ;  /* 0x0008400001057983 */ /* 0x000ea20000100800 */
[----:B------:R-:W-:Y:S02]  /*137a0*/  PRMT R28, RZ, 0x7610, R28 ;  /* 0x00007610ff1c7816 */ /* 0x000fe4000000001c */
[----:B--2---:R-:W-:-:S05]  /*137b0*/  IMAD.X R5, R5, 0x1, R0, P1 ;  /* 0x0000000105057824 */ /* 0x004fca00008e0600 */
[----:B------:R-:W2:Y:S04]  /*137c0*/  @!P0 LDG.E.U16 R28, desc[UR10][R4.64] ;  /* 0x0000000a041c8981 */ /* 0x000ea8000c1e1500 */
[----:B--2---:R0:W-:Y:S04]  /*137d0*/  STL [R1+0x4], R28 ;  /* 0x0000041c01007387 */ /* 0x0041e80000100800 */
[----:B0-----:R-:W2:Y:S04]  /*137e0*/  LDL.LU R28, [R1+0x129c] ;  /* 0x00129c00011c7983 */ /* 0x001ea80000300800 */
[----:B------:R-:W4:Y:S01]  /*137f0*/  LDL.LU R5, [R1+0x80] ;  /* 0x0000800001057983 */ /* 0x000f220000300800 */
[----:B---3--:R-:W-:-:S03]  /*13800*/  IADD3 R4, P1, PT, R12, R2, RZ ;  /* 0x000000020c047210 */ /* 0x008fc60007f3e0ff */
[----:B------:R-:W3:Y:S04]  /*13810*/  LDL R12, [R1+0x820] ;  /* 0x00082000010c7983 */ /* 0x000ee80000100800 */
[----:B----4-:R0:W-:Y:S04]  /*13820*/  STS.U16 [R13+UR6+0x500], R5 ;  /* 0x000500050d007988 */ /* 0x0101e80008000406 */
[----:B0-----:R-:W4:Y:S01]  /*13830*/  LDL R5, [R1+0x70c] ;  /* 0x00070c0001057983 */ /* 0x001f220000100800 */
[----:B--2---:R-:W-:Y:S01]  /*13840*/  PRMT R28, RZ, 0x7610, R28 ;  /* 0x00007610ff1c7816 */ /* 0x004fe2000000001c */
[----:B----4-:R-:W-:-:S05]  /*13850*/  IMAD.X R5, R5, 0x1, R0, P1 ;  /* 0x0000000105057824 */ /* 0x010fca00008e0600 */
[----:B------:R-:W2:Y:S04]  /*13860*/  @!P0 LDG.E.U16 R28, desc[UR10][R4.64] ;  /* 0x0000000a041c8981 */ /* 0x000ea8000c1e1500 */
[----:B------:R-:W4:Y:S04]  /*13870*/  LDL R5, [R1+0x700] ;  /* 0x0007000001057983 */ /* 0x000f280000100800 */
[----:B--2---:R0:W-:Y:S04]  /*13880*/  STL [R1+0x1270], R28 ;  /* 0x0012701c01007387 */ /* 0x0041e80000100800 */
[----:B0-----:R-:W2:Y:S01]  /*13890*/  LDL R28, [R1+0x5ec] ;  /* 0x0005ec00011c7983 */ /* 0x001ea20000100800 */
[----:B----4-:R-:W-:-:S02]  /*138a0*/  IADD3 R4, P1, PT, R5, R2, RZ ;  /* 0x0000000205047210 */ /* 0x010fc40007f3e0ff */
[----:B------:R-:W-:Y:S01]  /*138b0*/  PRMT R27, RZ, 0x7610, R27 ;  /* 0x00007610ff1b7816 */ /* 0x000fe2000000001b */
[----:B------:R0:W-:Y:S04]  /*138c0*/  STS.U16 [R13+UR6+0x700], R15 ;  /* 0x0007000f0d007988 */ /* 0x0001e80008000406 */
[----:B0-----:R-:W4:Y:S01]  /*138d0*/  LDL R15, [R1+0x814] ;  /* 0x00081400010f7983 */ /* 0x001f220000100800 */
[----:B--2---:R-:W-:-:S03]  /*138e0*/  IMAD.X R5, R28, 0x1, R0, P1 ;  /* 0x000000011c057824 */ /* 0x004fc600008e0600 */
[----:B------:R-:W2:Y:S04]  /*138f0*/  LDL R28, [R1+0x6ec] ;  /* 0x0006ec00011c7983 */ /* 0x000ea80000100800 */
[----:B------:R0:W2:Y:S04]  /*13900*/  @!P0 LDG.E.U16 R27, desc[UR10][R4.64] ;  /* 0x0000000a041b8981 */ /* 0x0000a8000c1e1500 */
[----:B------:R-:W0:Y:S04]  /*13910*/  LDL R5, [R1+0x8d4] ;  /* 0x0008d40001057983 */ /* 0x000e280000100800 */
[----:B------:R1:W-:Y:S02]  /*13920*/  STS.U16 [R13+UR6+0x900], R14 ;  /* 0x0009000e0d007988 */ /* 0x0003e40008000406 */
[----:B-1----:R-:W1:Y:S01]  /*13930*/  S2R R13, SR_TID.X ;  /* 0x00000000000d7919 */ /* 0x002e620000002100 */
[----:B------:R-:W-:-:S02]  /*13940*/  PRMT R25, RZ, 0x7610, R25 ;  /* 0x00007610ff197816 */ /* 0x000fc40000000019 */
[----:B------:R-:W-:Y:S02]  /*13950*/  PRMT R23, RZ, 0x7610, R23 ;  /* 0x00007610ff177816 */ /* 0x000fe40000000017 */
[----:B-1----:R-:W-:-:S05]  /*13960*/  LOP3.LUT R13, R13, 0x3f, RZ, 0xc0, !PT ;  /* 0x0000003f0d0d7812 */ /* 0x002fca00078ec0ff */
[----:B------:R-:W-:Y:S01]  /*13970*/  IMAD.SHL.U32 R14, R13, 0x2, RZ ;  /* 0x000000020d0e7824 */ /* 0x000fe200078e00ff */
[----:B0-----:R-:W-:-:S05]  /*13980*/  IADD3 R4, P1, PT, R5, R2, RZ ;  /* 0x0000000205047210 */ /* 0x001fca0007f3e0ff */
[----:B---3--:R-:W-:-:S05]  /*13990*/  IMAD.X R5, R12, 0x1, R0, P1 ;  /* 0x000000010c057824 */ /* 0x008fca00008e0600 */
[----:B------:R4:W3:Y:S04]  /*139a0*/  @!P0 LDG.E.U16 R25, desc[UR10][R4.64] ;  /* 0x0000000a04198981 */ /* 0x0008e8000c1e1500 */
[----:B--2---:R0:W-:Y:S04]  /*139b0*/  STL [R1+0x1274], R27 ;  /* 0x0012741b01007387 */ /* 0x0041e80000100800 */
[----:B------:R-:W2:Y:S01]  /*139c0*/  LDL R13, [R1+0x5dc] ;  /* 0x0005dc00010d7983 */ /* 0x000ea20000100800 */
[----:B----4-:R-:W-:-:S03]  /*139d0*/  IADD3 R4, P1, PT, R15, R2, RZ ;  /* 0x000000020f047210 */ /* 0x010fc60007f3e0ff */
[----:B0-----:R-:W4:Y:S02]  /*139e0*/  LDL R27, [R1+0x6e0] ;  /* 0x0006e000011b7983 */ /* 0x001f240000100800 */
[----:B------:R-:W-:Y:S01]  /*139f0*/  IMAD.X R5, R28, 0x1, R0, P1 ;  /* 0x000000011c057824 */ /* 0x000fe200008e0600 */
[----:B------:R-:W-:Y:S01]  /*13a00*/  LOP3.LUT R14, R14, 0x20, RZ, 0x3c, !PT ;  /* 0x000000200e0e7812 */ /* 0x000fe200078e3cff */
[----:B------:R-:W2:Y:S04]  /*13a10*/  LDL.LU R12, [R1+0x7c] ;  /* 0x00007c00010c7983 */ /* 0x000ea80000300800 */
[----:B------:R0:W2:Y:S02]  /*13a20*/  @!P0 LDG.E.U16 R23, desc[UR10][R4.64] ;  /* 0x0000000a04178981 */ /* 0x0000a4000c1e1500 */
[----:B0-----:R-:W0:Y:S02]  /*13a30*/  S2R R5, SR_TID.X ;  /* 0x0000000000057919 */ /* 0x001e240000002100 */
[----:B------:R-:W-:Y:S01]  /*13a40*/  STS.U16 [R14+UR6+0xb00], R24 ;  /* 0x000b00180e007988 */ /* 0x000fe20008000406 */
[----:B------:R-:W-:-:S02]  /*13a50*/  PRMT R21, RZ, 0x7610, R21 ;  /* 0x00007610ff157816 */ /* 0x000fc40000000015 */
[----:B0-----:R-:W-:-:S05]  /*13a60*/  LOP3.LUT R5, R5, 0x3f, RZ, 0xc0, !PT ;  /* 0x0000003f05057812 */ /* 0x001fca00078ec0ff */
[----:B------:R-:W-:-:S05]  /*13a70*/  IMAD.SHL.U32 R5, R5, 0x2, RZ ;  /* 0x0000000205057824 */ /* 0x000fca00078e00ff */
[----:B------:R-:W-:-:S05]  /*13a80*/  LOP3.LUT R5, R5, 0x20, RZ, 0x3c, !PT ;  /* 0x0000002005057812 */ /* 0x000fca00078e3cff */
[----:B------:R-:W-:Y:S04]  /*13a90*/  STS.U16 [R5+UR6+0xd00], R26 ;  /* 0x000d001a05007988 */ /* 0x000fe80008000406 */
[----:B---3--:R0:W-:Y:S04]  /*13aa0*/  STL [R1+0x1278], R25 ;  /* 0x0012781901007387 */ /* 0x0081e80000100800 */
[----:B0-----:R-:W3:Y:S04]  /*13ab0*/  LDL.LU R25, [R1+0x2c] ;  /* 0x00002c0001197983 */ /* 0x001ee80000300800 */
[----:B------:R-:W3:Y:S04]  /*13ac0*/  LDL R15, [R1+0x8c4] ;  /* 0x0008c400010f7983 */ /* 0x000ee80000100800 */
[----:B------:R-:W3:Y:S01]  /*13ad0*/  LDL R14, [R1+0x800] ;  /* 0x00080000010e7983 */ /* 0x000ee20000100800 */
[----:B----4-:R-:W-:-:S03]  /*13ae0*/  IADD3 R4, P1, PT, R27, R2, RZ ;  /* 0x000000021b047210 */ /* 0x010fc60007f3e0ff */
[----:B------:R-:W4:Y:S02]  /*13af0*/  LDL.LU R28, [R1+0x78] ;  /* 0x00007800011c7983 */ /* 0x000f240000300800 */
[----:B--2---:R-:W-:Y:S02]  /*13b00*/  IMAD.X R5, R13, 0x1, R0, P1 ;  /* 0x000000010d057824 */ /* 0x004fe400008e0600 */
[----:B------:R0:W-:Y:S04]  /*13b10*/  STL [R1+0x127c], R23 ;  /* 0x00127c1701007387 */ /* 0x0001e80000100800 */
[----:B------:R-:W2:Y:S04]  /*13b20*/  LDL R13, [R1+0x7f4] ;  /* 0x0007f400010d7983 */ /* 0x000ea80000100800 */
[----:B------:R-:W2:Y:S04]  /*13b30*/  LDL R27, [R1+0x6cc] ;  /* 0x0006cc00011b7983 */ /* 0x000ea80000100800 */
[----:B------:R1:W4:Y:S01]  /*13b40*/  @!P0 LDG.E.U16 R21, desc[UR10][R4.64] ;  /* 0x0000000a04158981 */ /* 0x000322000c1e1500 */
[----:B------:R-:W-:-:S02]  /*13b50*/  PRMT R19, RZ, 0x7610, R19 ;  /* 0x00007610ff137816 */ /* 0x000fc40000000013 */
[----:B------:R-:W-:Y:S01]  /*13b60*/  PRMT R17, RZ, 0x7610, R17 ;  /* 0x00007610ff117816 */ /* 0x000fe20000000011 */
[----:B0-----:R-:W4:Y:S01]  /*13b70*/  LDL.LU R23, [R1+0x74] ;  /* 0x0000740001177983 */ /* 0x001f220000300800 */
[----:B-1----:R-:W0:Y:S02]  /*13b80*/  S2R R5, SR_TID.X ;  /* 0x0000000000057919 */ /* 0x002e240000002100 */
[----:B0-----:R-:W-:-:S05]  /*13b90*/  LOP3.LUT R5, R5, 0x3f, RZ, 0xc0, !PT ;  /* 0x0000003f05057812 */ /* 0x001fca00078ec0ff */
[----:B------:R-:W-:-:S05]  /*13ba0*/  IMAD.SHL.U32 R5, R5, 0x2, RZ ;  /* 0x0000000205057824 */ /* 0x000fca00078e00ff */
[----:B------:R-:W-:-:S05]  /*13bb0*/  LOP3.LUT R5, R5, 0x20, RZ, 0x3c, !PT ;  /* 0x0000002005057812 */ /* 0x000fca00078e3cff */
[----:B---3--:R0:W-:Y:S01]  /*13bc0*/  STS.U16 [R5+UR6+0xf00], R25 ;  /* 0x000f001905007988 */ /* 0x0081e20008000406 */
[----:B------:R-:W-:-:S05]  /*13bd0*/  IADD3 R4, P1, PT, R15, R2, RZ ;  /* 0x000000020f047210 */ /* 0x000fca0007f3e0ff */
[----:B0-----:R-:W-:-:S05]  /*13be0*/  IMAD.X R5, R14, 0x1, R0, P1 ;  /* 0x000000010e057824 */ /* 0x001fca00008e0600 */
[----:B------:R2:W3:Y:S02]  /*13bf0*/  @!P0 LDG.E.U16 R19, desc[UR10][R4.64] ;  /* 0x0000000a04138981 */ /* 0x0004e4000c1e1500 */
[----:B--2---:R-:W-:-:S05]  /*13c00*/  IADD3 R4, P1, PT, R13, R2, RZ ;  /* 0x000000020d047210 */ /* 0x004fca0007f3e0ff */
[----:B------:R-:W-:Y:S01]  /*13c10*/  IMAD.X R5, R27, 0x1, R0, P1 ;  /* 0x000000011b057824 */ /* 0x000fe200008e0600 */
[----:B----4-:R-:W-:Y:S04]  /*13c20*/  STL [R1+0x1280], R21 ;  /* 0x0012801501007387 */ /* 0x010fe80000100800 */
[----:B------:R0:W2:Y:S04]  /*13c30*/  @!P0 LDG.E.U16 R17, desc[UR10][R4.64] ;  /* 0x0000000a04118981 */ /* 0x0000a8000c1e1500 */
[----:B------:R-:W0:Y:S04]  /*13c40*/  LDL R15, [R1+0x6c0] ;  /* 0x0006c000010f7983 */ /* 0x000e280000100800 */
[----:B------:R-:W4:Y:S04]  /*13c50*/  LDL R14, [R1+0x5cc] ;  /* 0x0005cc00010e7983 */ /* 0x000f280000100800 */
[----:B------:R-:W2:Y:S01]  /*13c60*/  LDL.LU R25, [R1+0x70] ;  /* 0x0000700001197983 */ /* 0x000ea20000300800 */
[----:B------:R-:W-:-:S03]  /*13c70*/  PRMT R11, RZ, 0x7610, R11 ;  /* 0x00007610ff0b7816 */ /* 0x000fc6000000000b */
[----:B---3--:R1:W-:Y:S04]  /*13c80*/  STL [R1+0x1284], R19 ;  /* 0x0012841301007387 */ /* 0x0083e80000100800 */
[----:B------:R-:W-:Y:S01]  /*13c90*/  STL [R1+0x1290], R29 ;  /* 0x0012901d01007387 */ /* 0x000fe20000100800 */
[----:B-1----:R-:W-:-:S05]  /*13ca0*/  LOP3.LUT R19, R29, 0x20, RZ, 0x3c, !PT ;  /* 0x000000201d137812 */ /* 0x002fca00078e3cff */
[----:B------:R1:W-:Y:S04]  /*13cb0*/  STS.U16 [R19+UR6+0x1100], R12 ;  /* 0x0011000c13007988 */ /* 0x0003e80008000406 */
[----:B-1----:R-:W3:Y:S04]  /*13cc0*/  LDL.LU R12, [R1+0x6c] ;  /* 0x00006c00010c7983 */ /* 0x002ee80000300800 */
[----:B------:R-:W3:Y:S04]  /*13cd0*/  LDL R21, [R1+0x8b4] ;  /* 0x0008b40001157983 */ /* 0x000ee80000100800 */
[----:B------:R-:W3:Y:S01]  /*13ce0*/  LDL R13, [R1+0x7e0] ;  /* 0x0007e000010d7983 */ /* 0x000ee20000100800 */
[----:B0-----:R-:W-:-:S03]  /*13cf0*/  IADD3 R4, P1, PT, R15, R2, RZ ;  /* 0x000000020f047210 */ /* 0x001fc60007f3e0ff */
[----:B--2---:R-:W-:Y:S04]  /*13d00*/  STL [R1+0x1288], R17 ;  /* 0x0012881101007387 */ /* 0x004fe80000100800 */
[----:B------:R-:W2:Y:S04]  /*13d10*/  LDL.LU R27, [R1+0x68] ;  /* 0x00006800011b7983 */ /* 0x000ea80000300800 */
[----:B------:R-:W2:Y:S01]  /*13d20*/  LDL R15, [R1+0x7d4] ;  /* 0x0007d400010f7983 */ /* 0x000ea20000100800 */
[----:B----4-:R-:W-:-:S03]  /*13d30*/  IMAD.X R5, R14, 0x1, R0, P1 ;  /* 0x000000010e057824 */ /* 0x010fc600008e0600 */
[----:B------:R-:W4:Y:S04]  /*13d40*/  LDL R14, [R1+0x6ac] ;  /* 0x0006ac00010e7983 */ /* 0x000f280000100800 */
[----:B------:R3:W4:Y:S01]  /*13d50*/  @!P0 LDG.E.U16 R11, desc[UR10][R4.64] ;  /* 0x0000000a040b8981 */ /* 0x000722000c1e1500 */
[----:B------:R-:W-:Y:S02]  /*13d60*/  PRMT R10, RZ, 0x7610, R10 ;  /* 0x00007610ff0a7816 */ /* 0x000fe4000000000a */
[----:B------:R-:W-:Y:S01]  /*13d70*/  PRMT R9, RZ, 0x7610, R9 ;  /* 0x00007610ff097816 */ /* 0x000fe20000000009 */
[----:B------:R0:W-:Y:S04]  /*13d80*/  STS.U16 [R19+UR6+0x1300], R28 ;  /* 0x0013001c13007988 */ /* 0x0001e80008000406 */
[----:B0-----:R-:W4:Y:S01]  /*13d90*/  LDL.LU R28, [R1+0x64] ;  /* 0x00006400011c7983 */ /* 0x001f220000300800 */
[----:B---3--:R-:W-:-:S05]  /*13da0*/  IADD3 R4, P1, PT, R21, R2, RZ ;  /* 0x0000000215047210 */ /* 0x008fca0007f3e0ff */
[----:B------:R-:W-:-:S05]  /*13db0*/  IMAD.X R5, R13, 0x1, R0, P1 ;  /* 0x000000010d057824 */ /* 0x000fca00008e0600 */
[----:B------:R2:W3:Y:S02]  /*13dc0*/  @!P0 LDG.E.U16 R10, desc[UR10][R4.64] ;  /* 0x0000000a040a8981 */ /* 0x0004e4000c1e1500 */
[----:B--2---:R-:W-:-:S05]  /*13dd0*/  IADD3 R4, P1, PT, R15, R2, RZ ;  /* 0x000000020f047210 */ /* 0x004fca0007f3e0ff */
[----:B----4-:R-:W-:-:S05]  /*13de0*/  IMAD.X R5, R14, 0x1, R0, P1 ;  /* 0x000000010e057824 */ /* 0x010fca00008e0600 */
[----:B------:R-:W2:Y:S04]  /*13df0*/  @!P0 LDG.E.U16 R9, desc[UR10][R4.64] ;  /* 0x0000000a04098981 */ /* 0x000ea8000c1e1500 */
[----:B------:R0:W-:Y:S04]  /*13e00*/  STL [R1+0x128c], R11 ;  /* 0x00128c0b01007387 */ /* 0x0001e80000100800 */
[----:B------:R-:W4:Y:S04]  /*13e10*/  LDL R17, [R1+0x6a0] ;  /* 0x0006a00001117983 */ /* 0x000f280000100800 */
[----:B0-----:R-:W4:Y:S04]  /*13e20*/  LDL R11, [R1+0x5bc] ;  /* 0x0005bc00010b7983 */ /* 0x001f280000100800 */
[----:B------:R-:W4:Y:S04]  /*13e30*/  LDL.LU R13, [R1+0x60] ;  /* 0x00006000010d7983 */ /* 0x000f280000300800 */
[----:B------:R-:W-:Y:S04]  /*13e40*/  STS.U16 [R19+UR6+0x1500], R23 ;  /* 0x0015001713007988 */ /* 0x000fe80008000406 */
[----:B------:R-:W-:Y:S04]  /*13e50*/  STS.U16 [R19+UR6+0x1700], R25 ;  /* 0x0017001913007988 */ /* 0x000fe80008000406 */
[----:B------:R0:W-:Y:S04]  /*13e60*/  STS.U16 [R19+UR6+0x1900], R12 ;  /* 0x0019000c13007988 */ /* 0x0001e80008000406 */
[----:B---3--:R1:W-:Y:S04]  /*13e70*/  STL [R1+0x1294], R10 ;  /* 0x0012940a01007387 */ /* 0x0083e80000100800 */
[----:B------:R-:W3:Y:S04]  /*13e80*/  LDL R15, [R1+0x8a4] ;  /* 0x0008a400010f7983 */ /* 0x000ee80000100800 */
[----:B------:R-:W3:Y:S04]  /*13e90*/  LDL R14, [R1+0x7c0] ;  /* 0x0007c000010e7983 */ /* 0x000ee80000100800 */
[----:B--2---:R2:W-:Y:S04]  /*13ea0*/  STL [R1+0x1298], R9 ;  /* 0x0012980901007387 */ /* 0x0045e80000100800 */
[----:B0-----:R-:W3:Y:S04]  /*13eb0*/  LDL R12, [R1+0x7b4] ;  /* 0x0007b400010c7983 */ /* 0x001ee80000100800 */
[----:B-1----:R-:W3:Y:S01]  /*13ec0*/  LDL R10, [R1+0x68c] ;  /* 0x00068c00010a7983 */ /* 0x002ee20000100800 */
[----:B----4-:R-:W-:-:S03]  /*13ed0*/  IADD3 R4, P1, PT, R17, R2, RZ ;  /* 0x0000000211047210 */ /* 0x010fc60007f3e0ff */
[----:B------:R-:W4:Y:S02]  /*13ee0*/  LDL.LU R29, [R1+0x5c] ;  /* 0x00005c00011d7983 */ /* 0x000f240000300800 */
[----:B------:R-:W-:Y:S02]  /*13ef0*/  IMAD.X R5, R11, 0x1, R0, P1 ;  /* 0x000000010b057824 */ /* 0x000fe400008e0600 */
[----:B------:R-:W4:Y:S04]  /*13f00*/  LDL.LU R23, [R1+0x58] ;  /* 0x0000580001177983 */ /* 0x000f280000300800 */
[----:B------:R-:W4:Y:S04]  /*13f10*/  LDL R11, [R1+0x680] ;  /* 0x00068000010b7983 */ /* 0x000f280000100800 */
[----:B--2---:R-:W2:Y:S01]  /*13f20*/  LDL R9, [R1+0x5ac] ;  /* 0x0005ac0001097983 */ /* 0x004ea20000100800 */
[----:B------:R-:W-:-:S06]  /*13f30*/  PRMT R8, RZ, 0x7610, R8 ;  /* 0x00007610ff087816 */ /* 0x000fcc0000000008 */
[----:B------:R3:W2:Y:S01]  /*13f40*/  @!P0 LDG.E.U16 R8, desc[UR10][R4.64] ;  /* 0x0000000a04088981 */ /* 0x0006a2000c1e1500 */
[----:B------:R-:W-:-:S03]  /*13f50*/  PRMT R7, RZ, 0x7610, R7 ;  /* 0x00007610ff077816 */ /* 0x000fc60000000007 */
[----:B------:R-:W-:Y:S04]  /*13f60*/  STS.U16 [R19+UR6+0x1b00], R27 ;  /* 0x001b001b13007988 */ /* 0x000fe80008000406 */
[----:B------:R0:W-:Y:S04]  /*13f70*/  STS.U16 [R19+UR6+0x1d00], R28 ;  /* 0x001d001c13007988 */ /* 0x0001e80008000406 */
[----:B------:R2:W-:Y:S01]  /*13f80*/  STS.U16 [R19+UR6+0x1f00], R13 ;  /* 0x001f000d13007988 */ /* 0x0005e20008000406 */
[----:B---3--:R-:W-:-:S03]  /*13f90*/  IADD3 R4, P1, PT, R15, R2, RZ ;  /* 0x000000020f047210 */ /* 0x008fc60007f3e0ff */
[----:B------:R-:W3:Y:S02]  /*13fa0*/  LDL.LU R15, [R1+0x54] ;  /* 0x00005400010f7983 */ /* 0x000ee40000300800 */
[----:B------:R-:W-:Y:S02]  /*13fb0*/  IMAD.X R5, R14, 0x1, R0, P1 ;  /* 0x000000010e057824 */ /* 0x000fe400008e0600 */
[----:B0-----:R-:W3:Y:S04]  /*13fc0*/  LDL R28, [R1+0x894] ;  /* 0x00089400011c7983 */ /* 0x001ee80000100800 */
[----:B------:R0:W3:Y:S04]  /*13fd0*/  @!P0 LDG.E.U16 R7, desc[UR10][R4.64] ;  /* 0x0000000a04078981 */ /* 0x0000e8000c1e1500 */
[----:B------:R-:W3:Y:S01]  /*13fe0*/  LDL R21, [R1+0x7a0] ;  /* 0x0007a00001157983 */ /* 0x000ee20000100800 */
[----:B0-----:R-:W-:-:S05]  /*13ff0*/  IADD3 R4, P1, PT, R12, R2, RZ ;  /* 0x000000020c047210 */ /* 0x001fca0007f3e0ff */
[----:B------:R-:W-:Y:S02]  /*14000*/  IMAD.X R5, R10, 0x1, R0, P1 ;  /* 0x000000010a057824 */ /* 0x000fe400008e0600 */
[----:B------:R-:W3:Y:S04]  /*14010*/  LDL.LU R10, [R1+0x50] ;  /* 0x00005000010a7983 */ /* 0x000ee80000300800 */
[----:B------:R-:W3:Y:S04]  /*14020*/  LDL R17, [R1+0x794] ;  /* 0x0007940001117983 */ /* 0x000ee80000100800 */
[----:B------:R-:W3:Y:S01]  /*14030*/  LDL R14, [R1+0x66c] ;  /* 0x00066c00010e7983 */ /* 0x000ee20000100800 */
[----:B----4-:R-:W-:-:S03]  /*14040*/  IADD3 R12, P1, PT, R11, R2, RZ ;  /* 0x000000020b0c7210 */ /* 0x010fc60007f3e0ff */
[----:B------:R-:W4:Y:S02]  /*14050*/  LDL R11, [R1+0x660] ;  /* 0x00066000010b7983 */ /* 0x000f240000100800 */
[----:B--2---:R-:W-:Y:S02]  /*14060*/  IMAD.X R13, R9, 0x1, R0, P1 ;  /* 0x00000001090d7824 */ /* 0x004fe400008e0600 */
[----:B------:R-:W2:Y:S01]  /*14070*/  LDL R9, [R1+0x59c] ;  /* 0x00059c0001097983 */ /* 0x000ea20000100800 */
[----:B------:R-:W-:Y:S02]  /*14080*/  PRMT R6, RZ, 0x7610, R6 ;  /* 0x00007610ff067816 */ /* 0x000fe40000000006 */
[----:B------:R-:W-:Y:S01]  /*14090*/  PRMT R3, RZ, 0x7610, R3 ;  /* 0x00007610ff037816 */ /* 0x000fe20000000003 */
[----:B------:R0:W-:Y:S04]  /*140a0*/  STS.U16 [R19+UR6+0x2100], R29 ;  /* 0x0021001d13007988 */ /* 0x0001e80008000406 */
[----:B------:R1:W2:Y:S04]  /*140b0*/  @!P0 LDG.E.U16 R6, desc[UR10][R4.64] ;  /* 0x0000000a04068981 */ /* 0x0002a8000c1e1500 */
[----:B------:R-:W2:Y:S04]  /*140c0*/  LDL.LU R25, [R1+0x4c] ;  /* 0x00004c0001197983 */ /* 0x000ea80000300800 */
[----:B------:R0:W-:Y:S01]  /*140d0*/  STS.U16 [R19+UR6+0x2300], R23 ;  /* 0x0023001713007988 */ /* 0x0001e20008000406 */
[----:B-1----:R-:W-:-:S02]  /*140e0*/  PRMT R5, RZ, 0x7610, R5 ;  /* 0x00007610ff057816 */ /* 0x002fc40000000005 */
[----:B------:R-:W-:Y:S01]  /*140f0*/  PRMT R4, RZ, 0x7610, R4 ;  /* 0x00007610ff047816 */ /* 0x000fe20000000004 */
[----:B------:R-:W2:Y:S04]  /*14100*/  LDL.LU R27, [R1+0x48] ;  /* 0x00004800011b7983 */ /* 0x000ea80000300800 */
[----:B------:R3:W2:Y:S02]  /*14110*/  @!P0 LDG.E.U16 R5, desc[UR10][R12.64] ;  /* 0x0000000a0c058981 */ /* 0x0006a4000c1e1500 */
[----:B---3--:R-:W-:Y:S02]  /*14120*/  IADD3 R12, P1, PT, R28, R2, RZ ;  /* 0x000000021c0c7210 */ /* 0x008fe40007f3e0ff */
[----:B------:R2:W-:Y:S04]  /*14130*/  STS.U16 [R19+UR6+0x2500], R15 ;  /* 0x0025000f13007988 */ /* 0x0005e80008000406 */
[----:B------:R-:W3:Y:S01]  /*14140*/  LDL.LU R28, [R1+0x44] ;  /* 0x00004400011c7983 */ /* 0x000ee20000300800 */
[----:B------:R-:W-:-:S03]  /*14150*/  IMAD.X R13, R21, 0x1, R0, P1 ;  /* 0x00000001150d7824 */ /* 0x000fc600008e0600 */
[----:B0-----:R-:W3:Y:S04]  /*14160*/  LDL R29, [R1+0x780] ;  /* 0x00078000011d7983 */ /* 0x001ee80000100800 */
[----:B------:R0:W3:Y:S04]  /*14170*/  @!P0 LDG.E.U16 R4, desc[UR10][R12.64] ;  /* 0x0000000a0c048981 */ /* 0x0000e8000c1e1500 */
[----:B------:R-:W3:Y:S04]  /*14180*/  LDL R23, [R1+0x774] ;  /* 0x0007740001177983 */ /* 0x000ee80000100800 */
[----:B------:R-:W3:Y:S01]  /*14190*/  LDL R21, [R1+0x64c] ;  /* 0x00064c0001157983 */ /* 0x000ee20000100800 */
[----:B0-----:R-:W-:-:S03]  /*141a0*/  IADD3 R12, P1, PT, R17, R2, RZ ;  /* 0x00000002110c7210 */ /* 0x001fc60007f3e0ff */
[----:B------:R-:W3:Y:S02]  /*141b0*/  LDL R17, [R1+0x640] ;  /* 0x0006400001117983 */ /* 0x000ee40000100800 */
[----:B------:R-:W-:Y:S01]  /*141c0*/  IMAD.X R13, R14, 0x1, R0, P1 ;  /* 0x000000010e0d7824 */ /* 0x000fe200008e0600 */
[----:B----4-:R-:W-:-:S04]  /*141d0*/  IADD3 R14, P1, PT, R11, R2, RZ ;  /* 0x000000020b0e7210 */ /* 0x010fc80007f3e0ff */
[----:B------:R0:W4:Y:S01]  /*141e0*/  @!P0 LDG.E.U16 R3, desc[UR10][R12.64] ;  /* 0x0000000a0c038981 */ /* 0x000122000c1e1500 */
[----:B--2---:R-:W-:-:S03]  /*141f0*/  IMAD.X R15, R9, 0x1, R0, P1 ;  /* 0x00000001090f7824 */ /* 0x004fc600008e0600 */
[----:B------:R-:W2:Y:S04]  /*14200*/  LDL R11, [R1+0x58c] ;  /* 0x00058c00010b7983 */ /* 0x000ea80000100800 */
[----:B------:R1:W-:Y:S01]  /*14210*/  STS.U16 [R19+UR6+0x2700], R10 ;  /* 0x0027000a13007988 */ /* 0x0003e20008000406 */
[----:B0-----:R-:W-:-:S03]  /*14220*/  PRMT R12, RZ, 0x7610, R12 ;  /* 0x00007610ff0c7816 */ /* 0x001fc6000000000c */
[----:B------:R-:W2:Y:S04]  /*14230*/  LDL R9, [R1+0x760] ;  /* 0x0007600001097983 */ /* 0x000ea80000100800 */
[----:B------:R0:W2:Y:S04]  /*14240*/  @!P0 LDG.E.U16 R12, desc[UR10][R14.64] ;  /* 0x0000000a0e0c8981 */ /* 0x0000a8000c1e1500 */
[----:B-1----:R-:W2:Y:S04]  /*14250*/  LDL R10, [R1+0x874] ;  /* 0x00087400010a7983 */ /* 0x002ea80000100800 */
[----:B------:R-:W0:Y:S01]  /*14260*/  LDL R15, [R1+0x884] ;  /* 0x00088400010f7983 */ /* 0x000e220000100800 */
[----:B------:R-:W-:-:S02]  /*14270*/  PRMT R13, RZ, 0x7610, R13 ;  /* 0x00007610ff0d7816 */ /* 0x000fc4000000000d */
[----:B------:R-:W-:Y:S02]  /*14280*/  PRMT R16, RZ, 0x7610, R16 ;  /* 0x00007610ff107816 */ /* 0x000fe40000000010 */
[----:B------:R-:W-:Y:S02]  /*14290*/  PRMT R18, RZ, 0x7610, R18 ;  /* 0x00007610ff127816 */ /* 0x000fe40000000012 */
[----:B------:R-:W-:Y:S01]  /*142a0*/  PRMT R20, RZ, 0x7610, R20 ;  /* 0x00007610ff147816 */ /* 0x000fe20000000014 */
[----:B------:R1:W-:Y:S04]  /*142b0*/  STS.U16 [R19+UR6+0x2900], R25 ;  /* 0x0029001913007988 */ /* 0x0003e80008000406 */
[----:B------:R0:W-:Y:S04]  /*142c0*/  STS.U16 [R19+UR6+0x2b00], R27 ;  /* 0x002b001b13007988 */ /* 0x0001e80008000406 */
[----:B---3--:R3:W-:Y:S01]  /*142d0*/  STS.U16 [R19+UR6+0x2d00], R28 ;  /* 0x002d001c13007988 */ /* 0x0087e20008000406 */
[----:B0-----:R-:W-:-:S05]  /*142e0*/  IADD3 R14, P1, PT, R15, R2, RZ ;  /* 0x000000020f0e7210 */ /* 0x001fca0007f3e0ff */
[----:B------:R-:W-:-:S05]  /*142f0*/  IMAD.X R15, R29, 0x1, R0, P1 ;  /* 0x000000011d0f7824 */ /* 0x000fca00008e0600 */
[----:B------:R0:W4:Y:S02]  /*14300*/  @!P0 LDG.E.U16 R13, desc[UR10][R14.64] ;  /* 0x0000000a0e0d8981 */ /* 0x000124000c1e1500 */
[----:B0-----:R-:W-:-:S05]  /*14310*/  IADD3 R14, P1, PT, R23, R2, RZ ;  /* 0x00000002170e7210 */ /* 0x001fca0007f3e0ff */
[----:B------:R-:W-:-:S05]  /*14320*/  IMAD.X R15, R21, 0x1, R0, P1 ;  /* 0x00000001150f7824 */ /* 0x000fca00008e0600 */
[----:B------:R0:W4:Y:S02]  /*14330*/  @!P0 LDG.E.U16 R16, desc[UR10][R14.64] ;  /* 0x0000000a0e108981 */ /* 0x000124000c1e1500 */
[----:B0-----:R-:W-:-:S05]  /*14340*/  IADD3 R14, P1, PT, R17, R2, RZ ;  /* 0x00000002110e7210 */ /* 0x001fca0007f3e0ff */
[----:B--2---:R-:W-:-:S05]  /*14350*/  IMAD.X R15, R11, 0x1, R0, P1 ;  /* 0x000000010b0f7824 */ /* 0x004fca00008e0600 */
[----:B------:R0:W2:Y:S02]  /*14360*/  @!P0 LDG.E.U16 R18, desc[UR10][R14.64] ;  /* 0x0000000a0e128981 */ /* 0x0000a4000c1e1500 */
[----:B0-----:R-:W-:-:S05]  /*14370*/  IADD3 R14, P1, PT, R10, R2, RZ ;  /* 0x000000020a0e7210 */ /* 0x001fca0007f3e0ff */
[----:B------:R-:W-:Y:S02]  /*14380*/  IMAD.X R15, R9, 0x1, R0, P1 ;  /* 0x00000001090f7824 */ /* 0x000fe400008e0600 */
[----:B------:R-:W2:Y:S04]  /*14390*/  LDL.LU R9, [R1+0x38] ;  /* 0x0000380001097983 */ /* 0x000ea80000300800 */
[----:B------:R-:W2:Y:S04]  /*143a0*/  LDL.LU R10, [R1+0x34] ;  /* 0x00003400010a7983 */ /* 0x000ea80000300800 */
[----:B------:R-:W2:Y:S04]  /*143b0*/  LDL.LU R29, [R1+0x30] ;  /* 0x00003000011d7983 */ /* 0x000ea80000300800 */
[----:B------:R-:W2:Y:S04]  /*143c0*/  LDL.LU R11, [R1+0x28] ;  /* 0x00002800010b7983 */ /* 0x000ea80000300800 */
[----:B------:R-:W2:Y:S04]  /*143d0*/  LDL.LU R17, [R1+0x24] ;  /* 0x0000240001117983 */ /* 0x000ea80000300800 */
[----:B------:R-:W2:Y:S04]  /*143e0*/  LDL.LU R21, [R1+0x20] ;  /* 0x0000200001157983 */ /* 0x000ea80000300800 */
[----:B------:R-:W2:Y:S04]  /*143f0*/  LDL.LU R23, [R1+0x88] ;  /* 0x0000880001177983 */ /* 0x000ea80000300800 */
[----:B-1----:R-:W2:Y:S04]  /*14400*/  LDL.LU R25, [R1+0x1c] ;  /* 0x00001c0001197983 */ /* 0x002ea80000300800 */
[----:B------:R-:W2:Y:S04]  /*14410*/  LDL.LU R27, [R1+0x18] ;  /* 0x00001800011b7983 */ /* 0x000ea80000300800 */
[----:B---3--:R-:W3:Y:S04]  /*14420*/  LDL.LU R28, [R1+0x14] ;  /* 0x00001400011c7983 */ /* 0x008ee80000300800 */
[----:B------:R0:W2:Y:S04]  /*14430*/  @!P0 LDG.E.U16 R20, desc[UR10][R14.64] ;  /* 0x0000000a0e148981 */ /* 0x0000a8000c1e1500 */
[----:B------:R-:W0:Y:S02]  /*14440*/  LDL R15, [R1+0x754] ;  /* 0x00075400010f7983 */ /* 0x000e240000100800 */
[----:B0-----:R-:W-:-:S02]  /*14450*/  IADD3 R14, P1, PT, R15, R2, RZ ;  /* 0x000000020f0e7210 */ /* 0x001fc40007f3e0ff */
[----:B------:R-:W2:Y:S04]  /*14460*/  LDL R15, [R1+0x62c] ;  /* 0x00062c00010f7983 */ /* 0x000ea80000100800 */
[----:B------:R0:W-:Y:S02]  /*14470*/  STS.U16 [R19+UR6+0x2f00], R22 ;  /* 0x002f001613007988 */ /* 0x0001e40008000406 */
[----:B0-----:R-:W-:Y:S01]  /*14480*/  PRMT R22, RZ, 0x7610, R22 ;  /* 0x00007610ff167816 */ /* 0x001fe20000000016 */
        /* <DEDUP_REMOVED lines=15> */
[----:B------:R-:W-:-:S03]  /*14580*/  PRMT R26, RZ, 0x7610, R26 ;  /* 0x00007610ff1a7816 */ /* 0x000fc6000000001a */
[----:B------:R0:W-:Y:S04]  /*14590*/  STL [R1+0x9e0], R2 ;  /* 0x0009e00201007387 */ /* 0x0001e80000100800 */
[----:B------:R-:W-:Y:S04]  /*145a0*/  STS.U16 [R19+UR6+0x3500], R9 ;  /* 0x0035000913007988 */ /* 0x000fe80008000406 */
[----:B0-----:R-:W3:Y:S04]  /*145b0*/  LDL.LU R2, [R1+0x4] ;  /* 0x0000040001027983 */ /* 0x001ee80000300800 */
[----:B------:R0:W-:Y:S04]  /*145c0*/  STL [R1+0x9e4], R0 ;  /* 0x0009e40001007387 */ /* 0x0001e80000100800 */
[----:B------:R1:W-:Y:S04]  /*145d0*/  STS.U16 [R19+UR6+0x3700], R10 ;  /* 0x0037000a13007988 */ /* 0x0003e80008000406 */
[----:B------:R0:W-:Y:S01]  /*145e0*/  STS.U16 [R19+UR6+0x3900], R29 ;  /* 0x0039001d13007988 */ /* 0x0001e20008000406 */
[----:B--2---:R-:W-:-:S03]  /*145f0*/  IMAD.X R15, R15, 0x1, R0, P1 ;  /* 0x000000010f0f7824 */ /* 0x004fc600008e0600 */
[----:B0-----:R-:W2:Y:S04]  /*14600*/  LDL.LU R0, [R1+0x8] ;  /* 0x0000080001007983 */ /* 0x001ea80000300800 */
[----:B------:R-:W2:Y:S04]  /*14610*/  @!P0 LDG.E.U16 R26, desc[UR10][R14.64] ;  /* 0x0000000a0e1a8981 */ /* 0x000ea8000c1e1500 */
[----:B------:R-:W2:Y:S04]  /*14620*/  LDL.LU R14, [R1+0x10] ;  /* 0x00001000010e7983 */ /* 0x000ea80000300800 */
[----:B------:R-:W2:Y:S04]  /*14630*/  LDL.LU R15, [R1+0xc] ;  /* 0x00000c00010f7983 */ /* 0x000ea80000300800 */
[----:B------:R-:W2:Y:S04]  /*14640*/  LDL.LU R9, [R1+0x1298] ;  /* 0x0012980001097983 */ /* 0x000ea80000300800 */
[----:B-1----:R-:W2:Y:S04]  /*14650*/  LDL.LU R10, [R1+0x1294] ;  /* 0x00129400010a7983 */ /* 0x002ea80000300800 */
[----:B------:R-:W2:Y:S04]  /*14660*/  LDL.LU R29, [R1+0x1290] ;  /* 0x00129000011d7983 */ /* 0x000ea80000300800 */
[----:B------:R0:W-:Y:S04]  /*14670*/  STS.U16 [R19+UR6+0x3b00], R11 ;  /* 0x003b000b13007988 */ /* 0x0001e80008000406 */
[----:B------:R1:W-:Y:S04]  /*14680*/  STS.U16 [R19+UR6+0x3d00], R17 ;  /* 0x003d001113007988 */ /* 0x0003e80008000406 */
[----:B------:R3:W-:Y:S04]  /*14690*/  STS.U16 [R19+UR6+0x3f00], R21 ;  /* 0x003f001513007988 */ /* 0x0007e80008000406 */
[----:B0-----:R-:W4:Y:S04]  /*146a0*/  LDL.LU R11, [R1+0x128c] ;  /* 0x00128c00010b7983 */ /* 0x001f280000300800 */
[----:B-1----:R-:W4:Y:S04]  /*146b0*/  LDL.LU R17, [R1+0x1288] ;  /* 0x0012880001117983 */ /* 0x002f280000300800 */
[----:B---3--:R-:W3:Y:S04]  /*146c0*/  LDL.LU R19, [R1+0x1284] ;  /* 0x0012840001137983 */ /* 0x008ee80000300800 */
[----:B------:R-:W3:Y:S01]  /*146d0*/  LDL.LU R21, [R1+0x1280] ;  /* 0x0012800001157983 */ /* 0x000ee20000300800 */
[----:B--2---:R-:W-:-:S05]  /*146e0*/  LOP3.LUT R29, R29, 0x30, RZ, 0x3c, !PT ;  /* 0x000000301d1d7812 */ /* 0x004fca00078e3cff */
[----:B------:R0:W-:Y:S04]  /*146f0*/  STS.U16 [R29+UR6+0x3f80], R23 ;  /* 0x003f80171d007988 */ /* 0x0001e80008000406 */
[----:B------:R1:W-:Y:S04]  /*14700*/  STS.U16 [R29+UR6+0x180], R25 ;  /* 0x000180191d007988 */ /* 0x0003e80008000406 */
[----:B------:R2:W-:Y:S04]  /*14710*/  STS.U16 [R29+UR6+0x380], R27 ;  /* 0x0003801b1d007988 */ /* 0x0005e80008000406 */
[----:B0-----:R-:W3:Y:S04]  /*14720*/  LDL.LU R23, [R1+0x127c] ;  /* 0x00127c0001177983 */ /* 0x001ee80000300800 */
[----:B-1----:R-:W3:Y:S04]  /*14730*/  LDL.LU R25, [R1+0x1278] ;  /* 0x0012780001197983 */ /* 0x002ee80000300800 */
[----:B--2---:R-:W2:Y:S04]  /*14740*/  LDL.LU R27, [R1+0x1274] ;  /* 0x00127400011b7983 */ /* 0x004ea80000300800 */
[----:B------:R0:W-:Y:S04]  /*14750*/  STS.U16 [R29+UR6+0x580], R28 ;  /* 0x0005801c1d007988 */ /* 0x0001e80008000406 */
[----:B0-----:R-:W2:Y:S04]  /*14760*/  LDL.LU R28, [R1+0x1270] ;  /* 0x00127000011c7983 */ /* 0x001ea80000300800 */
[----:B------:R-:W-:Y:S04]  /*14770*/  STS.U16 [R29+UR6+0x780], R14 ;  /* 0x0007800e1d007988 */ /* 0x000fe80008000406 */
[----:B------:R-:W-:Y:S04]  /*14780*/  STS.U16 [R29+UR6+0x980], R15 ;  /* 0x0009800f1d007988 */ /* 0x000fe80008000406 */
[----:B------:R-:W-:Y:S04]  /*14790*/  STS.U16 [R29+UR6+0xb80], R0 ;  /* 0x000b80001d007988 */ /* 0x000fe80008000406 */
[----:B------:R-:W-:Y:S04]  /*147a0*/  STS.U16 [R29+UR6+0xd80], R2 ;  /* 0x000d80021d007988 */ /* 0x000fe80008000406 */
[----:B--2---:R-:W-:Y:S04]  /*147b0*/  STS.U16 [R29+UR6+0xf80], R28 ;  /* 0x000f801c1d007988 */ /* 0x004fe80008000406 */
[----:B------:R-:W-:Y:S04]  /*147c0*/  STS.U16 [R29+UR6+0x1180], R27 ;  /* 0x0011801b1d007988 */ /* 0x000fe80008000406 */
[----:B---3--:R-:W-:Y:S04]  /*147d0*/  STS.U16 [R29+UR6+0x1380], R25 ;  /* 0x001380191d007988 */ /* 0x008fe80008000406 */
[----:B------:R-:W-:Y:S04]  /*147e0*/  STS.U16 [R29+UR6+0x1580], R23 ;  /* 0x001580171d007988 */ /* 0x000fe80008000406 */
[----:B------:R0:W-:Y:S04]  /*147f0*/  STS.U16 [R29+UR6+0x1780], R21 ;  /* 0x001780151d007988 */ /* 0x0001e80008000406 */
[----:B------:R-:W-:Y:S04]  /*14800*/  STS.U16 [R29+UR6+0x1980], R19 ;  /* 0x001980131d007988 */ /* 0x000fe80008000406 */
[----:B----4-:R-:W-:Y:S04]  /*14810*/  STS.U16 [R29+UR6+0x1b80], R17 ;  /* 0x001b80111d007988 */ /* 0x010fe80008000406 */
[----:B------:R-:W-:Y:S04]  /*14820*/  STS.U16 [R29+UR6+0x1d80], R11 ;  /* 0x001d800b1d007988 */ /* 0x000fe80008000406 */
[----:B------:R-:W-:Y:S04]  /*14830*/  STS.U16 [R29+UR6+0x1f80], R10 ;  /* 0x001f800a1d007988 */ /* 0x000fe80008000406 */
[----:B------:R-:W-:Y:S04]  /*14840*/  STS.U16 [R29+UR6+0x2180], R9 ;  /* 0x002180091d007988 */ /* 0x000fe80008000406 */
[----:B------:R-:W-:Y:S04]  /*14850*/  STS.U16 [R29+UR6+0x2380], R8 ;  /* 0x002380081d007988 */ /* 0x000fe80008000406 */
[----:B------:R-:W-:Y:S04]  /*14860*/  STS.U16 [R29+UR6+0x2580], R7 ;  /* 0x002580071d007988 */ /* 0x000fe80008000406 */
[----:B------:R-:W-:Y:S04]  /*14870*/  STS.U16 [R29+UR6+0x2780], R6 ;  /* 0x002780061d007988 */ /* 0x000fe80008000406 */
[----:B0-----:R-:W2:Y:S04]  /*14880*/  LDL R21, [R1+0x564] ;  /* 0x0005640001157983 */ /* 0x001ea80000100800 */
[----:B------:R-:W-:Y:S04]  /*14890*/  STS.U16 [R29+UR6+0x2980], R5 ;  /* 0x002980051d007988 */ /* 0x000fe80008000406 */
[----:B------:R-:W-:Y:S04]  /*148a0*/  STS.U16 [R29+UR6+0x2b80], R4 ;  /* 0x002b80041d007988 */ /* 0x000fe80008000406 */
[----:B------:R0:W-:Y:S04]  /*148b0*/  STS.U16 [R29+UR6+0x2d80], R3 ;  /* 0x002d80031d007988 */ /* 0x0001e80008000406 */
[----:B------:R-:W3:Y:S04]  /*148c0*/  LDL R23, [R1+0x990] ;  /* 0x0009900001177983 */ /* 0x000ee80000100800 */
[----:B------:R-:W4:Y:S04]  /*148d0*/  LDL R25, [R1+0x98c] ;  /* 0x00098c0001197983 */ /* 0x000f280000100800 */
[----:B0-----:R-:W3:Y:S04]  /*148e0*/  LDL R3, [R1+0x158] ;  /* 0x0001580001037983 */ /* 0x001ee80000100800 */
[----:B------:R-:W4:Y:S04]  /*148f0*/  LDL R27, [R1+0x988] ;  /* 0x00098800011b7983 */ /* 0x000f280000100800 */
[----:B------:R-:W-:Y:S04]  /*14900*/  STS.U16 [R29+UR6+0x2f80], R12 ;  /* 0x002f800c1d007988 */ /* 0x000fe80008000406 */
[----:B------:R-:W-:Y:S04]  /*14910*/  STS.U16 [R29+UR6+0x3180], R13 ;  /* 0x0031800d1d007988 */ /* 0x000fe80008000406 */
[----:B------:R-:W-:Y:S04]  /*14920*/  STS.U16 [R29+UR6+0x3380], R16 ;  /* 0x003380101d007988 */ /* 0x000fe80008000406 */
[----:B------:R-:W-:Y:S04]  /*14930*/  STS.U16 [R29+UR6+0x3580], R18 ;  /* 0x003580121d007988 */ /* 0x000fe80008000406 */
[----:B------:R-:W-:Y:S04]  /*14940*/  STS.U16 [R29+UR6+0x3780], R20 ;  /* 0x003780141d007988 */ /* 0x000fe80008000406 */
[----:B------:R-:W-:Y:S04]  /*14950*/  STS.U16 [R29+UR6+0x3980], R22 ;  /* 0x003980161d007988 */ /* 0x000fe80008000406 */
[----:B------:R-:W-:Y:S04]  /*14960*/  STS.U16 [R29+UR6+0x3b80], R24 ;  /* 0x003b80181d007988 */ /* 0x000fe80008000406 */
[----:B------:R-:W-:Y:S01]  /*14970*/  STS.U16 [R29+UR6+0x3d80], R26 ;  /* 0x003d801a1d007988 */ /* 0x000fe20008000406 */
[----:B------:R-:W-:Y:S06]  /*14980*/  BAR.SYNC.DEFER_BLOCKING 0x0 ;  /* 0x0000000000007b1d */ /* 0x000fec0000010000 */
[----:B--2---:R-:W0:Y:S04]  /*14990*/  LDSM.16.MT88.4 R4, [R21+UR6+0x4000] ;  /* 0x004000061504783b */ /* 0x004e280008004200 */
[----:B---3--:R-:W1:Y:S04]  /*149a0*/  LDSM.16.M88.4 R8, [R3+UR8] ;  /* 0x000000080308783b */ /* 0x008e680008000200 */
[----:B------:R-:W-:Y:S04]  /*149b0*/  LDSM.16.M88.4 R16, [R3+UR8+0x400] ;  /* 0x000400080310783b */ /* 0x000fe80008000200 */
[----:B0-----:R-:W-:Y:S04]  /*149c0*/  STL.64 [R1+0x10], R4 ;  /* 0x0000100401007387 */ /* 0x001fe80000100a00 */
[----:B------:R-:W-:Y:S04]  /*149d0*/  STL.64 [R1+0x18], R6 ;  /* 0x0000180601007387 */ /* 0x000fe80000100a00 */
[----:B------:R-:W-:Y:S04]  /*149e0*/  STL [R1+0x1204], R23 ;  /* 0x0012041701007387 */ /* 0x000fe80000100800 */
[----:B-1----:R-:W-:Y:S04]  /*149f0*/  STL.64 [R1+0x20], R8 ;  /* 0x0000200801007387 */ /* 0x002fe80000100a00 */
[----:B------:R-:W-:Y:S04]  /*14a00*/  STL.64 [R1+0x28], R10 ;  /* 0x0000280a01007387 */ /* 0x000fe80000100a00 */
[----:B----4-:R-:W0:Y:S01]  /*14a10*/  LDSM.16.MT88.4 R8, [R25+UR6+0x4000] ;  /* 0x004000061908783b */ /* 0x010e220008004200 */
[----:B------:R-:W-:-:S02]  /*14a20*/  IMAD.MOV.U32 R13, RZ, RZ, R4 ;  /* 0x000000ffff0d7224 */ /* 0x000fc400078e0004 */
[----:B------:R-:W-:Y:S01]  /*14a30*/  IMAD.MOV.U32 R12, RZ, RZ, R5 ;  /* 0x000000ffff0c7224 */ /* 0x000fe200078e0005 */
[----:B------:R1:W-:Y:S04]  /*14a40*/  STL [R1+0x1200], R21 ;  /* 0x0012001501007387 */ /* 0x0003e80000100800 */
[----:B-1----:R-:W2:Y:S04]  /*14a50*/  LDL.LU.64 R20, [R1+0x20] ;  /* 0x0000200001147983 */ /* 0x002ea80000300a00 */
[----:B0-----:R-:W-:Y:S04]  /*14a60*/  STL.64 [R1+0x1268], R10 ;  /* 0x0012680a01007387 */ /* 0x001fe80000100a00 */
[----:B------:R0:W-:Y:S02]  /*14a70*/  STL.64 [R1+0x1260], R8 ;  /* 0x0012600801007387 */ /* 0x0001e40000100a00 */
[----:B0-----:R-:W-:-:S02]  /*14a80*/  IMAD.MOV.U32 R8, RZ, RZ, R13 ;  /* 0x000000ffff087224 */ /* 0x001fc400078e000d */
[----:B------:R-:W-:Y:S02]  /*14a90*/  IMAD.MOV.U32 R9, RZ, RZ, R12 ;  /* 0x000000ffff097224 */ /* 0x000fe400078e000c */
[----:B------:R-:W0:Y:S04]  /*14aa0*/  LDSM.16.MT88.4 R12, [R27+UR6+0x4000] ;  /* 0x004000061b0c783b */ /* 0x000e280008004200 */
[----:B0-----:R-:W-:Y:S04]  /*14ab0*/  STL.64 [R1+0x1258], R14 ;  /* 0x0012580e01007387 */ /* 0x001fe80000100a00 */
[----:B------:R0:W-:Y:S04]  /*14ac0*/  STL.64 [R1+0x1250], R12 ;  /* 0x0012500c01007387 */ /* 0x0001e80000100a00 */
[----:B0-----:R-:W2:Y:S04]  /*14ad0*/  LDL.LU.64 R12, [R1+0x550] ;  /* 0x00055000010c7983 */ /* 0x001ea80000300a00 */
[----:B------:R-:W2:Y:S01]  /*14ae0*/  LDL.LU.64 R14, [R1+0x558] ;  /* 0x00055800010e7983 */ /* 0x000ea20000300a00 */
[----:B------:R-:W-:-:S02]  /*14af0*/  IMAD.MOV.U32 R2, RZ, RZ, R6 ;  /* 0x000000ffff027224 */ /* 0x000fc400078e0006 */
[----:B------:R-:W-:Y:S02]  /*14b00*/  IMAD.MOV.U32 R0, RZ, RZ, R7 ;  /* 0x000000ffff007224 */ /* 0x000fe400078e0007 */
[----:B------:R-:W-:Y:S01]  /*14b10*/  IMAD.MOV.U32 R10, RZ, RZ, R2 ;  /* 0x000000ffff0a7224 */ /* 0x000fe200078e0002 */
[----:B------:R-:W-:Y:S01]  /*14b20*/  STL [R1+0x122c], R27 ;  /* 0x00122c1b01007387 */ /* 0x000fe20000100800 */
[----:B------:R-:W-:-:S03]  /*14b30*/  IMAD.MOV.U32 R11, RZ, RZ, R0 ;  /* 0x000000ffff0b7224 */ /* 0x000fc600078e0000 */
[----:B------:R-:W-:Y:S04]  /*14b40*/  STL [R1+0x1228], R25 ;  /* 0x0012281901007387 */ /* 0x000fe80000100800 */
[----:B------:R-:W0:Y:S01]  /*14b50*/  LDSM.16.MT88.4 R4, [R23+UR6+0x4000] ;  /* 0x004000061704783b */ /* 0x000e220008004200 */
[----:B--2---:R-:W-:-:S15]  /*14b60*/  HMMA.16816.F32.BF16 R8, R8, R20, R12 ;  /* 0x000000140808723c */ /* 0x004fde000004180c */
[----:B------:R-:W-:-:S04]  /*14b70*/  NOP ;  /* 0x0000000000007918 */ /* 0x000fc80000000000 */
[----:B------:R1:W-:Y:S04]  /*14b80*/  STL.64 [R1+0x80], R8 ;  /* 0x0000800801007387 */ /* 0x0003e80000100a00 */
[----:B------:R2:W-:Y:S04]  /*14b90*/  STL.64 [R1+0x88], R10 ;  /* 0x0000880a01007387 */ /* 0x0005e80000100a00 */
[----:B-1----:R-:W0:Y:S04]  /*14ba0*/  LDL.LU.64 R8, [R1+0x540] ;  /* 0x0005400001087983 */ /* 0x002e280000300a00 */
[----:B--2---:R-:W0:Y:S04]  /*14bb0*/  LDL.LU.64 R10, [R1+0x548] ;  /* 0x00054800010a7983 */ /* 0x004e280000300a00 */
[----:B------:R-:W2:Y:S04]  /*14bc0*/  LDL.LU.64 R24, [R1+0x520] ;  /* 0x0005200001187983 */ /* 0x000ea80000300a00 */
[----:B------:R-:W3:Y:S01]  /*14bd0*/  LDL.LU.64 R26, [R1+0x528] ;  /* 0x00052800011a7983 */ /* 0x000ee20000300a00 */
[----:B------:R-:W-:-:S02]  /*14be0*/  IMAD.MOV.U32 R2, RZ, RZ, R20 ;  /* 0x000000ffff027224 */ /* 0x000fc400078e0014 */
[----:B------:R-:W-:Y:S01]  /*14bf0*/  IMAD.MOV.U32 R0, RZ, RZ, R21 ;  /* 0x000000ffff007224 */ /* 0x000fe200078e0015 */
[----:B---3--:R-:W-:Y:S04]  /*14c00*/  STL.64 [R1+0x1238], R26 ;  /* 0x0012381a01007387 */ /* 0x008fe80000100a00 */
[----:B--2---:R-:W-:Y:S04]  /*14c10*/  STL.64 [R1+0x1230], R24 ;  /* 0x0012301801007387 */ /* 0x004fe80000100a00 */
[----:B------:R-:W2:Y:S04]  /*14c20*/  LDL.LU.64 R12, [R1+0x530] ;  /* 0x00053000010c7983 */ /* 0x000ea80000300a00 */
[----:B------:R-:W2:Y:S04]  /*14c30*/  LDL.LU.64 R14, [R1+0x538] ;  /* 0x00053800010e7983 */ /* 0x000ea80000300a00 */
[----:B------:R-:W3:Y:S04]  /*14c40*/  LDL.LU.64 R20, [R1+0x4f0] ;  /* 0x0004f00001147983 */ /* 0x000ee80000300a00 */
[----:B------:R-:W4:Y:S04]  /*14c50*/  LDL.LU.64 R22, [R1+0x4f8] ;  /* 0x0004f80001167983 */ /* 0x000f280000300a00 */
[----:B----4-:R-:W-:Y:S04]  /*14c60*/  STL.64 [R1+0x1210], R22 ;  /* 0x0012101601007387 */ /* 0x010fe80000100a00 */
[----:B---3--:R1:W-:Y:S04]  /*14c70*/  STL.64 [R1+0x1208], R20 ;  /* 0x0012081401007387 */ /* 0x0083e80000100a00 */
[----:B-1----:R-:W3:Y:S04]  /*14c80*/  LDL.LU.64 R20, [R1+0x500] ;  /* 0x0005000001147983 */ /* 0x002ee80000300a00 */
[----:B------:R-:W4:Y:S01]  /*14c90*/  LDL.LU.64 R22, [R1+0x508] ;  /* 0x0005080001167983 */ /* 0x000f220000300a00 */
[----:B------:R-:W-:-:S02]  /*14ca0*/  IMAD.MOV.U32 R24, RZ, RZ, R2 ;  /* 0x000000ffff187224 */ /* 0x000fc400078e0002 */
[----:B------:R-:W-:-:S07]  /*14cb0*/  IMAD.MOV.U32 R25, RZ, RZ, R0 ;  /* 0x000000ffff197224 */ /* 0x000fce00078e0000 */
[----:B0-----:R-:W-:Y:S01]  /*14cc0*/  HMMA.16816.F32.BF16 R8, R4, R24, R8 ;  /* 0x000000180408723c */ /* 0x001fe20000041808 */
[----:B----4-:R0:W-:Y:S04]  /*14cd0*/  STL.64 [R1+0x1220], R22 ;  /* 0x0012201601007387 */ /* 0x0101e80000100a00 */
[----:B---3--:R1:W-:Y:S04]  /*14ce0*/  STL.64 [R1+0x1218], R20 ;  /* 0x0012181401007387 */ /* 0x0083e80000100a00 */
[----:B0-----:R-:W3:Y:S04]  /*14cf0*/  LDL.64 R22, [R1+0x18] ;  /* 0x0000180001167983 */ /* 0x001ee80000100a00 */
[----:B-1----:R-:W4:Y:S06]  /*14d00*/  LDL.64 R20, [R1+0x10] ;  /* 0x0000100001147983 */ /* 0x002f2c0000100a00 */
[----:B------:R-:W-:-:S02]  /*14d10*/  IMAD.MOV.U32 R2, RZ, RZ, R10 ;  /* 0x000000ffff027224 */ /* 0x000fc400078e000a */
[----:B------:R-:W-:Y:S02]  /*14d20*/  IMAD.MOV.U32 R0, RZ, RZ, R11 ;  /* 0x000000ffff007224 */ /* 0x000fe400078e000b */
[----:B------:R-:W-:Y:S02]  /*14d30*/  IMAD.MOV.U32 R29, RZ, RZ, R8 ;  /* 0x000000ffff1d7224 */ /* 0x000fe400078e0008 */
[----:B------:R-:W-:Y:S01]  /*14d40*/  IMAD.MOV.U32 R28, RZ, RZ, R9 ;  /* 0x000000ffff1c7224 */ /* 0x000fe200078e0009 */
[----:B---3--:R-:W-:Y:S04]  /*14d50*/  STL.64 [R1+0x1248], R22 ;  /* 0x0012481601007387 */ /* 0x008fe80000100a00 */
[----:B----4-:R0:W-:Y:S04]  /*14d60*/  STL.64 [R1+0x1240], R20 ;  /* 0x0012401401007387 */ /* 0x0101e80000100a00 */
[----:B0-----:R-:W3:Y:S04]  /*14d70*/  LDL.LU.64 R20, [R1+0x510] ;  /* 0x0005100001147983 */ /* 0x001ee80000300a00 */
[----:B------:R-:W3:Y:S04]  /*14d80*/  LDL.LU.64 R22, [R1+0x518] ;  /* 0x0005180001167983 */ /* 0x000ee80000300a00 */
[----:B------:R-:W2:Y:S04]  /*14d90*/  LDL.LU.64 R10, [R1+0x1268] ;  /* 0x00126800010a7983 */ /* 0x000ea80000300a00 */
[----:B------:R-:W2:Y:S04]  /*14da0*/  LDL.LU.64 R8, [R1+0x1260] ;  /* 0x0012600001087983 */ /* 0x000ea80000300a00 */
[----:B------:R-:W-:Y:S01]  /*14db0*/  STL.64 [R1+0x38], R18 ;  /* 0x0000381201007387 */ /* 0x000fe20000100a00 */
[----:B--2---:R-:W-:-:S15]  /*14dc0*/  HMMA.16816.F32.BF16 R12, R8, R24, R12 ;  /* 0x00000018080c723c */ /* 0x004fde000004180c */
[----:B------:R-:W-:-:S04]  /*14dd0*/  NOP ;  /* 0x0000000000007918 */ /* 0x000fc80000000000 */
[----:B------:R-:W-:Y:S04]  /*14de0*/  STL.64 [R1+0x60], R12 ;  /* 0x0000600c01007387 */ /* 0x000fe80000100a00 */
[----:B------:R0:W-:Y:S04]  /*14df0*/  STL.64 [R1+0x68], R14 ;  /* 0x0000680e01007387 */ /* 0x0001e80000100a00 */
[----:B0-----:R-:W3:Y:S04]  /*14e00*/  LDL.LU.64 R14, [R1+0x1258] ;  /* 0x00125800010e7983 */ /* 0x001ee80000300a00 */
[----:B------:R-:W3:Y:S02]  /*14e10*/  LDL.LU.64 R12, [R1+0x1250] ;  /* 0x00125000010c7983 */ /* 0x000ee40000300a00 */
[----:B---3--:R-:W-:Y:S02]  /*14e20*/  HMMA.16816.F32.BF16 R24, R12, R24, R20 ;  /* 0x000000180c18723c */ /* 0x008fe40000041814 */
[----:B------:R-:W2:Y:S04]  /*14e30*/  LDL.LU.64 R22, [R1+0x1248] ;  /* 0x0012480001167983 */ /* 0x000ea80000300a00 */
[----:B------:R-:W3:-:S13]  /*14e40*/  LDL.LU.64 R20, [R1+0x1240] ;  /* 0x0012400001147983 */ /* 0x000eda0000300a00 */
[----:B------:R-:W-:Y:S04]  /*14e50*/  STL.64 [R1+0x50], R24 ;  /* 0x0000501801007387 */ /* 0x000fe80000100a00 */
[----:B------:R0:W-:Y:S04]  /*14e60*/  STL.64 [R1+0x58], R26 ;  /* 0x0000581a01007387 */ /* 0x0001e80000100a00 */
[----:B0-----:R-:W3:Y:S04]  /*14e70*/  LDL.LU.64 R26, [R1+0x1238] ;  /* 0x00123800011a7983 */ /* 0x001ee80000300a00 */
[----:B------:R-:W3:Y:S01]  /*14e80*/  LDL.LU.64 R24, [R1+0x1230] ;  /* 0x0012300001187983 */ /* 0x000ee20000300a00 */
[----:B--2---:R-:W-:-:S02]  /*14e90*/  IMAD.MOV.U32 R19, RZ, RZ, R22 ;  /* 0x000000ffff137224 */ /* 0x004fc400078e0016 */
[----:B------:R-:W-:Y:S01]  /*14ea0*/  IMAD.MOV.U32 R18, RZ, RZ, R23 ;  /* 0x000000ffff127224 */ /* 0x000fe200078e0017 */
[----:B---3--:R-:W-:-:S15]  /*14eb0*/  HMMA.16816.F32.BF16 R24, R20, R16, R24 ;  /* 0x000000101418723c */ /* 0x008fde0000041818 */
[----:B------:R-:W-:-:S04]  /*14ec0*/  NOP ;  /* 0x0000000000007918 */ /* 0x000fc80000000000 */
[----:B------:R0:W-:Y:S04]  /*14ed0*/  STL.64 [R1+0xc0], R24 ;  /* 0x0000c01801007387 */ /* 0x0001e80000100a00 */
[----:B------:R1:W-:Y:S01]  /*14ee0*/  STL.64 [R1+0xc8], R26 ;  /* 0x0000c81a01007387 */ /* 0x0003e20000100a00 */
[----:B0-----:R-:W-:-:S03]  /*14ef0*/  IMAD.MOV.U32 R24, RZ, RZ, R21 ;  /* 0x000000ffff187224 */ /* 0x001fc600078e0015 */
[----:B-1----:R-:W2:Y:S01]  /*14f00*/  LDL.LU R27, [R1+0x122c] ;  /* 0x00122c00011b7983 */ /* 0x002ea20000300800 */
[----:B------:R-:W-:-:S03]  /*14f10*/  IMAD.MOV.U32 R26, RZ, RZ, R20 ;  /* 0x000000ffff1a7224 */ /* 0x000fc600078e0014 */
[----:B------:R-:W3:Y:S04]  /*14f20*/  LDL.LU R25, [R1+0x1228] ;  /* 0x0012280001197983 */ /* 0x000ee80000300800 */
[----:B------:R-:W4:Y:S04]  /*14f30*/  LDL.LU.64 R22, [R1+0x1220] ;  /* 0x0012200001167983 */ /* 0x000f280000300a00 */
[----:B------:R-:W4:Y:S02]  /*14f40*/  LDL.LU.64 R20, [R1+0x1218] ;  /* 0x0012180001147983 */ /* 0x000f240000300a00 */
[----:B----4-:R-:W-:-:S15]  /*14f50*/  HMMA.16816.F32.BF16 R20, R4, R16, R20 ;  /* 0x000000100414723c */ /* 0x010fde0000041814 */
[----:B------:R-:W-:-:S04]  /*14f60*/  NOP ;  /* 0x0000000000007918 */ /* 0x000fc80000000000 */
[----:B------:R-:W-:Y:S04]  /*14f70*/  STL.64 [R1+0xb0], R20 ;  /* 0x0000b01401007387 */ /* 0x000fe80000100a00 */
[----:B------:R0:W-:Y:S04]  /*14f80*/  STL.64 [R1+0xb8], R22 ;  /* 0x0000b81601007387 */ /* 0x0001e80000100a00 */
[----:B0-----:R-:W4:Y:S04]  /*14f90*/  LDL.LU.64 R22, [R1+0x1210] ;  /* 0x0012100001167983 */ /* 0x001f280000300a00 */
[----:B------:R-:W4:Y:S04]  /*14fa0*/  LDL.LU.64 R20, [R1+0x1208] ;  /* 0x0012080001147983 */ /* 0x000f280000300a00 */
[----:B------:R-:W-:Y:S04]  /*14fb0*/  STL.64 [R1+0x11e8], R6 ;  /* 0x0011e80601007387 */ /* 0x000fe80000100a00 */
[----:B------:R-:W-:Y:S01]  /*14fc0*/  STL.64 [R1+0x11e0], R4 ;  /* 0x0011e00401007387 */ /* 0x000fe20000100a00 */
[----:B----4-:R-:W-:-:S15]  /*14fd0*/  HMMA.16816.F32.BF16 R20, R8, R16, R20 ;  /* 0x000000100814723c */ /* 0x010fde0000041814 */
[----:B------:R-:W-:-:S04]  /*14fe0*/  NOP ;  /* 0x0000000000007918 */ /* 0x000fc80000000000 */
[----:B------:R-:W-:Y:S04]  /*14ff0*/  STL.64 [R1+0xa0], R20 ;  /* 0x0000a01401007387 */ /* 0x000fe80000100a00 */
[----:B------:R0:W-:Y:S04]  /*15000*/  STL.64 [R1+0xa8], R22 ;  /* 0x0000a81601007387 */ /* 0x0001e80000100a00 */
[----:B0-----:R-:W4:Y:S04]  /*15010*/  LDL.LU R23, [R1+0x1204] ;  /* 0x0012040001177983 */ /* 0x001f280000300800 */
[----:B------:R-:W2:Y:S04]  /*15020*/  LDL.LU R21, [R1+0x1200] ;  /* 0x0012000001157983 */ /* 0x000ea80000300800 */
[----:B------:R-:W-:Y:S04]  /*15030*/  STL.64 [R1+0x11f8], R10 ;  /* 0x0011f80a01007387 */ /* 0x000fe80000100a00 */
[----:B------:R0:W-:Y:S04]  /*15040*/  STL.64 [R1+0x11f0], R8 ;  /* 0x0011f00801007387 */ /* 0x0001e80000100a00 */
[----:B0-----:R-:W2:Y:S04]  /*15050*/  LDL.LU.64 R8, [R1+0x4d0] ;  /* 0x0004d00001087983 */ /* 0x001ea80000300a00 */
[----:B------:R-:W2:Y:S04]  /*15060*/  LDL.LU.64 R10, [R1+0x4d8] ;  /* 0x0004d800010a7983 */ /* 0x000ea80000300a00 */
[----:B------:R-:W-:Y:S04]  /*15070*/  STL.64 [R1+0x11d8], R14 ;  /* 0x0011d80e01007387 */ /* 0x000fe80000100a00 */
[----:B------:R-:W-:Y:S01]  /*15080*/  STL.64 [R1+0x11d0], R12 ;  /* 0x0011d00c01007387 */ /* 0x000fe20000100a00 */
[----:B------:R-:W-:-:S02]  /*15090*/  IMAD.MOV.U32 R6, RZ, RZ, R19 ;  /* 0x000000ffff067224 */ /* 0x000fc400078e0013 */
[----:B------:R-:W-:Y:S01]  /*150a0*/  IMAD.MOV.U32 R7, RZ, RZ, R18 ;  /* 0x000000ffff077224 */ /* 0x000fe200078e0012 */
[----:B--2---:R-:W-:Y:S01]  /*150b0*/  HMMA.16816.F32.BF16 R8, R12, R16, R8 ;  /* 0x000000100c08723c */ /* 0x004fe20000041808 */
[----:B------:R-:W-:-:S15]  /*150c0*/  LDSM.16.MT88.4 R16, [R21+UR6+0x4800] ;  /* 0x004800061510783b */ /* 0x000fde0008004200 */
[----:B------:R-:W-:-:S03]  /*150d0*/  NOP ;  /* 0x0000000000007918 */ /* 0x000fc60000000000 */
[----:B------:R-:W-:Y:S04]  /*150e0*/  STL.64 [R1+0x90], R8 ;  /* 0x0000900801007387 */ /* 0x000fe80000100a00 */
[----:B------:R-:W-:Y:S04]  /*150f0*/  STL.64 [R1+0x98], R10 ;  /* 0x0000980a01007387 */ /* 0x000fe80000100a00 */
[----:B------:R-:W0:Y:S02]  /*15100*/  LDSM.16.M88.4 R8, [R3+UR8+0x800] ;  /* 0x000800080308783b */ /* 0x000e240008000200 */
[----:B0-----:R-:W-:-:S02]  /*15110*/  IMAD.MOV.U32 R13, RZ, RZ, R8 ;  /* 0x000000ffff0d7224 */ /* 0x001fc400078e0008 */
[----:B------:R0:W-:Y:S01]  /*15120*/  STL.64 [R1+0x48], R10 ;  /* 0x0000480a01007387 */ /* 0x0001e20000100a00 */
[----:B------:R-:W-:-:S03]  /*15130*/  IMAD.MOV.U32 R12, RZ, RZ, R9 ;  /* 0x000000ffff0c7224 */ /* 0x000fc600078e0009 */
[----:B------:R-:W2:Y:S04]  /*15140*/  LDL.LU.64 R8, [R1+0x4e0] ;  /* 0x0004e00001087983 */ /* 0x000ea80000300a00 */
[----:B0-----:R-:W2:Y:S04]  /*15150*/  LDL.LU.64 R10, [R1+0x4e8] ;  /* 0x0004e800010a7983 */ /* 0x001ea80000300a00 */
[----:B------:R-:W-:Y:S04]  /*15160*/  STL.64 [R1], R16 ;  /* 0x0000001001007387 */ /* 0x000fe80000100a00 */
[----:B------:R-:W-:Y:S04]  /*15170*/  STL.64 [R1+0x8], R18 ;  /* 0x0000081201007387 */ /* 0x000fe80000100a00 */
[----:B----4-:R-:W0:Y:S01]  /*15180*/  LDSM.16.MT88.4 R16, [R23+UR6+0x4800] ;  /* 0x004800061710783b */ /* 0x010e220008004200 */
[----:B------:R-:W-:-:S03]  /*15190*/  IMAD.MOV.U32 R4, RZ, RZ, R26 ;  /* 0x000000ffff047224 */ /* 0x000fc600078e001a */
[----:B---3--:R-:W1:Y:S04]  /*151a0*/  LDSM.16.MT88.4 R20, [R25+UR6+0x4800] ;  /* 0x004800061914783b */ /* 0x008e680008004200 */
[----:B0-----:R0:W-:Y:S04]  /*151b0*/  STL.64 [R1+0x11a8], R18 ;  /* 0x0011a81201007387 */ /* 0x0011e80000100a00 */
[----:B------:R3:W-:Y:S04]  /*151c0*/  STL.64 [R1+0x11a0], R16 ;  /* 0x0011a01001007387 */ /* 0x0007e80000100a00 */
[----:B0-----:R-:W4:Y:S04]  /*151d0*/  LDL.64 R18, [R1+0x8] ;  /* 0x0000080001127983 */ /* 0x001f280000100a00 */
[----:B---3--:R-:W3:Y:S01]  /*151e0*/  LDL.64 R16, [R1] ;  /* 0x0000000001107983 */ /* 0x008ee20000100a00 */
[----:B------:R-:W-:-:S03]  /*151f0*/  IMAD.MOV.U32 R5, RZ, RZ, R24 ;  /* 0x000000ffff057224 */ /* 0x000fc600078e0018 */
[----:B------:R-:W0:Y:S04]  /*15200*/  LDSM.16.MT88.4 R24, [R27+UR6+0x4800] ;  /* 0x004800061b18783b */ /* 0x000e280008004200 */
[----:B----4-:R-:W-:Y:S04]  /*15210*/  STL.64 [R1+0x11b8], R18 ;  /* 0x0011b81201007387 */ /* 0x010fe80000100a00 */
[----:B---3--:R3:W-:Y:S02]  /*15220*/  STL.64 [R1+0x11b0], R16 ;  /* 0x0011b01001007387 */ /* 0x0087e40000100a00 */
[----:B---3--:R-:W-:-:S02]  /*15230*/  IMAD.MOV.U32 R16, RZ, RZ, R13 ;  /* 0x000000ffff107224 */ /* 0x008fc400078e000d */
[----:B------:R-:W-:-:S07]  /*15240*/  IMAD.MOV.U32 R17, RZ, RZ, R12 ;  /* 0x000000ffff117224 */ /* 0x000fce00078e000c */
[----:B--2---:R-:W-:Y:S01]  /*15250*/  HMMA.16816.F32.BF16 R4, R4, R16, R8 ;  /* 0x000000100404723c */ /* 0x004fe20000041808 */
[----:B-1----:R-:W-:Y:S04]  /*15260*/  STL.64 [R1+0x1198], R22 ;  /* 0x0011981601007387 */ /* 0x002fe80000100a00 */
[----:B------:R-:W-:Y:S04]  /*15270*/  STL.64 [R1+0x1190], R20 ;  /* 0x0011901401007387 */ /* 0x000fe80000100a00 */
[----:B------:R-:W2:Y:S04]  /*15280*/  LDL.LU.64 R12, [R1+0x4b0] ;  /* 0x0004b000010c7983 */ /* 0x000ea80000300a00 */
[----:B------:R-:W2:Y:S04]  /*15290*/  LDL.LU.64 R14, [R1+0x4b8] ;  /* 0x0004b800010e7983 */ /* 0x000ea80000300a00 */
[----:B0-----:R-:W-:Y:S04]  /*152a0*/  STL.64 [R1+0x11c8], R26 ;  /* 0x0011c81a01007387 */ /* 0x001fe80000100a00 */
[----:B------:R0:W-:Y:S04]  /*152b0*/  STL.64 [R1+0x11c0], R24 ;  /* 0x0011c01801007387 */ /* 0x0001e80000100a00 */
[----:B0-----:R-:W3:Y:S04]  /*152c0*/  LDL.LU.64 R24, [R1+0x4c0] ;  /* 0x0004c00001187983 */ /* 0x001ee80000300a00 */
[----:B------:R-:W3:Y:S04]  /*152d0*/  LDL.LU.64 R26, [R1+0x4c8] ;  /* 0x0004c800011a7983 */ /* 0x000ee80000300a00 */
[----:B------:R-:W2:Y:S04]  /*152e0*/  LDL.LU.64 R10, [R1+0x11f8] ;  /* 0x0011f800010a7983 */ /* 0x000ea80000300a00 */
[----:B------:R-:W2:Y:S04]  /*152f0*/  LDL.LU.64 R8, [R1+0x11f0] ;  /* 0x0011f00001087983 */ /* 0x000ea80000300a00 */
[----:B------:R-:W-:Y:S04]  /*15300*/  STL.64 [R1+0x140], R4 ;  /* 0x0001400401007387 */ /* 0x000fe80000100a00 */
[----:B------:R0:W-:Y:S04]  /*15310*/  STL.64 [R1+0x148], R6 ;  /* 0x0001480601007387 */ /* 0x0001e80000100a00 */
[----:B0-----:R-:W3:Y:S04]  /*15320*/  LDL.LU.64 R6, [R1+0x11e8] ;  /* 0x0011e80001067983 */ /* 0x001ee80000300a00 */
[----:B------:R-:W3:Y:S01]  /*15330*/  LDL.LU.64 R4, [R1+0x11e0] ;  /* 0x0011e00001047983 */ /* 0x000ee20000300a00 */
[----:B------:R-:W-:-:S02]  /*15340*/  IMAD.MOV.U32 R20, RZ, RZ, R29 ;  /* 0x000000ffff147224 */ /* 0x000fc400078e001d */
[----:B------:R-:W-:Y:S02]  /*15350*/  IMAD.MOV.U32 R21, RZ, RZ, R28 ;  /* 0x000000ffff157224 */ /* 0x000fe400078e001c */
[----:B------:R-:W-:Y:S02]  /*15360*/  IMAD.MOV.U32 R22, RZ, RZ, R2 ;  /* 0x000000ffff167224 */ /* 0x000fe400078e0002 */
[----:B------:R-:W-:Y:S01]  /*15370*/  IMAD.MOV.U32 R23, RZ, RZ, R0 ;  /* 0x000000ffff177224 */ /* 0x000fe200078e0000 */
[-C--:B--2---:R-:W-:Y:S08]  /*15380*/  HMMA.16816.F32.BF16 R12, R8, R16.reuse, R12 ;  /* 0x00000010080c723c */ /* 0x084ff0000004180c */
[----:B---3--:R-:W-:Y:S11]  /*15390*/  HMMA.16816.F32.BF16 R24, R4, R16, R24 ;  /* 0x000000100418723c */ /* 0x008ff60000041818 */
[----:B------:R-:W-:-:S02]  /*153a0*/  IMAD.MOV.U32 R2, RZ, RZ, R14 ;  /* 0x000000ffff027224 */ /* 0x000fc400078e000e */
[----:B------:R-:W-:-:S06]  /*153b0*/  IMAD.MOV.U32 R0, RZ, RZ, R15 ;  /* 0x000000ffff007224 */ /* 0x000fcc00078e000f */
[----:B------:R0:W-:Y:S01]  /*153c0*/  STL.64 [R1+0x130], R24 ;  /* 0x0001301801007387 */ /* 0x0001e20000100a00 */
[----:B------:R-:W-:Y:S02]  /*153d0*/  IMAD.MOV.U32 R29, RZ, RZ, R26 ;  /* 0x000000ffff1d7224 */ /* 0x000fe400078e001a */
[----:B------:R-:W-:Y:S01]  /*153e0*/  IMAD.MOV.U32 R28, RZ, RZ, R27 ;  /* 0x000000ffff1c7224 */ /* 0x000fe200078e001b */
[----:B0-----:R-:W2:Y:S04]  /*153f0*/  LDL.LU.64 R24, [R1+0x490] ;  /* 0x0004900001187983 */ /* 0x001ea80000300a00 */
[----:B------:R-:W2:Y:S04]  /*15400*/  LDL.LU.64 R26, [R1+0x498] ;  /* 0x00049800011a7983 */ /* 0x000ea80000300a00 */
[----:B------:R0:W-:Y:S04]  /*15410*/  STL.64 [R1+0x1178], R6 ;  /* 0x0011780601007387 */ /* 0x0001e80000100a00 */
[----:B------:R-:W-:Y:S04]  /*15420*/  STL.64 [R1+0x1170], R4 ;  /* 0x0011700401007387 */ /* 0x000fe80000100a00 */
[----:B0-----:R-:W3:Y:S04]  /*15430*/  LDL.LU.64 R6, [R1+0x28] ;  /* 0x0000280001067983 */ /* 0x001ee80000300a00 */
[----:B------:R-:W-:Y:S04]  /*15440*/  STL [R1+0x10d4], R28 ;  /* 0x0010d41c01007387 */ /* 0x000fe80000100800 */
[----:B------:R-:W-:Y:S04]  /*15450*/  STL [R1+0x10d0], R29 ;  /* 0x0010d01d01007387 */ /* 0x000fe80000100800 */
[----:B------:R0:W-:Y:S04]  /*15460*/  STL.64 [R1+0x120], R12 ;  /* 0x0001200c01007387 */ /* 0x0001e80000100a00 */
[----:B------:R-:W2:Y:S04]  /*15470*/  LDL.LU.64 R14, [R1+0x11d8] ;  /* 0x0011d800010e7983 */ /* 0x000ea80000300a00 */
[----:B0-----:R-:W2:Y:S04]  /*15480*/  LDL.LU.64 R12, [R1+0x11d0] ;  /* 0x0011d000010c7983 */ /* 0x001ea80000300a00 */
[----:B------:R-:W-:Y:S04]  /*15490*/  STL.64 [R1+0x1168], R10 ;  /* 0x0011680a01007387 */ /* 0x000fe80000100a00 */
[----:B------:R0:W-:Y:S04]  /*154a0*/  STL.64 [R1+0x1160], R8 ;  /* 0x0011600801007387 */ /* 0x0001e80000100a00 */
[----:B0-----:R-:W4:Y:S04]  /*154b0*/  LDL.LU R8, [R1+0x60] ;  /* 0x0000600001087983 */ /* 0x001f280000300800 */
[----:B------:R-:W4:Y:S04]  /*154c0*/  LDL.LU R9, [R1+0x64] ;  /* 0x0000640001097983 */ /* 0x000f280000300800 */
[----:B------:R-:W4:Y:S04]  /*154d0*/  LDL.LU R10, [R1+0x68] ;  /* 0x00006800010a7983 */ /* 0x000f280000300800 */
[----:B------:R-:W4:Y:S04]  /*154e0*/  LDL.LU R11, [R1+0x6c] ;  /* 0x00006c00010b7983 */ /* 0x000f280000300800 */
[----:B------:R-:W-:Y:S04]  /*154f0*/  STL [R1+0x115c], R0 ;  /* 0x00115c0001007387 */ /* 0x000fe80000100800 */
[----:B------:R-:W-:Y:S01]  /*15500*/  STL [R1+0x1158], R2 ;  /* 0x0011580201007387 */ /* 0x000fe20000100800 */
[----:B--2---:R-:W-:Y:S03]  /*15510*/  HMMA.16816.F32.BF16 R16, R12, R16, R24 ;  /* 0x000000100c10723c */ /* 0x004fe60000041818 */
[----:B------:R-:W2:Y:S04]  /*15520*/  LDL.LU.64 R26, [R1+0x11c8] ;  /* 0x0011c800011a7983 */ /* 0x000ea80000300a00 */
[----:B------:R-:W2:-:S12]  /*15530*/  LDL.LU.64 R24, [R1+0x11c0] ;  /* 0x0011c00001187983 */ /* 0x000e980000300a00 */
[----:B------:R-:W-:Y:S01]  /*15540*/  IMAD.MOV.U32 R28, RZ, RZ, R18 ;  /* 0x000000ffff1c7224 */ /* 0x000fe200078e0012 */
[----:B------:R0:W-:Y:S01]  /*15550*/  STL.64 [R1+0x110], R16 ;  /* 0x0001101001007387 */ /* 0x0001e20000100a00 */
[----:B------:R-:W-:-:S03]  /*15560*/  IMAD.MOV.U32 R29, RZ, RZ, R19 ;  /* 0x000000ffff1d7224 */ /* 0x000fc600078e0013 */
[----:B------:R-:W3:Y:S04]  /*15570*/  LDL.LU.64 R18, [R1+0x11b8] ;  /* 0x0011b80001127983 */ /* 0x000ee80000300a00 */
[----:B0-----:R-:W3:Y:S04]  /*15580*/  LDL.LU.64 R16, [R1+0x11b0] ;  /* 0x0011b00001107983 */ /* 0x001ee80000300a00 */
[----:B------:R-:W-:Y:S04]  /*15590*/  STL.64 [R1+0x1150], R14 ;  /* 0x0011500e01007387 */ /* 0x000fe80000100a00 */
[----:B------:R0:W-:Y:S04]  /*155a0*/  STL.64 [R1+0x1148], R12 ;  /* 0x0011480c01007387 */ /* 0x0001e80000100a00 */
[----:B0-----:R-:W3:Y:S04]  /*155b0*/  LDL.LU R12, [R1+0x80] ;  /* 0x00008000010c7983 */ /* 0x001ee80000300800 */
[----:B------:R-:W3:Y:S04]  /*155c0*/  LDL.LU R13, [R1+0x84] ;  /* 0x00008400010d7983 */ /* 0x000ee80000300800 */
[----:B------:R-:W3:Y:S04]  /*155d0*/  LDL.LU R14, [R1+0x88] ;  /* 0x00008800010e7983 */ /* 0x000ee80000300800 */
[----:B------:R-:W3:Y:S02]  /*155e0*/  LDL.LU R15, [R1+0x8c] ;  /* 0x00008c00010f7983 */ /* 0x000ee40000300800 */
[----:B---3--:R-:W-:-:S15]  /*155f0*/  HMMA.16816.F32.BF16 R12, R16, R6, R12 ;  /* 0x00000006100c723c */ /* 0x008fde000004180c */
[----:B------:R-:W-:-:S04]  /*15600*/  NOP ;  /* 0x0000000000007918 */ /* 0x000fc80000000000 */
[----:B------:R0:W-:Y:S04]  /*15610*/  STL.64 [R1+0x550], R12 ;  /* 0x0005500c01007387 */ /* 0x0001e80000100a00 */
[----:B------:R1:W-:Y:S01]  /*15620*/  STL.64 [R1+0x558], R14 ;  /* 0x0005580e01007387 */ /* 0x0003e20000100a00 */
[----:B0-----:R-:W-:Y:S02]  /*15630*/  IMAD.MOV.U32 R13, RZ, RZ, R18 ;  /* 0x000000ffff0d7224 */ /* 0x001fe400078e0012 */
[----:B------:R-:W-:Y:S02]  /*15640*/  IMAD.MOV.U32 R12, RZ, RZ, R19 ;  /* 0x000000ffff0c7224 */ /* 0x000fe400078e0013 */
[----:B-1----:R-:W-:Y:S01]  /*15650*/  IMAD.MOV.U32 R15, RZ, RZ, R16 ;  /* 0x000000ffff0f7224 */ /* 0x002fe200078e0010 */
[----:B------:R-:W3:Y:S01]  /*15660*/  LDL.LU.64 R18, [R1+0x11a8] ;  /* 0x0011a80001127983 */ /* 0x000ee20000300a00 */
[----:B------:R-:W-:-:S03]  /*15670*/  IMAD.MOV.U32 R14, RZ, RZ, R17 ;  /* 0x000000ffff0e7224 */ /* 0x000fc600078e0011 */
[----:B------:R-:W3:Y:S02]  /*15680*/  LDL.LU.64 R16, [R1+0x11a0] ;  /* 0x0011a00001107983 */ /* 0x000ee40000300a00 */
[----:B---3--:R-:W-:-:S15]  /*15690*/  HMMA.16816.F32.BF16 R20, R16, R6, R20 ;  /* 0x000000061014723c */ /* 0x008fde0000041814 */
[----:B------:R-:W-:-:S04]  /*156a0*/  NOP ;  /* 0x0000000000007918 */ /* 0x000fc80000000000 */
[----:B------:R-:W-:Y:S04]  /*156b0*/  STL.64 [R1+0x540], R20 ;  /* 0x0005401401007387 */ /* 0x000fe80000100a00 */
[----:B------:R0:W-:Y:S04]  /*156c0*/  STL.64 [R1+0x548], R22 ;  /* 0x0005481601007387 */ /* 0x0001e80000100a00 */
[----:B0-----:R-:W4:Y:S04]  /*156d0*/  LDL.LU.64 R22, [R1+0x1198] ;  /* 0x0011980001167983 */ /* 0x001f280000300a00 */
[----:B------:R-:W4:Y:S01]  /*156e0*/  LDL.LU.64 R20, [R1+0x1190] ;  /* 0x0011900001147983 */ /* 0x000f220000300a00 */
[----:B------:R-:W-:-:S02]  /*156f0*/  IMAD.MOV.U32 R2, RZ, RZ, R6 ;  /* 0x000000ffff027224 */ /* 0x000fc400078e0006 */
[----:B------:R-:W-:Y:S01]  /*15700*/  IMAD.MOV.U32 R0, RZ, RZ, R7 ;  /* 0x000000ffff007224 */ /* 0x000fe200078e0007 */
[----:B------:R-:W3:Y:S04]  /*15710*/  LDL.64 R4, [R1+0x10] ;  /* 0x0000100001047983 */ /* 0x000ee80000100a00 */
[----:B------:R-:W2:Y:S04]  /*15720*/  LDL.64 R6, [R1+0x18] ;  /* 0x0000180001067983 */ /* 0x000ea80000100a00 */
[----:B------:R0:W-:Y:S04]  /*15730*/  STL.64 [R1+0x1110], R18 ;  /* 0x0011101201007387 */ /* 0x0001e80000100a00 */
[----:B------:R-:W-:Y:S01]  /*15740*/  STL.64 [R1+0x1108], R16 ;  /* 0x0011081001007387 */ /* 0x000fe20000100a00 */
[----:B0-----:R-:W-:-:S02]  /*15750*/  IMAD.MOV.U32 R18, RZ, RZ, R13 ;  /* 0x000000ffff127224 */ /* 0x001fc400078e000d */
[----:B------:R-:W-:-:S05]  /*15760*/  IMAD.MOV.U32 R19, RZ, RZ, R12 ;  /* 0x000000ffff137224 */ /* 0x000fca00078e000c */
[----:B------:R0:W-:Y:S02]  /*15770*/  STL.64 [R1+0x1130], R18 ;  /* 0x0011301201007387 */ /* 0x0001e40000100a00 */
[----:B0-----:R-:W-:Y:S02]  /*15780*/  IMAD.MOV.U32 R18, RZ, RZ, R2 ;  /* 0x000000ffff127224 */ /* 0x001fe400078e0002 */
[----:B------:R-:W-:Y:S02]  /*15790*/  IMAD.MOV.U32 R19, RZ, RZ, R0 ;  /* 0x000000ffff137224 */ /* 0x000fe400078e0000 */
[----:B------:R-:W-:Y:S02]  /*157a0*/  IMAD.MOV.U32 R16, RZ, RZ, R15 ;  /* 0x000000ffff107224 */ /* 0x000fe400078e000f */
[----:B------:R-:W-:-:S05]  /*157b0*/  IMAD.MOV.U32 R17, RZ, RZ, R14 ;  /* 0x000000ffff117224 */ /* 0x000fca00078e000e */
[----:B------:R-:W-:Y:S01]  /*157c0*/  STL.64 [R1+0x1128], R16 ;  /* 0x0011281001007387 */ /* 0x000fe20000100a00 */
[----:B----4-:R-:W-:Y:S03]  /*157d0*/  HMMA.16816.F32.BF16 R8, R20, R18, R8 ;  /* 0x000000121408723c */ /* 0x010fe60000041808 */
[----:B------:R-:W-:Y:S04]  /*157e0*/  STL.64 [R1+0x1100], R22 ;  /* 0x0011001601007387 */ /* 0x000fe80000100a00 */
[----:B------:R0:W-:-:S12]  /*157f0*/  STL.64 [R1+0x10f8], R20 ;  /* 0x0010f81401007387 */ /* 0x0001d80000100a00 */
[----:B------:R1:W-:Y:S04]  /*15800*/  STL.64 [R1+0x530], R8 ;  /* 0x0005300801007387 */ /* 0x0003e80000100a00 */
[----:B------:R4:W-:Y:S04]  /*15810*/  STL.64 [R1+0x538], R10 ;  /* 0x0005380a01007387 */ /* 0x0009e80000100a00 */
[----:B0-----:R-:W2:Y:S04]  /*15820*/  LDL.LU R20, [R1+0xb0] ;  /* 0x0000b00001147983 */ /* 0x001ea80000300800 */
[----:B------:R-:W2:Y:S04]  /*15830*/  LDL.LU R21, [R1+0xb4] ;  /* 0x0000b40001157983 */ /* 0x000ea80000300800 */
[----:B------:R-:W2:Y:S04]  /*15840*/  LDL.LU R22, [R1+0xb8] ;  /* 0x0000b80001167983 */ /* 0x000ea80000300800 */
[----:B------:R-:W2:Y:S04]  /*15850*/  LDL.LU R23, [R1+0xbc] ;  /* 0x0000bc0001177983 */ /* 0x000ea80000300800 */
[----:B-1----:R-:W2:Y:S04]  /*15860*/  LDL.LU.64 R8, [R1+0x480] ;  /* 0x0004800001087983 */ /* 0x002ea80000300a00 */
[----:B----4-:R-:W4:Y:S04]  /*15870*/  LDL.LU.64 R10, [R1+0x488] ;  /* 0x00048800010a7983 */ /* 0x010f280000300a00 */
[----:B----4-:R-:W-:Y:S04]  /*15880*/  STL.64 [R1+0x1188], R10 ;  /* 0x0011880a01007387 */ /* 0x010fe80000100a00 */
[----:B--2---:R0:W-:Y:S04]  /*15890*/  STL.64 [R1+0x1180], R8 ;  /* 0x0011800801007387 */ /* 0x0041e80000100a00 */
[----:B0-----:R-:W2:Y:S04]  /*158a0*/  LDL.LU.64 R8, [R1+0x4a0] ;  /* 0x0004a00001087983 */ /* 0x001ea80000300a00 */
[----:B------:R-:W2:Y:S04]  /*158b0*/  LDL.LU.64 R10, [R1+0x4a8] ;  /* 0x0004a800010a7983 */ /* 0x000ea80000300a00 */
[----:B------:R-:W4:Y:S04]  /*158c0*/  LDL.LU.64 R12, [R1+0x470] ;  /* 0x00047000010c7983 */ /* 0x000f280000300a00 */
[----:B------:R-:W4:Y:S04]  /*158d0*/  LDL.LU.64 R14, [R1+0x478] ;  /* 0x00047800010e7983 */ /* 0x000f280000300a00 */
[----:B------:R-:W-:Y:S04]  /*158e0*/  STL.64 [R1+0x1120], R22 ;  /* 0x0011201601007387 */ /* 0x000fe80000100a00 */
[----:B------:R0:W-:Y:S04]  /*158f0*/  STL.64 [R1+0x1118], R20 ;  /* 0x0011181401007387 */ /* 0x0001e80000100a00 */
[----:B0-----:R-:W2:Y:S04]  /*15900*/  LDL.LU R20, [R1+0xc0] ;  /* 0x0000c00001147983 */ /* 0x001ea80000300800 */
[----:B------:R-:W2:Y:S04]  /*15910*/  LDL.LU R21, [R1+0xc4] ;  /* 0x0000c40001157983 */ /* 0x000ea80000300800 */
[----:B------:R-:W2:Y:S04]  /*15920*/  LDL.LU R22, [R1+0xc8] ;  /* 0x0000c80001167983 */ /* 0x000ea80000300800 */
[----:B------:R-:W2:Y:S04]  /*15930*/  LDL.LU R23, [R1+0xcc] ;  /* 0x0000cc0001177983 */ /* 0x000ea80000300800 */
[----:B--2---:R-:W-:Y:S04]  /*15940*/  STL.64 [R1+0x1140], R22 ;  /* 0x0011401601007387 */ /* 0x004fe80000100a00 */
[----:B------:R0:W-:Y:S04]  /*15950*/  STL.64 [R1+0x1138], R20 ;  /* 0x0011381401007387 */ /* 0x0001e80000100a00 */
[----:B0-----:R-:W2:Y:S04]  /*15960*/  LDL.LU R20, [R1+0x50] ;  /* 0x0000500001147983 */ /* 0x001ea80000300800 */
[----:B------:R-:W2:Y:S04]  /*15970*/  LDL.LU R21, [R1+0x54] ;  /* 0x0000540001157983 */ /* 0x000ea80000300800 */
[----:B------:R-:W2:Y:S04]  /*15980*/  LDL.LU R22, [R1+0x58] ;  /* 0x0000580001167983 */ /* 0x000ea80000300800 */
[----:B------:R-:W2:Y:S01]  /*15990*/  LDL.LU R23, [R1+0x5c] ;  /* 0x00005c0001177983 */ /* 0x000ea20000300800 */
[----:B---3--:R-:W-:-:S02]  /*159a0*/  IMAD.MOV.U32 R0, RZ, RZ, R4 ;  /* 0x000000ffff007224 */ /* 0x008fc400078e0004 */
[----:B------:R-:W-:Y:S01]  /*159b0*/  IMAD.MOV.U32 R2, RZ, RZ, R5 ;  /* 0x000000ffff027224 */ /* 0x000fe200078e0005 */
[----:B--2---:R-:W-:Y:S01]  /*159c0*/  HMMA.16816.F32.BF16 R16, R24, R18, R20 ;  /* 0x000000121810723c */ /* 0x004fe20000041814 */
[----:B------:R-:W2:Y:S04]  /*159d0*/  LDL.LU.64 R20, [R1+0x450] ;  /* 0x0004500001147983 */ /* 0x000ea80000300a00 */
[----:B------:R-:W2:-:S14]  /*159e0*/  LDL.LU.64 R22, [R1+0x458] ;  /* 0x0004580001167983 */ /* 0x000e9c0000300a00 */
[----:B------:R-:W-:Y:S04]  /*159f0*/  STL.64 [R1+0x510], R16 ;  /* 0x0005101001007387 */ /* 0x000fe80000100a00 */
[----:B------:R-:W-:Y:S04]  /*15a00*/  STL.64 [R1+0x518], R18 ;  /* 0x0005181201007387 */ /* 0x000fe80000100a00 */
[----:B------:R-:W0:Y:S02]  /*15a10*/  LDSM.16.M88.4 R16, [R3+UR8+0xc00] ;  /* 0x000c00080310783b */ /* 0x000e240008000200 */
[----:B0-----:R-:W-:Y:S02]  /*15a20*/  HMMA.16816.F32.BF16 R8, R4, R16, R8 ;  /* 0x000000100408723c */ /* 0x001fe40000041808 */
[----:B------:R0:W-:Y:S02]  /*15a30*/  STL.64 [R1+0x28], R18 ;  /* 0x0000281201007387 */ /* 0x0001e40000100a00 */
[----:B0-----:R-:W-:-:S02]  /*15a40*/  IMAD.MOV.U32 R19, RZ, RZ, R6 ;  /* 0x000000ffff137224 */ /* 0x001fc400078e0006 */
[----:B------:R-:W-:-:S13]  /*15a50*/  IMAD.MOV.U32 R18, RZ, RZ, R7 ;  /* 0x000000ffff127224 */ /* 0x000fda00078e0007 */
[----:B------:R-:W-:Y:S04]  /*15a60*/  STL.64 [R1+0x100], R8 ;  /* 0x0001000801007387 */ /* 0x000fe80000100a00 */
[----:B------:R0:W-:Y:S04]  /*15a70*/  STL.64 [R1+0x108], R10 ;  /* 0x0001080a01007387 */ /* 0x0001e80000100a00 */
[----:B0-----:R-:W3:Y:S04]  /*15a80*/  LDL.LU.64 R10, [R1+0x1188] ;  /* 0x00118800010a7983 */ /* 0x001ee80000300a00 */
[----:B------:R-:W3:Y:S04]  /*15a90*/  LDL.LU.64 R8, [R1+0x1180] ;  /* 0x0011800001087983 */ /* 0x000ee80000300a00 */
[----:B------:R-:W3:Y:S04]  /*15aa0*/  LDL.LU.64 R6, [R1+0x1178] ;  /* 0x0011780001067983 */ /* 0x000ee80000300a00 */
[----:B------:R-:W3:Y:S02]  /*15ab0*/  LDL.LU.64 R4, [R1+0x1170] ;  /* 0x0011700001047983 */ /* 0x000ee40000300a00 */
[----:B---3--:R-:W-:-:S15]  /*15ac0*/  HMMA.16816.F32.BF16 R8, R4, R16, R8 ;  /* 0x000000100408723c */ /* 0x008fde0000041808 */
[----:B------:R-:W-:-:S04]  /*15ad0*/  NOP ;  /* 0x0000000000007918 */ /* 0x000fc80000000000 */
[----:B------:R-:W-:Y:S04]  /*15ae0*/  STL.64 [R1+0xf0], R8 ;  /* 0x0000f00801007387 */ /* 0x000fe80000100a00 */
[----:B------:R0:W-:Y:S04]  /*15af0*/  STL.64 [R1+0xf8], R10 ;  /* 0x0000f80a01007387 */ /* 0x0001e80000100a00 */
[----:B0-----:R-:W4:Y:S04]  /*15b00*/  LDL.LU.64 R10, [R1+0x1168] ;  /* 0x00116800010a7983 */ /* 0x001f280000300a00 */
[----:B------:R-:W4:Y:S04]  /*15b10*/  LDL.LU.64 R8, [R1+0x1160] ;  /* 0x0011600001087983 */ /* 0x000f280000300a00 */
[----:B------:R-:W-:Y:S04]  /*15b20*/  STL.64 [R1+0x10e0], R6 ;  /* 0x0010e00601007387 */ /* 0x000fe80000100a00 */
[----:B------:R0:W-:Y:S02]  /*15b30*/  STL.64 [R1+0x10d8], R4 ;  /* 0x0010d80401007387 */ /* 0x0001e40000100a00 */
[----:B0-----:R-:W-:-:S02]  /*15b40*/  IMAD.MOV.U32 R4, RZ, RZ, R0 ;  /* 0x000000ffff047224 */ /* 0x001fc400078e0000 */
[----:B------:R-:W3:Y:S01]  /*15b50*/  LDL.LU R0, [R1+0x115c] ;  /* 0x00115c0001007983 */ /* 0x000ee20000300800 */
[----:B------:R-:W-:-:S03]  /*15b60*/  IMAD.MOV.U32 R5, RZ, RZ, R2 ;  /* 0x000000ffff057224 */ /* 0x000fc600078e0002 */
[----:B------:R-:W2:Y:S01]  /*15b70*/  LDL.LU R2, [R1+0x1158] ;  /* 0x0011580001027983 */ /* 0x000ea20000300800 */
[----:B----4-:R-:W-:-:S15]  /*15b80*/  HMMA.16816.F32.BF16 R12, R8, R16, R12 ;  /* 0x00000010080c723c */ /* 0x010fde000004180c */
[----:B------:R-:W-:-:S04]  /*15b90*/  NOP ;  /* 0x0000000000007918 */ /* 0x000fc80000000000 */
[----:B------:R-:W-:Y:S04]  /*15ba0*/  STL.64 [R1+0xe0], R12 ;  /* 0x0000e00c01007387 */ /* 0x000fe80000100a00 */
[----:B------:R0:W-:Y:S04]  /*15bb0*/  STL.64 [R1+0xe8], R14 ;  /* 0x0000e80e01007387 */ /* 0x0001e80000100a00 */
[----:B0-----:R-:W2:Y:S04]  /*15bc0*/  LDL.LU.64 R14, [R1+0x1150] ;  /* 0x00115000010e7983 */ /* 0x001ea80000300a00 */
[----:B------:R-:W2:Y:S01]  /*15bd0*/  LDL.LU.64 R12, [R1+0x1148] ;  /* 0x00114800010c7983 */ /* 0x000ea20000300a00 */
[----:B------:R-:W-:-:S02]  /*15be0*/  IMAD.MOV.U32 R6, RZ, RZ, R19 ;  /* 0x000000ffff067224 */ /* 0x000fc400078e0013 */
[----:B------:R-:W-:Y:S01]  /*15bf0*/  IMAD.MOV.U32 R7, RZ, RZ, R18 ;  /* 0x000000ffff077224 */ /* 0x000fe200078e0012 */
[----:B------:R-:W-:Y:S04]  /*15c00*/  STL.64 [R1+0x10f0], R10 ;  /* 0x0010f00a01007387 */ /* 0x000fe80000100a00 */
[----:B------:R0:W-:Y:S04]  /*15c10*/  STL.64 [R1+0x10e8], R8 ;  /* 0x0010e80801007387 */ /* 0x0001e80000100a00 */
[----:B0-----:R-:W4:Y:S04]  /*15c20*/  LDL.LU R8, [R1+0xa0] ;  /* 0x0000a00001087983 */ /* 0x001f280000300800 */
[----:B------:R-:W4:Y:S04]  /*15c30*/  LDL.LU R9, [R1+0xa4] ;  /* 0x0000a40001097983 */ /* 0x000f280000300800 */
[----:B------:R-:W4:Y:S04]  /*15c40*/  LDL.LU R10, [R1+0xa8] ;  /* 0x0000a800010a7983 */ /* 0x000f280000300800 */
[----:B------:R-:W4:Y:S01]  /*15c50*/  LDL.LU R11, [R1+0xac] ;  /* 0x0000ac00010b7983 */ /* 0x000f220000300800 */
[----:B--2---:R-:W-:Y:S03]  /*15c60*/  HMMA.16816.F32.BF16 R16, R12, R16, R20 ;  /* 0x000000100c10723c */ /* 0x004fe60000041814 */
[----:B------:R-:W2:Y:S04]  /*15c70*/  LDL.LU.64 R22, [R1+0x1140] ;  /* 0x0011400001167983 */ /* 0x000ea80000300a00 */
[----:B------:R-:W2:-:S12]  /*15c80*/  LDL.LU.64 R20, [R1+0x1138] ;  /* 0x0011380001147983 */ /* 0x000e980000300a00 */
[----:B------:R-:W-:Y:S04]  /*15c90*/  STL.64 [R1+0xd0], R16 ;  /* 0x0000d01001007387 */ /* 0x000fe80000100a00 */
[----:B------:R0:W-:Y:S04]  /*15ca0*/  STL.64 [R1+0xd8], R18 ;  /* 0x0000d81201007387 */ /* 0x0001e80000100a00 */
[----:B0-----:R-:W2:Y:S04]  /*15cb0*/  LDL.LU.64 R18, [R1+0x1130] ;  /* 0x0011300001127983 */ /* 0x001ea80000300a00 */
[----:B------:R-:W2:Y:S04]  /*15cc0*/  LDL.LU.64 R16, [R1+0x1128] ;  /* 0x0011280001107983 */ /* 0x000ea80000300a00 */
[----:B------:R0:W-:Y:S04]  /*15cd0*/  STL.64 [R1+0x10c8], R14 ;  /* 0x0010c80e01007387 */ /* 0x0001e80000100a00 */
[----:B------:R-:W-:Y:S04]  /*15ce0*/  STL.64 [R1+0x10c0], R12 ;  /* 0x0010c00c01007387 */ /* 0x000fe80000100a00 */
[----:B0-----:R-:W2:Y:S04]  /*15cf0*/  LDL.LU R14, [R1+0x38] ;  /* 0x00003800010e7983 */ /* 0x001ea80000300800 */
[----:B------:R-:W2:Y:S02]  /*15d00*/  LDL.LU R15, [R1+0x3c] ;  /* 0x00003c00010f7983 */ /* 0x000ea40000300800 */
[----:B--2---:R-:W-:Y:S02]  /*15d10*/  HMMA.16816.F32.BF16 R16, R16, R14, R20 ;  /* 0x0000000e1010723c */ /* 0x004fe40000041814 */
[----:B------:R-:W2:Y:S04]  /*15d20*/  LDL.LU.64 R22, [R1+0x1120] ;  /* 0x0011200001167983 */ /* 0x000ea80000300a00 */
[----:B------:R-:W2:-:S13]  /*15d30*/  LDL.LU.64 R20, [R1+0x1118] ;  /* 0x0011180001147983 */ /* 0x000e9a0000300a00 */
[----:B------:R-:W-:Y:S04]  /*15d40*/  STL.64 [R1+0x520], R16 ;  /* 0x0005201001007387 */ /* 0x000fe80000100a00 */
[----:B------:R0:W-:Y:S04]  /*15d50*/  STL.64 [R1+0x528], R18 ;  /* 0x0005281201007387 */ /* 0x0001e80000100a00 */
[----:B0-----:R-:W2:Y:S04]  /*15d60*/  LDL.LU.64 R18, [R1+0x1110] ;  /* 0x0011100001127983 */ /* 0x001ea80000300a00 */
[----:B------:R-:W2:Y:S02]  /*15d70*/  LDL.LU.64 R16, [R1+0x1108] ;  /* 0x0011080001107983 */ /* 0x000ea40000300a00 */
[----:B--2---:R-:W-:-:S15]  /*15d80*/  HMMA.16816.F32.BF16 R20, R16, R14, R20 ;  /* 0x0000000e1014723c */ /* 0x004fde0000041814 */
[----:B------:R-:W-:-:S04]  /*15d90*/  NOP ;  /* 0x0000000000007918 */ /* 0x000fc80000000000 */
[----:B------:R-:W-:Y:S04]  /*15da0*/  STL.64 [R1+0x500], R20 ;  /* 0x0005001401007387 */ /* 0x000fe80000100a00 */
[----:B------:R0:W-:Y:S04]  /*15db0*/  STL.64 [R1+0x508], R22 ;  /* 0x0005081601007387 */ /* 0x0001e80000100a00 */
[----:B0-----:R-:W4:Y:S04]  /*15dc0*/  LDL.LU.64 R22, [R1+0x1100] ;  /* 0x0011000001167983 */ /* 0x001f280000300a00 */
[----:B------:R-:W4:Y:S04]  /*15dd0*/  LDL.LU.64 R20, [R1+0x10f8] ;  /* 0x0010f80001147983 */ /* 0x000f280000300a00 */
[----:B------:R0:W-:Y:S04]  /*15de0*/  STL.64 [R1+0x1088], R18 ;  /* 0x0010881201007387 */ /* 0x0001e80000100a00 */
[----:B------:R1:W-:Y:S04]  /*15df0*/  STL.64 [R1+0x1080], R16 ;  /* 0x0010801001007387 */ /* 0x0003e80000100a00 */
[----:B0-----:R-:W2:Y:S04]  /*15e00*/  LDL.64 R18, [R1+0x8] ;  /* 0x0000080001127983 */ /* 0x001ea80000100a00 */
[----:B-1----:R-:W3:Y:S01]  /*15e10*/  LDL.64 R16, [R1] ;  /* 0x0000000001107983 */ /* 0x002ee20000100a00 */
[-C--:B----4-:R-:W-:Y:S03]  /*15e20*/  HMMA.16816.F32.BF16 R8, R20, R14.reuse, R8 ;  /* 0x0000000e1408723c */ /* 0x090fe60000041808 */
[----:B--2---:R-:W-:Y:S04]  /*15e30*/  STL.64 [R1+0x10a8], R18 ;  /* 0x0010a81201007387 */ /* 0x004fe80000100a00 */
[----:B---3--:R0:W-:Y:S04]  /*15e40*/  STL.64 [R1+0x10a0], R16 ;  /* 0x0010a01001007387 */ /* 0x0081e80000100a00 */
[----:B0-----:R-:W2:Y:S04]  /*15e50*/  LDL.LU R16, [R1+0x90] ;  /* 0x0000900001107983 */ /* 0x001ea80000300800 */
[----:B------:R-:W2:Y:S04]  /*15e60*/  LDL.LU R17, [R1+0x94] ;  /* 0x0000940001117983 */ /* 0x000ea80000300800 */
[----:B------:R-:W2:Y:S04]  /*15e70*/  LDL.LU R18, [R1+0x98] ;  /* 0x0000980001127983 */ /* 0x000ea80000300800 */
[----:B------:R-:W2:Y:S04]  /*15e80*/  LDL.LU R19, [R1+0x9c] ;  /* 0x00009c0001137983 */ /* 0x000ea80000300800 */
[----:B------:R0:W-:Y:S04]  /*15e90*/  STL.64 [R1+0x4f0], R8 ;  /* 0x0004f00801007387 */ /* 0x0001e80000100a00 */
[----:B------:R1:W-:Y:S04]  /*15ea0*/  STL.64 [R1+0x4f8], R10 ;  /* 0x0004f80a01007387 */ /* 0x0003e80000100a00 */
[----:B0-----:R-:W3:Y:S04]  /*15eb0*/  LDL.LU.64 R8, [R1+0x460] ;  /* 0x0004600001087983 */ /* 0x001ee80000300a00 */
[----:B-1----:R-:W3:Y:S04]  /*15ec0*/  LDL.LU.64 R10, [R1+0x468] ;  /* 0x00046800010a7983 */ /* 0x002ee80000300a00 */
[----:B------:R-:W-:Y:S04]  /*15ed0*/  STL.64 [R1+0x1098], R22 ;  /* 0x0010981601007387 */ /* 0x000fe80000100a00 */
[----:B------:R0:W-:Y:S04]  /*15ee0*/  STL.64 [R1+0x1090], R20 ;  /* 0x0010901401007387 */ /* 0x0001e80000100a00 */
[----:B0-----:R-:W4:Y:S04]  /*15ef0*/  LDL.LU R20, [R1+0x140] ;  /* 0x0001400001147983 */ /* 0x001f280000300800 */
[----:B------:R-:W4:Y:S04]  /*15f00*/  LDL.LU R21, [R1+0x144] ;  /* 0x0001440001157983 */ /* 0x000f280000300800 */
[----:B------:R-:W3:Y:S04]  /*15f10*/  LDL.LU R22, [R1+0x148] ;  /* 0x0001480001167983 */ /* 0x000ee80000300800 */
[----:B------:R-:W3:Y:S01]  /*15f20*/  LDL.LU R23, [R1+0x14c] ;  /* 0x00014c0001177983 */ /* 0x000ee20000300800 */
[----:B--2---:R-:W-:Y:S03]  /*15f30*/  HMMA.16816.F32.BF16 R16, R24, R14, R16 ;  /* 0x0000000e1810723c */ /* 0x004fe60000041810 */
[----:B---3--:R-:W-:Y:S04]  /*15f40*/  STL.64 [R1+0x10b8], R22 ;  /* 0x0010b81601007387 */ /* 0x008fe80000100a00 */
[----:B----4-:R0:W-:Y:S04]  /*15f50*/  STL.64 [R1+0x10b0], R20 ;  /* 0x0010b01401007387 */ /* 0x0101e80000100a00 */
[----:B0-----:R-:W2:Y:S04]  /*15f60*/  LDL.LU.64 R20, [R1+0x440] ;  /* 0x0004400001147983 */ /* 0x001ea80000300a00 */
[----:B------:R-:W2:Y:S04]  /*15f70*/  LDL.LU.64 R22, [R1+0x448] ;  /* 0x0004480001167983 */ /* 0x000ea80000300a00 */
[----:B------:R-:W3:Y:S04]  /*15f80*/  LDL.LU.64 R12, [R1+0x430] ;  /* 0x00043000010c7983 */ /* 0x000ee80000300a00 */
[----:B------:R-:W3:Y:S04]  /*15f90*/  LDL.LU.64 R14, [R1+0x438] ;  /* 0x00043800010e7983 */ /* 0x000ee80000300a00 */
[----:B------:R-:W-:Y:S04]  /*15fa0*/  STL.64 [R1+0x4d0], R16 ;  /* 0x0004d01001007387 */ /* 0x000fe80000100a00 */
[----:B------:R-:W-:Y:S04]  /*15fb0*/  STL.64 [R1+0x4d8], R18 ;  /* 0x0004d81201007387 */ /* 0x000fe80000100a00 */
[----:B------:R-:W0:Y:S04]  /*15fc0*/  LDSM.16.M88.4 R16, [R3+UR8+0x1000] ;  /* 0x001000080310783b */ /* 0x000e280008000200 */
[----:B------:R-:W-:Y:S04]  /*15fd0*/  STL [R1+0x106c], R27 ;  /* 0x00106c1b01007387 */ /* 0x000fe80000100800 */
[----:B------:R-:W-:Y:S01]  /*15fe0*/  STL [R1+0x1068], R3 ;  /* 0x0010680301007387 */ /* 0x000fe20000100800 */
[-C--:B0-----:R-:W-:Y:S03]  /*15ff0*/  HMMA.16816.F32.BF16 R4, R4, R16.reuse, R8 ;  /* 0x000000100404723c */ /* 0x081fe60000041808 */
[----:B------:R-:W-:Y:S04]  /*16000*/  STL.64 [R1+0x38], R18 ;  /* 0x0000381201007387 */ /* 0x000fe80000100a00 */
[----:B------:R-:W3:Y:S04]  /*16010*/  LDL.LU.64 R10, [R1+0x10f0] ;  /* 0x0010f000010a7983 */ /* 0x000ee80000300a00 */
[----:B------:R-:W3:Y:S08]  /*16020*/  LDL.LU.64 R8, [R1+0x10e8] ;  /* 0x0010e80001087983 */ /* 0x000ef00000300a00 */
[----:B------:R-:W-:Y:S04]  /*16030*/  STL.64 [R1+0x90], R4 ;  /* 0x0000900401007387 */ /* 0x000fe80000100a00 */
[----:B------:R0:W-:Y:S04]  /*16040*/  STL.64 [R1+0x98], R6 ;  /* 0x0000980601007387 */ /* 0x0001e80000100a00 */
[----:B0-----:R-:W2:Y:S04]  /*16050*/  LDL.LU.64 R6, [R1+0x10e0] ;  /* 0x0010e00001067983 */ /* 0x001ea80000300a00 */
[----:B------:R-:W2:Y:S02]  /*16060*/  LDL.LU.64 R4, [R1+0x10d8] ;  /* 0x0010d80001047983 */ /* 0x000ea40000300a00 */
[----:B--2---:R-:W-:-:S15]  /*16070*/  HMMA.16816.F32.BF16 R20, R4, R16, R20 ;  /* 0x000000100414723c */ /* 0x004fde0000041814 */
[----:B------:R-:W-:-:S04]  /*16080*/  NOP ;  /* 0x0000000000007918 */ /* 0x000fc80000000000 */
[----:B------:R0:W-:Y:S04]  /*16090*/  STL.64 [R1+0x80], R20 ;  /* 0x0000801401007387 */ /* 0x0001e80000100a00 */
[----:B------:R1:W-:Y:S04]  /*160a0*/  STL.64 [R1+0x88], R22 ;  /* 0x0000881601007387 */ /* 0x0003e80000100a00 */
[----:B0-----:R-:W2:Y:S04]  /*160b0*/  LDL.LU.64 R20, [R1+0x410] ;  /* 0x0004100001147983 */ /* 0x001ea80000300a00 */
[----:B-1----:R-:W2:Y:S04]  /*160c0*/  LDL.LU.64 R22, [R1+0x418] ;  /* 0x0004180001167983 */ /* 0x002ea80000300a00 */
[----:B------:R-:W-:Y:S04]  /*160d0*/  STL.64 [R1+0x1060], R6 ;  /* 0x0010600601007387 */ /* 0x000fe80000100a00 */
[----:B------:R0:W-:Y:S04]  /*160e0*/  STL.64 [R1+0x1058], R4 ;  /* 0x0010580401007387 */ /* 0x0001e80000100a00 */
[----:B0-----:R-:W4:Y:S04]  /*160f0*/  LDL.LU R4, [R1+0x110] ;  /* 0x0001100001047983 */ /* 0x001f280000300800 */
[----:B------:R-:W4:Y:S01]  /*16100*/  LDL.LU R5, [R1+0x114] ;  /* 0x0001140001057983 */ /* 0x000f220000300800 */
[----:B---3--:R-:W-:Y:S01]  /*16110*/  HMMA.16816.F32.BF16 R12, R8, R16, R12 ;  /* 0x00000010080c723c */ /* 0x008fe2000004180c */
[----:B------:R-:W-:-:S02]  /*16120*/  IMAD.MOV.U32 R6, RZ, RZ, R28 ;  /* 0x000000ffff067224 */ /* 0x000fc400078e001c */
[----:B------:R-:W-:Y:S01]  /*16130*/  IMAD.MOV.U32 R7, RZ, RZ, R29 ;  /* 0x000000ffff077224 */ /* 0x000fe200078e001d */
[----:B------:R-:W3:Y:S04]  /*16140*/  LDL.LU R28, [R1+0x10d4] ;  /* 0x0010d400011c7983 */ /* 0x000ee80000300800 */
[----:B------:R-:W2:Y:S04]  /*16150*/  LDL.LU R29, [R1+0x10d0] ;  /* 0x0010d000011d7983 */ /* 0x000ea80000300800 */
[----:B------:R0:W-:Y:S04]  /*16160*/  STL.64 [R1+0x1078], R6 ;  /* 0x0010780601007387 */ /* 0x0001e80000100a00 */
[----:B----4-:R-:W-:Y:S04]  /*16170*/  STL.64 [R1+0x1070], R4 ;  /* 0x0010700401007387 */ /* 0x010fe80000100a00 */
[----:B0-----:R-:W4:Y:S04]  /*16180*/  LDL.LU.64 R6, [R1+0x48] ;  /* 0x0000480001067983 */ /* 0x001f280000300a00 */
[----:B------:R-:W-:Y:S04]  /*16190*/  STL.64 [R1+0x70], R12 ;  /* 0x0000700c01007387 */ /* 0x000fe80000100a00 */
[----:B------:R0:W-:Y:S04]  /*161a0*/  STL.64 [R1+0x78], R14 ;  /* 0x0000780e01007387 */ /* 0x0001e80000100a00 */
[----:B0-----:R-:W2:Y:S04]  /*161b0*/  LDL.LU.64 R14, [R1+0x10c8] ;  /* 0x0010c800010e7983 */ /* 0x001ea80000300a00 */
[----:B------:R-:W2:Y:S04]  /*161c0*/  LDL.LU.64 R12, [R1+0x10c0] ;  /* 0x0010c000010c7983 */ /* 0x000ea80000300a00 */
[----:B------:R-:W-:Y:S04]  /*161d0*/  STL.64 [R1+0x1050], R10 ;  /* 0x0010500a01007387 */ /* 0x000fe80000100a00 */
[----:B------:R0:W-:Y:S04]  /*161e0*/  STL.64 [R1+0x1048], R8 ;  /* 0x0010480801007387 */ /* 0x0001e80000100a00 */
[----:B0-----:R-:W3:Y:S04]  /*161f0*/  LDL.LU R8, [R1+0x130] ;  /* 0x0001300001087983 */ /* 0x001ee80000300800 */
[----:B------:R-:W3:Y:S01]  /*16200*/  LDL.LU R9, [R1+0x134] ;  /* 0x0001340001097983 */ /* 0x000ee20000300800 */
[----:B--2---:R-:W-:Y:S03]  /*16210*/  HMMA.16816.F32.BF16 R16, R12, R16, R20 ;  /* 0x000000100c10723c */ /* 0x004fe60000041814 */
[----:B------:R-:W4:Y:S04]  /*16220*/  LDL.LU.64 R22, [R1+0x10b8] ;  /* 0x0010b80001167983 */ /* 0x000f280000300a00 */
[----:B------:R-:W4:-:S12]  /*16230*/  LDL.LU.64 R20, [R1+0x10b0] ;  /* 0x0010b00001147983 */ /* 0x000f180000300a00 */
[----:B------:R-:W-:Y:S04]  /*16240*/  STL.64 [R1+0x60], R16 ;  /* 0x0000601001007387 */ /* 0x000fe80000100a00 */
[----:B------:R0:W-:Y:S04]  /*16250*/  STL.64 [R1+0x68], R18 ;  /* 0x0000681201007387 */ /* 0x0001e80000100a00 */
[----:B0-----:R-:W4:Y:S04]  /*16260*/  LDL.LU.64 R18, [R1+0x10a8] ;  /* 0x0010a80001127983 */ /* 0x001f280000300a00 */
[----:B------:R-:W4:Y:S04]  /*16270*/  LDL.LU.64 R16, [R1+0x10a0] ;  /* 0x0010a00001107983 */ /* 0x000f280000300a00 */
[----:B------:R0:W-:Y:S04]  /*16280*/  STL.64 [R1+0x1040], R14 ;  /* 0x0010400e01007387 */ /* 0x0001e80000100a00 */
[----:B------:R1:W-:Y:S01]  /*16290*/  STL.64 [R1+0x1038], R12 ;  /* 0x0010380c01007387 */ /* 0x0003e20000100a00 */
[----:B------:R-:W-:-:S02]  /*162a0*/  IMAD.MOV.U32 R10, RZ, RZ, R29 ;  /* 0x000000ffff0a7224 */ /* 0x000fc400078e001d */
[----:B---3--:R-:W-:Y:S01]  /*162b0*/  IMAD.MOV.U32 R11, RZ, RZ, R28 ;  /* 0x000000ffff0b7224 */ /* 0x008fe200078e001c */
[----:B0-----:R-:W2:Y:S04]  /*162c0*/  LDL.64 R14, [R1+0x18] ;  /* 0x00001800010e7983 */ /* 0x001ea80000100a00 */
[----:B-1----:R-:W2:Y:S01]  /*162d0*/  LDL.64 R12, [R1+0x10] ;  /* 0x00001000010c7983 */ /* 0x002ea20000100a00 */
[----:B----4-:R-:W-:Y:S01]  /*162e0*/  HMMA.16816.F32.BF16 R20, R16, R6, R20 ;  /* 0x000000061014723c */ /* 0x010fe20000041814 */
[----:B------:R-:W-:Y:S02]  /*162f0*/  IMAD.MOV.U32 R29, RZ, RZ, R18 ;  /* 0x000000ffff1d7224 */ /* 0x000fe400078e0012 */
[----:B------:R-:W-:Y:S02]  /*16300*/  IMAD.MOV.U32 R28, RZ, RZ, R19 ;  /* 0x000000ffff1c7224 */ /* 0x000fe400078e0013 */
[----:B------:R-:W-:-:S02]  /*16310*/  IMAD.MOV.U32 R27, RZ, RZ, R16 ;  /* 0x000000ffff1b7224 */ /* 0x000fc400078e0010 */
[----:B------:R-:W-:-:S12]  /*16320*/  IMAD.MOV.U32 R3, RZ, RZ, R17 ;  /* 0x000000ffff037224 */ /* 0x000fd800078e0011 */
[----:B------:R-:W-:Y:S04]  /*16330*/  STL.64 [R1+0x4e0], R20 ;  /* 0x0004e01401007387 */ /* 0x000fe80000100a00 */
[----:B------:R0:W-:Y:S04]  /*16340*/  STL.64 [R1+0x4e8], R22 ;  /* 0x0004e81601007387 */ /* 0x0001e80000100a00 */
[----:B0-----:R-:W3:Y:S04]  /*16350*/  LDL.LU.64 R22, [R1+0x1098] ;  /* 0x0010980001167983 */ /* 0x001ee80000300a00 */
[----:B------:R-:W3:Y:S04]  /*16360*/  LDL.LU.64 R20, [R1+0x1090] ;  /* 0x0010900001147983 */ /* 0x000ee80000300a00 */
[----:B------:R-:W4:Y:S04]  /*16370*/  LDL.LU.64 R18, [R1+0x1088] ;  /* 0x0010880001127983 */ /* 0x000f280000300a00 */
[----:B------:R-:W4:Y:S02]  /*16380*/  LDL.LU.64 R16, [R1+0x1080] ;  /* 0x0010800001107983 */ /* 0x000f240000300a00 */
[----:B----4-:R-:W-:-:S15]  /*16390*/  HMMA.16816.F32.BF16 R8, R16, R6, R8 ;  /* 0x000000061008723c */ /* 0x010fde0000041808 */
[----:B------:R-:W-:-:S04]  /*163a0*/  NOP ;  /* 0x0000000000007918 */ /* 0x000fc80000000000 */
[----:B------:R0:W-:Y:S04]  /*163b0*/  STL.64 [R1+0x4c0], R8 ;  /* 0x0004c00801007387 */ /* 0x0001e80000100a00 */
[----:B------:R1:W-:Y:S04]  /*163c0*/  STL.64 [R1+0x4c8], R10 ;  /* 0x0004c80a01007387 */ /* 0x0003e80000100a00 */
[----:B0-----:R-:W2:Y:S04]  /*163d0*/  LDL.LU.64 R8, [R1+0x420] ;  /* 0x0004200001087983 */ /* 0x001ea80000300a00 */
[----:B-1----:R-:W2:Y:S04]  /*163e0*/  LDL.LU.64 R10, [R1+0x428] ;  /* 0x00042800010a7983 */ /* 0x002ea80000300a00 */
[----:B------:R-:W-:Y:S04]  /*163f0*/  STL.64 [R1+0x1000], R18 ;  /* 0x0010001201007387 */ /* 0x000fe80000100a00 */
[----:B------:R0:W-:Y:S04]  /*16400*/  STL.64 [R1+0xff8], R16 ;  /* 0x000ff81001007387 */ /* 0x0001e80000100a00 */
[----:B0-----:R-:W3:Y:S04]  /*16410*/  LDL.LU R16, [R1+0x120] ;  /* 0x0001200001107983 */ /* 0x001ee80000300800 */
[----:B------:R-:W3:Y:S01]  /*16420*/  LDL.LU R17, [R1+0x124] ;  /* 0x0001240001117983 */ /* 0x000ee20000300800 */
[----:B------:R-:W-:-:S02]  /*16430*/  IMAD.MOV.U32 R18, RZ, RZ, R2 ;  /* 0x000000ffff127224 */ /* 0x000fc400078e0002 */
[----:B------:R-:W-:Y:S02]  /*16440*/  IMAD.MOV.U32 R19, RZ, RZ, R0 ;  /* 0x000000ffff137224 */ /* 0x000fe400078e0000 */
[----:B------:R-:W-:Y:S02]  /*16450*/  IMAD.MOV.U32 R2, RZ, RZ, R6 ;  /* 0x000000ffff027224 */ /* 0x000fe400078e0006 */
[----:B------:R-:W-:-:S03]  /*16460*/  IMAD.MOV.U32 R0, RZ, RZ, R7 ;  /* 0x000000ffff007224 */ /* 0x000fc600078e0007 */
[----:B---3--:R-:W-:-:S15]  /*16470*/  HMMA.16816.F32.BF16 R16, R20, R6, R16 ;  /* 0x000000061410723c */ /* 0x008fde0000041810 */
[----:B------:R-:W-:-:S04]  /*16480*/  NOP ;  /* 0x0000000000007918 */ /* 0x000fc80000000000 */
[----:B------:R0:W-:Y:S04]  /*16490*/  STL.64 [R1+0x4b0], R16 ;  /* 0x0004b01001007387 */ /* 0x0001e80000100a00 */
[----:B------:R1:W-:Y:S04]  /*164a0*/  STL.64 [R1+0x4b8], R18 ;  /* 0x0004b81201007387 */ /* 0x0003e80000100a00 */
[----:B------:R-:W3:Y:S04]  /*164b0*/  LDL.LU.64 R6, [R1+0x1078] ;  /* 0x0010780001067983 */ /* 0x000ee80000300a00 */
[----:B------:R-:W3:Y:S01]  /*164c0*/  LDL.LU.64 R4, [R1+0x1070] ;  /* 0x0010700001047983 */ /* 0x000ee20000300a00 */
[----:B0-----:R-:W-:-:S03]  /*164d0*/  IMAD.MOV.U32 R16, RZ, RZ, R27 ;  /* 0x000000ffff107224 */ /* 0x001fc600078e001b */
[----:B------:R-:W3:Y:S01]  /*164e0*/  LDL.LU R27, [R1+0x106c] ;  /* 0x00106c00011b7983 */ /* 0x000ee20000300800 */
[----:B------:R-:W-:-:S03]  /*164f0*/  IMAD.MOV.U32 R17, RZ, RZ, R3 ;  /* 0x000000ffff117224 */ /* 0x000fc600078e0003 */
[----:B------:R-:W4:Y:S01]  /*16500*/  LDL.LU R3, [R1+0x1068] ;  /* 0x0010680001037983 */ /* 0x000f220000300800 */
[----:B-1----:R-:W-:Y:S02]  /*16510*/  IMAD.MOV.U32 R18, RZ, RZ, R29 ;  /* 0x000000ffff127224 */ /* 0x002fe400078e001d */
[----:B------:R-:W-:-:S05]  /*16520*/  IMAD.MOV.U32 R19, RZ, RZ, R28 ;  /* 0x000000ffff137224 */ /* 0x000fca00078e001c */
[----:B------:R0:W-:Y:S04]  /*16530*/  STL.64 [R1+0x1020], R18 ;  /* 0x0010201201007387 */ /* 0x0001e80000100a00 */
[----:B------:R3:W-:Y:S01]  /*16540*/  STL.64 [R1+0x1018], R16 ;  /* 0x0010181001007387 */ /* 0x0007e20000100a00 */
[----:B0-----:R-:W-:Y:S02]  /*16550*/  IMAD.MOV.U32 R18, RZ, RZ, R2 ;  /* 0x000000ffff127224 */ /* 0x001fe400078e0002 */
[----:B------:R-:W-:Y:S01]  /*16560*/  IMAD.MOV.U32 R19, RZ, RZ, R0 ;  /* 0x000000ffff137224 */ /* 0x000fe200078e0000 */
[----:B------:R-:W-:Y:S04]  /*16570*/  STL [R1+0xff4], R21 ;  /* 0x000ff41501007387 */ /* 0x000fe80000100800 */
[----:B------:R-:W-:Y:S04]  /*16580*/  STL [R1+0xff0], R22 ;  /* 0x000ff01601007387 */ /* 0x000fe80000100800 */
[----:B------:R-:W-:Y:S01]  /*16590*/  STL [R1+0xfec], R23 ;  /* 0x000fec1701007387 */ /* 0x000fe20000100800 */
[----:B---3--:R-:W-:Y:S03]  /*165a0*/  HMMA.16816.F32.BF16 R16, R24, R18, R4 ;  /* 0x000000121810723c */ /* 0x008fe60000041804 */
[----:B------:R-:W3:Y:S04]  /*165b0*/  LDL.LU.64 R6, [R1+0x1060] ;  /* 0x0010600001067983 */ /* 0x000ee80000300a00 */
[----:B------:R-:W3:Y:S04]  /*165c0*/  LDL.LU.64 R4, [R1+0x1058] ;  /* 0x0010580001047983 */ /* 0x000ee80000300a00 */
[----:B------:R-:W-:Y:S08]  /*165d0*/  STL [R1+0xfe8], R27 ;  /* 0x000fe81b01007387 */ /* 0x000ff00000100800 */
[----:B------:R-:W-:Y:S04]  /*165e0*/  STL.64 [R1+0x490], R16 ;  /* 0x0004901001007387 */ /* 0x000fe80000100a00 */
[----:B------:R-:W-:Y:S04]  /*165f0*/  STL.64 [R1+0x498], R18 ;  /* 0x0004981201007387 */ /* 0x000fe80000100a00 */
[----:B----4-:R-:W2:Y:S02]  /*16600*/  LDSM.16.M88.4 R16, [R3+UR8+0x1400] ;  /* 0x001400080310783b */ /* 0x010ea40008000200 */
[----:B--2---:R-:W-:Y:S02]  /*16610*/  HMMA.16816.F32.BF16 R8, R12, R16, R8 ;  /* 0x000000100c08723c */ /* 0x004fe40000041808 */
[----:B------:R-:W-:-:S15]  /*16620*/  STL.64 [R1+0x58], R18 ;  /* 0x0000581201007387 */ /* 0x000fde0000100a00 */
[----:B------:R-:W-:Y:S02]  /*16630*/  NOP ;  /* 0x0000000000007918 */ /* 0x000fe40000000000 */
[----:B------:R-:W-:Y:S02]  /*16640*/  IMAD.MOV.U32 R29, RZ, RZ, R8 ;  /* 0x000000ffff1d7224 */ /* 0x000fe400078e0008 */
[----:B------:R-:W-:Y:S02]  /*16650*/  IMAD.MOV.U32 R28, RZ, RZ, R9 ;  /* 0x000000ffff1c7224 */ /* 0x000fe400078e0009 */
[----:B------:R-:W-:Y:S01]  /*16660*/  IMAD.MOV.U32 R2, RZ, RZ, R10 ;  /* 0x000000ffff027224 */ /* 0x000fe200078e000a */
[----:B------:R-:W3:Y:S01]  /*16670*/  LDL.LU.64 R8, [R1+0x400] ;  /* 0x0004000001087983 */ /* 0x000ee20000300a00 */
[----:B------:R-:W-:-:S03]  /*16680*/  IMAD.MOV.U32 R0, RZ, RZ, R11 ;  /* 0x000000ffff007224 */ /* 0x000fc600078e000b */
[----:B------:R-:W3:Y:S01]  /*16690*/  LDL.LU.64 R10, [R1+0x408] ;  /* 0x00040800010a7983 */ /* 0x000ee20000300a00 */
[----:B------:R-:W-:Y:S02]  /*166a0*/  IMAD.MOV.U32 R27, RZ, RZ, R15 ;  /* 0x000000ffff1b7224 */ /* 0x000fe400078e000f */
[----:B------:R-:W-:Y:S02]  /*166b0*/  IMAD.MOV.U32 R21, RZ, RZ, R12 ;  /* 0x000000ffff157224 */ /* 0x000fe400078e000c */
[----:B------:R-:W-:Y:S02]  /*166c0*/  IMAD.MOV.U32 R22, RZ, RZ, R13 ;  /* 0x000000ffff167224 */ /* 0x000fe400078e000d */
[----:B------:R-:W-:Y:S01]  /*166d0*/  IMAD.MOV.U32 R23, RZ, RZ, R14 ;  /* 0x000000ffff177224 */ /* 0x000fe200078e000e */
[----:B------:R-:W2:Y:S04]  /*166e0*/  LDL.LU.64 R12, [R1+0x3f0] ;  /* 0x0003f000010c7983 */ /* 0x000ea80000300a00 */
[----:B------:R-:W2:Y:S04]  /*166f0*/  LDL.LU.64 R14, [R1+0x3f8] ;  /* 0x0003f800010e7983 */ /* 0x000ea80000300a00 */
[----:B------:R-:W-:Y:S04]  /*16700*/  STL.64 [R1+0x1030], R26 ;  /* 0x0010301a01007387 */ /* 0x000fe80000100a00 */
[----:B------:R0:W-:Y:S04]  /*16710*/  STL.64 [R1+0x1028], R24 ;  /* 0x0010281801007387 */ /* 0x0001e80000100a00 */
[----:B0-----:R-:W4:Y:S04]  /*16720*/  LDL.LU.64 R24, [R1+0x3d0] ;  /* 0x0003d00001187983 */ /* 0x001f280000300a00 */
[----:B------:R-:W4:Y:S04]  /*16730*/  LDL.LU.64 R26, [R1+0x3d8] ;  /* 0x0003d800011a7983 */ /* 0x000f280000300a00 */
[----:B------:R-:W-:Y:S04]  /*16740*/  STL.64 [R1+0x1010], R22 ;  /* 0x0010101601007387 */ /* 0x000fe80000100a00 */
[----:B------:R0:W-:Y:S04]  /*16750*/  STL.64 [R1+0x1008], R20 ;  /* 0x0010081401007387 */ /* 0x0001e80000100a00 */
[----:B0-----:R-:W2:Y:S04]  /*16760*/  LDL.LU R20, [R1+0x100] ;  /* 0x0001000001147983 */ /* 0x001ea80000300800 */
[----:B------:R-:W2:Y:S04]  /*16770*/  LDL.LU R21, [R1+0x104] ;  /* 0x0001040001157983 */ /* 0x000ea80000300800 */
[----:B------:R-:W2:Y:S04]  /*16780*/  LDL.LU R22, [R1+0x108] ;  /* 0x0001080001167983 */ /* 0x000ea80000300800 */
[----:B------:R-:W2:Y:S01]  /*16790*/  LDL.LU R23, [R1+0x10c] ;  /* 0x00010c0001177983 */ /* 0x000ea20000300800 */
[----:B---3--:R-:W-:-:S15]  /*167a0*/  HMMA.16816.F32.BF16 R8, R4, R16, R8 ;  /* 0x000000100408723c */ /* 0x008fde0000041808 */
[----:B------:R-:W-:-:S04]  /*167b0*/  NOP ;  /* 0x0000000000007918 */ /* 0x000fc80000000000 */
[----:B------:R-:W-:Y:S04]  /*167c0*/  STL.64 [R1+0x130], R8 ;  /* 0x0001300801007387 */ /* 0x000fe80000100a00 */
[----:B------:R0:W-:Y:S04]  /*167d0*/  STL.64 [R1+0x138], R10 ;  /* 0x0001380a01007387 */ /* 0x0001e80000100a00 */
[----:B0-----:R-:W2:Y:S04]  /*167e0*/  LDL.LU.64 R10, [R1+0x1050] ;  /* 0x00105000010a7983 */ /* 0x001ea80000300a00 */
[----:B------:R-:W2:Y:S04]  /*167f0*/  LDL.LU.64 R8, [R1+0x1048] ;  /* 0x0010480001087983 */ /* 0x000ea80000300a00 */
[----:B------:R0:W-:Y:S04]  /*16800*/  STL.64 [R1+0xfd0], R6 ;  /* 0x000fd00601007387 */ /* 0x0001e80000100a00 */
[----:B------:R-:W-:Y:S04]  /*16810*/  STL.64 [R1+0xfc8], R4 ;  /* 0x000fc80401007387 */ /* 0x000fe80000100a00 */
[----:B0-----:R-:W3:Y:S01]  /*16820*/  LDL.LU.64 R6, [R1+0x28] ;  /* 0x0000280001067983 */ /* 0x001ee20000300a00 */
[----:B--2---:R-:W-:-:S15]  /*16830*/  HMMA.16816.F32.BF16 R12, R8, R16, R12 ;  /* 0x00000010080c723c */ /* 0x004fde000004180c */
[----:B------:R-:W-:-:S04]  /*16840*/  NOP ;  /* 0x0000000000007918 */ /* 0x000fc80000000000 */
        /* <DEDUP_REMOVED lines=10> */
[----:B----4-:R-:W-:Y:S03]  /*168f0*/  HMMA.16816.F32.BF16 R16, R12, R16, R24 ;  /* 0x000000100c10723c */ /* 0x010fe60000041818 */
[----:B------:R-:W4:Y:S04]  /*16900*/  LDL.LU.64 R26, [R1+0x1030] ;  /* 0x00103000011a7983 */ /* 0x000f280000300a00 */
[----:B------:R-:W2:-:S12]  /*16910*/  LDL.LU.64 R24, [R1+0x1028] ;  /* 0x0010280001187983 */ /* 0x000e980000300a00 */
[----:B------:R-:W-:Y:S04]  /*16920*/  STL.64 [R1+0x110], R16 ;  /* 0x0001101001007387 */ /* 0x000fe80000100a00 */
[----:B------:R0:W-:Y:S04]  /*16930*/  STL.64 [R1+0x118], R18 ;  /* 0x0001181201007387 */ /* 0x0001e80000100a00 */
[----:B0-----:R-:W3:Y:S04]  /*16940*/  LDL.LU.64 R18, [R1+0x1020] ;  /* 0x0010200001127983 */ /* 0x001ee80000300a00 */
[----:B------:R-:W3:Y:S04]  /*16950*/  LDL.LU.64 R16, [R1+0x1018] ;  /* 0x0010180001107983 */ /* 0x000ee80000300a00 */
[----:B------:R-:W-:Y:S04]  /*16960*/  STL.64 [R1+0xfb0], R14 ;  /* 0x000fb00e01007387 */ /* 0x000fe80000100a00 */
[----:B------:R0:W-:Y:S04]  /*16970*/  STL.64 [R1+0xfa8], R12 ;  /* 0x000fa80c01007387 */ /* 0x0001e80000100a00 */
[----:B0-----:R-:W2:Y:S04]  /*16980*/  LDL.LU R12, [R1+0xf0] ;  /* 0x0000f000010c7983 */ /* 0x001ea80000300800 */
[----:B------:R-:W2:Y:S04]  /*16990*/  LDL.LU R13, [R1+0xf4] ;  /* 0x0000f400010d7983 */ /* 0x000ea80000300800 */
[----:B------:R-:W2:Y:S04]  /*169a0*/  LDL.LU R14, [R1+0xf8] ;  /* 0x0000f800010e7983 */ /* 0x000ea80000300800 */
[----:B------:R-:W2:Y:S01]  /*169b0*/  LDL.LU R15, [R1+0xfc] ;  /* 0x0000fc00010f7983 */ /* 0x000ea20000300800 */
[----:B---3--:R-:W-:Y:S03]  /*169c0*/  HMMA.16816.F32.BF16 R16, R16, R6, R20 ;  /* 0x000000061010723c */ /* 0x008fe60000041814 */
[----:B------:R-:W3:Y:S04]  /*169d0*/  LDL.LU.64 R22, [R1+0x1010] ;  /* 0x0010100001167983 */ /* 0x000ee80000300a00 */
[----:B------:R-:W2:-:S12]  /*169e0*/  LDL.LU.64 R20, [R1+0x1008] ;  /* 0x0010080001147983 */ /* 0x000e980000300a00 */
[----:B------:R-:W-:Y:S04]  /*169f0*/  STL.64 [R1+0x4a0], R16 ;  /* 0x0004a01001007387 */ /* 0x000fe80000100a00 */
[----:B------:R0:W-:Y:S04]  /*16a00*/  STL.64 [R1+0x4a8], R18 ;  /* 0x0004a81201007387 */ /* 0x0001e80000100a00 */
[----:B0-----:R-:W4:Y:S04]  /*16a10*/  LDL.LU.64 R18, [R1+0x1000] ;  /* 0x0010000001127983 */ /* 0x001f280000300a00 */
[----:B------:R-:W4:Y:S01]  /*16a20*/  LDL.LU.64 R16, [R1+0xff8] ;  /* 0x000ff80001107983 */ /* 0x000f220000300a00 */
[----:B---3--:R-:W-:-:S02]  /*16a30*/  IMAD.MOV.U32 R5, RZ, RZ, R22 ;  /* 0x000000ffff057224 */ /* 0x008fc400078e0016 */
[----:B--2---:R-:W-:Y:S01]  /*16a40*/  IMAD.MOV.U32 R4, RZ, RZ, R21 ;  /* 0x000000ffff047224 */ /* 0x004fe200078e0015 */
[----:B----4-:R-:W-:-:S15]  /*16a50*/  HMMA.16816.F32.BF16 R12, R16, R6, R12 ;  /* 0x00000006100c723c */ /* 0x010fde000004180c */
[----:B------:R-:W-:-:S04]  /*16a60*/  NOP ;  /* 0x0000000000007918 */ /* 0x000fc80000000000 */
[----:B------:R0:W-:Y:S04]  /*16a70*/  STL.64 [R1+0x480], R12 ;  /* 0x0004800c01007387 */ /* 0x0001e80000100a00 */
[----:B------:R-:W-:Y:S04]  /*16a80*/  STL.64 [R1+0x488], R14 ;  /* 0x0004880e01007387 */ /* 0x000fe80000100a00 */
[----:B------:R-:W2:Y:S01]  /*16a90*/  LDL.LU R21, [R1+0xff4] ;  /* 0x000ff40001157983 */ /* 0x000ea20000300800 */
[----:B0-----:R-:W-:-:S03]  /*16aa0*/  IMAD.MOV.U32 R13, RZ, RZ, R6 ;  /* 0x000000ffff0d7224 */ /* 0x001fc600078e0006 */
[----:B------:R-:W2:Y:S01]  /*16ab0*/  LDL.LU R22, [R1+0xff0] ;  /* 0x000ff00001167983 */ /* 0x000ea20000300800 */
[----:B------:R-:W-:Y:S02]  /*16ac0*/  IMAD.MOV.U32 R12, RZ, RZ, R7 ;  /* 0x000000ffff0c7224 */ /* 0x000fe400078e0007 */
[----:B------:R-:W-:Y:S02]  /*16ad0*/  IMAD.MOV.U32 R6, RZ, RZ, R23 ;  /* 0x000000ffff067224 */ /* 0x000fe400078e0017 */
[----:B------:R-:W2:Y:S01]  /*16ae0*/  LDL.LU R23, [R1+0xfec] ;  /* 0x000fec0001177983 */ /* 0x000ea20000300800 */
[----:B------:R-:W-:-:S03]  /*16af0*/  IMAD.MOV.U32 R7, RZ, RZ, R27 ;  /* 0x000000ffff077224 */ /* 0x000fc600078e001b */
[----:B------:R-:W3:Y:S04]  /*16b00*/  LDL.LU R27, [R1+0xfe8] ;  /* 0x000fe800011b7983 */ /* 0x000ee80000300800 */
[----:B------:R0:W-:Y:S04]  /*16b10*/  STL.64 [R1+0xf80], R18 ;  /* 0x000f801201007387 */ /* 0x0001e80000100a00 */
[----:B------:R1:W-:Y:S04]  /*16b20*/  STL.64 [R1+0xf78], R16 ;  /* 0x000f781001007387 */ /* 0x0003e80000100a00 */
[----:B0-----:R-:W4:Y:S04]  /*16b30*/  LDL.64 R18, [R1+0x8] ;  /* 0x0000080001127983 */ /* 0x001f280000100a00 */
[----:B-1----:R-:W2:Y:S04]  /*16b40*/  LDL.64 R16, [R1] ;  /* 0x0000000001107983 */ /* 0x002ea80000100a00 */
[----:B----4-:R0:W-:Y:S04]  /*16b50*/  STL.64 [R1+0xf90], R18 ;  /* 0x000f901201007387 */ /* 0x0101e80000100a00 */
[----:B--2---:R-:W-:Y:S01]  /*16b60*/  STL.64 [R1+0xf88], R16 ;  /* 0x000f881001007387 */ /* 0x004fe20000100a00 */
[----:B0-----:R-:W-:-:S02]  /*16b70*/  IMAD.MOV.U32 R18, RZ, RZ, R13 ;  /* 0x000000ffff127224 */ /* 0x001fc400078e000d */
[----:B------:R-:W-:-:S07]  /*16b80*/  IMAD.MOV.U32 R19, RZ, RZ, R12 ;  /* 0x000000ffff137224 */ /* 0x000fce00078e000c */
[----:B------:R-:W-:Y:S01]  /*16b90*/  HMMA.16816.F32.BF16 R12, R20, R18, R8 ;  /* 0x00000012140c723c */ /* 0x000fe20000041808 */
[----:B------:R-:W2:Y:S04]  /*16ba0*/  LDL.LU.64 R8, [R1+0x3c0] ;  /* 0x0003c00001087983 */ /* 0x000ea80000300a00 */
[----:B------:R-:W4:-:S14]  /*16bb0*/  LDL.LU.64 R10, [R1+0x3c8] ;  /* 0x0003c800010a7983 */ /* 0x000f1c0000300a00 */
[----:B------:R-:W-:Y:S04]  /*16bc0*/  STL.64 [R1+0x470], R12 ;  /* 0x0004700c01007387 */ /* 0x000fe80000100a00 */
[----:B------:R-:W-:Y:S04]  /*16bd0*/  STL.64 [R1+0x478], R14 ;  /* 0x0004780e01007387 */ /* 0x000fe80000100a00 */
        /* <DEDUP_REMOVED lines=14> */
[----:B0-----:R-:W3:Y:S04]  /*16cc0*/  LDL.LU R20, [R1+0xd0] ;  /* 0x0000d00001147983 */ /* 0x001ee80000300800 */
[----:B------:R-:W3:Y:S04]  /*16cd0*/  LDL.LU R21, [R1+0xd4] ;  /* 0x0000d40001157983 */ /* 0x000ee80000300800 */
[----:B------:R-:W3:Y:S04]  /*16ce0*/  LDL.LU R22, [R1+0xd8] ;  /* 0x0000d80001167983 */ /* 0x000ee80000300800 */
[----:B------:R-:W3:Y:S02]  /*16cf0*/  LDL.LU R23, [R1+0xdc] ;  /* 0x0000dc0001177983 */ /* 0x000ee40000300800 */
[----:B---3--:R-:W-:Y:S02]  /*16d00*/  HMMA.16816.F32.BF16 R16, R24, R18, R20 ;  /* 0x000000121810723c */ /* 0x008fe40000041814 */
[----:B------:R-:W2:Y:S04]  /*16d10*/  LDL.LU.64 R20, [R1+0x390] ;  /* 0x0003900001147983 */ /* 0x000ea80000300a00 */
[----:B------:R-:W2:-:S13]  /*16d20*/  LDL.LU.64 R22, [R1+0x398] ;  /* 0x0003980001167983 */ /* 0x000e9a0000300a00 */
[----:B------:R-:W-:Y:S04]  /*16d30*/  STL.64 [R1+0x450], R16 ;  /* 0x0004501001007387 */ /* 0x000fe80000100a00 */
[----:B------:R-:W-:Y:S04]  /*16d40*/  STL.64 [R1+0x458], R18 ;  /* 0x0004581201007387 */ /* 0x000fe80000100a00 */
[----:B------:R-:W0:Y:S04]  /*16d50*/  LDSM.16.M88.4 R16, [R3+UR8+0x1800] ;  /* 0x001800080310783b */ /* 0x000e280008000200 */
[----:B------:R-:W-:Y:S04]  /*16d60*/  STL.64 [R1+0xf60], R26 ;  /* 0x000f601a01007387 */ /* 0x000fe80000100a00 */
[----:B------:R1:W-:Y:S04]  /*16d70*/  STL.64 [R1+0xf58], R24 ;  /* 0x000f581801007387 */ /* 0x0003e80000100a00 */
[----:B-1----:R-:W3:Y:S04]  /*16d80*/  LDL.LU R24, [R1+0x70] ;  /* 0x0000700001187983 */ /* 0x002ee80000300800 */
[----:B------:R-:W3:Y:S04]  /*16d90*/  LDL.LU R25, [R1+0x74] ;  /* 0x0000740001197983 */ /* 0x000ee80000300800 */
[----:B------:R-:W3:Y:S04]  /*16da0*/  LDL.LU R26, [R1+0x78] ;  /* 0x00007800011a7983 */ /* 0x000ee80000300800 */
[----:B------:R-:W3:Y:S01]  /*16db0*/  LDL.LU R27, [R1+0x7c] ;  /* 0x00007c00011b7983 */ /* 0x000ee20000300800 */
[-C--:B0-----:R-:W-:Y:S03]  /*16dc0*/  HMMA.16816.F32.BF16 R4, R4, R16.reuse, R8 ;  /* 0x000000100404723c */ /* 0x081fe60000041808 */
[----:B------:R-:W-:Y:S04]  /*16dd0*/  STL.64 [R1+0x28], R18 ;  /* 0x0000281201007387 */ /* 0x000fe80000100a00 */
[----:B------:R-:W2:Y:S04]  /*16de0*/  LDL.LU.64 R10, [R1+0xfe0] ;  /* 0x000fe000010a7983 */ /* 0x000ea80000300a00 */
[----:B------:R-:W2:Y:S08]  /*16df0*/  LDL.LU.64 R8, [R1+0xfd8] ;  /* 0x000fd80001087983 */ /* 0x000eb00000300a00 */
        /* <DEDUP_REMOVED lines=9> */
[----:B------:R-:W4:Y:S02]  /*16e90*/  LDL.LU.64 R8, [R1+0xfb8] ;  /* 0x000fb80001087983 */ /* 0x000f240000300a00 */
[----:B----4-:R-:W-:-:S15]  /*16ea0*/  HMMA.16816.F32.BF16 R12, R8, R16, R12 ;  /* 0x00000010080c723c */ /* 0x010fde000004180c */
[----:B------:R-:W-:-:S04]  /*16eb0*/  NOP ;  /* 0x0000000000007918 */ /* 0x000fc80000000000 */
[----:B------:R-:W-:Y:S04]  /*16ec0*/  STL.64 [R1+0xb0], R12 ;  /* 0x0000b00c01007387 */ /* 0x000fe80000100a00 */
[----:B------:R0:W-:Y:S04]  /*16ed0*/  STL.64 [R1+0xb8], R14 ;  /* 0x0000b80e01007387 */ /* 0x0001e80000100a00 */
[----:B0-----:R-:W2:Y:S04]  /*16ee0*/  LDL.LU.64 R14, [R1+0xfb0] ;  /* 0x000fb000010e7983 */ /* 0x001ea80000300a00 */
[----:B------:R-:W2:Y:S04]  /*16ef0*/  LDL.LU.64 R12, [R1+0xfa8] ;  /* 0x000fa800010c7983 */ /* 0x000ea80000300a00 */
        /* <DEDUP_REMOVED lines=11> */
[----:B0-----:R-:W4:Y:S04]  /*16fb0*/  LDL.LU.64 R18, [R1+0xf90] ;  /* 0x000f900001127983 */ /* 0x001f280000300a00 */
[----:B------:R-:W4:Y:S04]  /*16fc0*/  LDL.LU.64 R16, [R1+0xf88] ;  /* 0x000f880001107983 */ /* 0x000f280000300a00 */
[----:B------:R0:W-:Y:S04]  /*16fd0*/  STL.64 [R1+0xf40], R14 ;  /* 0x000f400e01007387 */ /* 0x0001e80000100a00 */
[----:B------:R-:W-:Y:S04]  /*16fe0*/  STL.64 [R1+0xf38], R12 ;  /* 0x000f380c01007387 */ /* 0x000fe80000100a00 */
[----:B0-----:R-:W4:Y:S04]  /*16ff0*/  LDL.LU R14, [R1+0x38] ;  /* 0x00003800010e7983 */ /* 0x001f280000300800 */
[----:B------:R-:W4:Y:S02]  /*17000*/  LDL.LU R15, [R1+0x3c] ;  /* 0x00003c00010f7983 */ /* 0x000f240000300800 */
[----:B----4-:R-:W-:-:S15]  /*17010*/  HMMA.16816.F32.BF16 R8, R16, R14, R8 ;  /* 0x0000000e1008723c */ /* 0x010fde0000041808 */
[----:B------:R-:W-:-:S04]  /*17020*/  NOP ;  /* 0x0000000000007918 */ /* 0x000fc80000000000 */
[----:B------:R0:W-:Y:S04]  /*17030*/  STL.64 [R1+0x460], R8 ;  /* 0x0004600801007387 */ /* 0x0001e80000100a00 */
[----:B------:R1:W-:Y:S01]  /*17040*/  STL.64 [R1+0x468], R10 ;  /* 0x0004680a01007387 */ /* 0x0003e20000100a00 */
[----:B0-----:R-:W-:Y:S02]  /*17050*/  IMAD.MOV.U32 R9, RZ, RZ, R18 ;  /* 0x000000ffff097224 */ /* 0x001fe400078e0012 */
[----:B------:R-:W-:Y:S02]  /*17060*/  IMAD.MOV.U32 R8, RZ, RZ, R19 ;  /* 0x000000ffff087224 */ /* 0x000fe400078e0013 */
[----:B-1----:R-:W-:Y:S01]  /*17070*/  IMAD.MOV.U32 R11, RZ, RZ, R16 ;  /* 0x000000ffff0b7224 */ /* 0x002fe200078e0010 */
[----:B------:R-:W2:Y:S01]  /*17080*/  LDL.LU.64 R18, [R1+0xf80] ;  /* 0x000f800001127983 */ /* 0x000ea20000300a00 */
[----:B------:R-:W-:-:S03]  /*17090*/  IMAD.MOV.U32 R10, RZ, RZ, R17 ;  /* 0x000000ffff0a7224 */ /* 0x000fc600078e0011 */
[----:B------:R-:W2:Y:S02]  /*170a0*/  LDL.LU.64 R16, [R1+0xf78] ;  /* 0x000f780001107983 */ /* 0x000ea40000300a00 */
[----:B--2---:R-:W-:-:S15]  /*170b0*/  HMMA.16816.F32.BF16 R20, R16, R14, R20 ;  /* 0x0000000e1014723c */ /* 0x004fde0000041814 */
[----:B------:R-:W-:-:S04]  /*170c0*/  NOP ;  /* 0x0000000000007918 */ /* 0x000fc80000000000 */
        /* <DEDUP_REMOVED lines=17> */
[----:B------:R1:W-:Y:S04]  /*171e0*/  STL.64 [R1+0xf08], R20 ;  /* 0x000f081401007387 */ /* 0x0003e80000100a00 */
[----:B------:R-:W3:Y:S01]  /*171f0*/  LDL.LU.64 R12, [R1+0x3a0] ;  /* 0x0003a000010c7983 */ /* 0x000ee20000300a00 */
[----:B0-----:R-:W-:-:S02]  /*17200*/  IMAD.MOV.U32 R22, RZ, RZ, R2 ;  /* 0x000000ffff167224 */ /* 0x001fc400078e0002 */
[----:B------:R-:W-:Y:S02]  /*17210*/  IMAD.MOV.U32 R23, RZ, RZ, R0 ;  /* 0x000000ffff177224 */ /* 0x000fe400078e0000 */
[----:B-1----:R-:W-:Y:S02]  /*17220*/  IMAD.MOV.U32 R20, RZ, RZ, R29 ;  /* 0x000000ffff147224 */ /* 0x002fe400078e001d */
[----:B------:R-:W-:Y:S01]  /*17230*/  IMAD.MOV.U32 R21, RZ, RZ, R28 ;  /* 0x000000ffff157224 */ /* 0x000fe200078e001c */
[----:B--2---:R-:W-:Y:S01]  /*17240*/  HMMA.16816.F32.BF16 R16, R24, R14, R16 ;  /* 0x0000000e1810723c */ /* 0x004fe20000041810 */
[----:B------:R-:W3:-:S15]  /*17250*/  LDL.LU.64 R14, [R1+0x3a8] ;  /* 0x0003a800010e7983 */ /* 0x000ede0000300a00 */
[----:B------:R-:W-:-:S03]  /*17260*/  NOP ;  /* 0x0000000000007918 */ /* 0x000fc60000000000 */
[----:B------:R0:W-:Y:S04]  /*17270*/  STL.64 [R1+0x410], R16 ;  /* 0x0004101001007387 */ /* 0x0001e80000100a00 */
[----:B------:R1:W-:Y:S01]  /*17280*/  STL.64 [R1+0x418], R18 ;  /* 0x0004181201007387 */ /* 0x0003e20000100a00 */
[----:B0-----:R-:W-:Y:S02]  /*17290*/  IMAD.MOV.U32 R16, RZ, RZ, R11 ;  /* 0x000000ffff107224 */ /* 0x001fe400078e000b */
[----:B------:R-:W-:Y:S02]  /*172a0*/  IMAD.MOV.U32 R17, RZ, RZ, R10 ;  /* 0x000000ffff117224 */ /* 0x000fe400078e000a */
[----:B-1----:R-:W-:Y:S02]  /*172b0*/  IMAD.MOV.U32 R18, RZ, RZ, R9 ;  /* 0x000000ffff127224 */ /* 0x002fe400078e0009 */
[----:B------:R-:W-:-:S05]  /*172c0*/  IMAD.MOV.U32 R19, RZ, RZ, R8 ;  /* 0x000000ffff137224 */ /* 0x000fca00078e0008 */
[----:B------:R-:W-:Y:S04]  /*172d0*/  STL.64 [R1+0xf20], R18 ;  /* 0x000f201201007387 */ /* 0x000fe80000100a00 */
[----:B------:R-:W-:Y:S04]  /*172e0*/  STL.64 [R1+0xf18], R16 ;  /* 0x000f181001007387 */ /* 0x000fe80000100a00 */
[----:B------:R-:W2:Y:S04]  /*172f0*/  LDL.LU.64 R8, [R1+0x380] ;  /* 0x0003800001087983 */ /* 0x000ea80000300a00 */
[----:B------:R-:W2:Y:S04]  /*17300*/  LDL.LU.64 R10, [R1+0x388] ;  /* 0x00038800010a7983 */ /* 0x000ea80000300a00 */
[----:B------:R0:W-:Y:S04]  /*17310*/  STL.64 [R1+0xf30], R22 ;  /* 0x000f301601007387 */ /* 0x0001e80000100a00 */
[----:B------:R1:W-:Y:S04]  /*17320*/  STL.64 [R1+0xf28], R20 ;  /* 0x000f281401007387 */ /* 0x0003e80000100a00 */
[----:B------:R-:W4:Y:S04]  /*17330*/  LDSM.16.M88.4 R16, [R3+UR8+0x1c00] ;  /* 0x001c00080310783b */ /* 0x000f280008000200 */
[----:B0-----:R-:W3:Y:S04]  /*17340*/  LDL.64 R22, [R1+0x18] ;  /* 0x0000180001167983 */ /* 0x001ee80000100a00 */
[----:B-1----:R-:W3:Y:S04]  /*17350*/  LDL.64 R20, [R1+0x10] ;  /* 0x0000100001147983 */ /* 0x002ee80000100a00 */
[----:B------:R0:W-:Y:S04]  /*17360*/  STL [R1+0xef4], R24 ;  /* 0x000ef41801007387 */ /* 0x0001e80000100800 */
[----:B------:R1:W-:Y:S04]  /*17370*/  STL [R1+0xef0], R25 ;  /* 0x000ef01901007387 */ /* 0x0003e80000100800 */
[----:B------:R0:W-:Y:S04]  /*17380*/  STL [R1+0xeec], R26 ;  /* 0x000eec1a01007387 */ /* 0x0001e80000100800 */
[----:B------:R0:W-:Y:S04]  /*17390*/  STL [R1+0xee8], R27 ;  /* 0x000ee81b01007387 */ /* 0x0001e80000100800 */
[----:B----4-:R-:W-:Y:S01]  /*173a0*/  STL.64 [R1+0x48], R18 ;  /* 0x0000481201007387 */ /* 0x010fe20000100a00 */
[-C--:B--2---:R-:W-:Y:S08]  /*173b0*/  HMMA.16816.F32.BF16 R8, R4, R16.reuse, R8 ;  /* 0x000000100408723c */ /* 0x084ff00000041808 */
[----:B---3--:R-:W-:Y:S01]  /*173c0*/  HMMA.16816.F32.BF16 R12, R20, R16, R12 ;  /* 0x00000010140c723c */ /* 0x008fe2000004180c */
[----:B0-----:R-:W-:-:S02]  /*173d0*/  IMAD.MOV.U32 R24, RZ, RZ, R20 ;  /* 0x000000ffff187224 */ /* 0x001fc400078e0014 */
[----:B-1----:R-:W-:Y:S02]  /*173e0*/  IMAD.MOV.U32 R25, RZ, RZ, R21 ;  /* 0x000000ffff197224 */ /* 0x002fe400078e0015 */
[----:B------:R-:W-:Y:S02]  /*173f0*/  IMAD.MOV.U32 R26, RZ, RZ, R22 ;  /* 0x000000ffff1a7224 */ /* 0x000fe400078e0016 */
[----:B------:R-:W-:-:S12]  /*17400*/  IMAD.MOV.U32 R27, RZ, RZ, R23 ;  /* 0x000000ffff1b7224 */ /* 0x000fd800078e0017 */
[----:B------:R-:W-:Y:S02]  /*17410*/  IMAD.MOV.U32 R29, RZ, RZ, R12 ;  /* 0x000000ffff1d7224 */ /* 0x000fe400078e000c */
[----:B------:R-:W-:Y:S02]  /*17420*/  IMAD.MOV.U32 R28, RZ, RZ, R13 ;  /* 0x000000ffff1c7224 */ /* 0x000fe400078e000d */
[----:B------:R-:W-:Y:S01]  /*17430*/  IMAD.MOV.U32 R2, RZ, RZ, R14 ;  /* 0x000000ffff027224 */ /* 0x000fe200078e000e */
[----:B------:R-:W2:Y:S01]  /*17440*/  LDL.LU.64 R12, [R1+0x370] ;  /* 0x00037000010c7983 */ /* 0x000ea20000300a00 */
[----:B------:R-:W-:-:S03]  /*17450*/  IMAD.MOV.U32 R0, RZ, RZ, R15 ;  /* 0x000000ffff007224 */ /* 0x000fc600078e000f */
[----:B------:R-:W2:Y:S04]  /*17460*/  LDL.LU.64 R14, [R1+0x378] ;  /* 0x00037800010e7983 */ /* 0x000ea80000300a00 */
[----:B------:R-:W3:Y:S04]  /*17470*/  LDL.LU.64 R20, [R1+0x350] ;  /* 0x0003500001147983 */ /* 0x000ee80000300a00 */
[----:B------:R-:W3:Y:S04]  /*17480*/  LDL.LU.64 R22, [R1+0x358] ;  /* 0x0003580001167983 */ /* 0x000ee80000300a00 */
[----:B------:R-:W-:Y:S04]  /*17490*/  STL [R1+0xe44], R2 ;  /* 0x000e440201007387 */ /* 0x000fe80000100800 */
        /* <DEDUP_REMOVED lines=24> */
[----:B------:R-:W3:-:S12]  /*17620*/  LDL.LU.64 R20, [R1+0xf28] ;  /* 0x000f280001147983 */ /* 0x000ed80000300a00 */
[----:B------:R-:W-:Y:S04]  /*17630*/  STL.64 [R1+0x60], R16 ;  /* 0x0000601001007387 */ /* 0x000fe80000100a00 */
[----:B------:R0:W-:Y:S04]  /*17640*/  STL.64 [R1+0x68], R18 ;  /* 0x0000681201007387 */ /* 0x0001e80000100a00 */
[----:B0-----:R-:W3:Y:S04]  /*17650*/  LDL.LU.64 R18, [R1+0xf20] ;  /* 0x000f200001127983 */ /* 0x001ee80000300a00 */
[----:B------:R-:W3:Y:S04]  /*17660*/  LDL.LU.64 R16, [R1+0xf18] ;  /* 0x000f180001107983 */ /* 0x000ee80000300a00 */
[----:B------:R0:W-:Y:S04]  /*17670*/  STL.64 [R1+0xeb0], R14 ;  /* 0x000eb00e01007387 */ /* 0x0001e80000100a00 */
[----:B------:R-:W-:Y:S04]  /*17680*/  STL.64 [R1+0xea8], R12 ;  /* 0x000ea80c01007387 */ /* 0x000fe80000100a00 */
[----:B0-----:R-:W3:Y:S02]  /*17690*/  LDL.LU.64 R14, [R1+0x58] ;  /* 0x00005800010e7983 */ /* 0x001ee40000300a00 */
[----:B---3--:R-:W-:Y:S02]  /*176a0*/  HMMA.16816.F32.BF16 R16, R16, R14, R20 ;  /* 0x0000000e1010723c */ /* 0x008fe40000041814 */
[----:B------:R-:W4:Y:S04]  /*176b0*/  LDL.LU.64 R22, [R1+0xf10] ;  /* 0x000f100001167983 */ /* 0x000f280000300a00 */
[----:B------:R-:W4:-:S13]  /*176c0*/  LDL.LU.64 R20, [R1+0xf08] ;  /* 0x000f080001147983 */ /* 0x000f1a0000300a00 */
[----:B------:R-:W-:Y:S04]  /*176d0*/  STL.64 [R1+0x420], R16 ;  /* 0x0004201001007387 */ /* 0x000fe80000100a00 */
[----:B------:R0:W-:Y:S04]  /*176e0*/  STL.64 [R1+0x428], R18 ;  /* 0x0004281201007387 */ /* 0x0001e80000100a00 */
[----:B0-----:R-:W2:Y:S04]  /*176f0*/  LDL.LU.64 R18, [R1+0xf00] ;  /* 0x000f000001127983 */ /* 0x001ea80000300a00 */
[----:B------:R-:W2:Y:S02]  /*17700*/  LDL.LU.64 R16, [R1+0xef8] ;  /* 0x000ef80001107983 */ /* 0x000ea40000300a00 */
[----:B--2---:R-:W-:-:S15]  /*17710*/  HMMA.16816.F32.BF16 R8, R16, R14, R8 ;  /* 0x0000000e1008723c */ /* 0x004fde0000041808 */
[----:B------:R-:W-:-:S04]  /*17720*/  NOP ;  /* 0x0000000000007918 */ /* 0x000fc80000000000 */
[----:B------:R-:W-:Y:S04]  /*17730*/  STL.64 [R1+0x400], R8 ;  /* 0x0004000801007387 */ /* 0x000fe80000100a00 */
[----:B------:R-:W-:Y:S04]  /*17740*/  STL.64 [R1+0x408], R10 ;  /* 0x0004080a01007387 */ /* 0x000fe80000100a00 */
[----:B------:R0:W-:Y:S04]  /*17750*/  STL.64 [R1+0xe70], R18 ;  /* 0x000e701201007387 */ /* 0x0001e80000100a00 */
[----:B------:R1:W-:Y:S04]  /*17760*/  STL.64 [R1+0xe68], R16 ;  /* 0x000e681001007387 */ /* 0x0003e80000100a00 */
[----:B0-----:R-:W2:Y:S04]  /*17770*/  LDL.64 R18, [R1+0x8] ;  /* 0x0000080001127983 */ /* 0x001ea80000100a00 */
[----:B-1----:R-:W3:Y:S01]  /*17780*/  LDL.64 R16, [R1] ;  /* 0x0000000001107983 */ /* 0x002ee20000100a00 */
[----:B------:R-:W-:-:S02]  /*17790*/  IMAD.MOV.U32 R8, RZ, RZ, R14 ;  /* 0x000000ffff087224 */ /* 0x000fc400078e000e */
[----:B------:R-:W-:Y:S01]  /*177a0*/  IMAD.MOV.U32 R2, RZ, RZ, R15 ;  /* 0x000000ffff027224 */ /* 0x000fe200078e000f */
[----:B--2---:R0:W-:Y:S02]  /*177b0*/  STL.64 [R1+0xe90], R18 ;  /* 0x000e901201007387 */ /* 0x0041e40000100a00 */
[----:B0-----:R-:W-:Y:S02]  /*177c0*/  IMAD.MOV.U32 R18, RZ, RZ, R8 ;  /* 0x000000ffff127224 */ /* 0x001fe400078e0008 */
[----:B------:R-:W-:-:S07]  /*177d0*/  IMAD.MOV.U32 R19, RZ, RZ, R2 ;  /* 0x000000ffff137224 */ /* 0x000fce00078e0002 */
[----:B----4-:R-:W-:Y:S01]  /*177e0*/  HMMA.16816.F32.BF16 R8, R20, R18, R4 ;  /* 0x000000121408723c */ /* 0x010fe20000041804 */
[----:B---3--:R-:W-:Y:S01]  /*177f0*/  STL.64 [R1+0xe88], R16 ;  /* 0x000e881001007387 */ /* 0x008fe20000100a00 */
[----:B------:R-:W-:-:S03]  /*17800*/  IMAD.MOV.U32 R4, RZ, RZ, R24 ;  /* 0x000000ffff047224 */ /* 0x000fc600078e0018 */
[----:B------:R-:W2:Y:S01]  /*17810*/  LDL.LU R24, [R1+0xef4] ;  /* 0x000ef40001187983 */ /* 0x000ea20000300800 */
[----:B------:R-:W-:Y:S02]  /*17820*/  IMAD.MOV.U32 R5, RZ, RZ, R25 ;  /* 0x000000ffff057224 */ /* 0x000fe400078e0019 */
[----:B------:R-:W-:Y:S02]  /*17830*/  IMAD.MOV.U32 R6, RZ, RZ, R26 ;  /* 0x000000ffff067224 */ /* 0x000fe400078e001a */
[----:B------:R-:W-:-:S09]  /*17840*/  IMAD.MOV.U32 R7, RZ, RZ, R27 ;  /* 0x000000ffff077224 */ /* 0x000fd200078e001b */
[----:B------:R-:W-:Y:S04]  /*17850*/  STL.64 [R1+0x3f0], R8 ;  /* 0x0003f00801007387 */ /* 0x000fe80000100a00 */
[----:B------:R-:W-:Y:S04]  /*17860*/  STL.64 [R1+0x3f8], R10 ;  /* 0x0003f80a01007387 */ /* 0x000fe80000100a00 */
[----:B------:R-:W2:Y:S04]  /*17870*/  LDL.LU R25, [R1+0xef0] ;  /* 0x000ef00001197983 */ /* 0x000ea80000300800 */
[----:B------:R-:W2:Y:S04]  /*17880*/  LDL.LU R26, [R1+0xeec] ;  /* 0x000eec00011a7983 */ /* 0x000ea80000300800 */
[----:B------:R-:W2:Y:S04]  /*17890*/  LDL.LU R27, [R1+0xee8] ;  /* 0x000ee800011b7983 */ /* 0x000ea80000300800 */
[----:B------:R-:W-:Y:S04]  /*178a0*/  STL.64 [R1+0xe60], R22 ;  /* 0x000e601601007387 */ /* 0x000fe80000100a00 */
[----:B------:R0:W-:Y:S04]  /*178b0*/  STL.64 [R1+0xe58], R20 ;  /* 0x000e581401007387 */ /* 0x0001e80000100a00 */
[----:B0-----:R-:W3:Y:S04]  /*178c0*/  LDL.LU R20, [R1+0xc0] ;  /* 0x0000c00001147983 */ /* 0x001ee80000300800 */
[----:B------:R-:W3:Y:S04]  /*178d0*/  LDL.LU R21, [R1+0xc4] ;  /* 0x0000c40001157983 */ /* 0x000ee80000300800 */
[----:B------:R-:W4:Y:S04]  /*178e0*/  LDL.LU R22, [R1+0xc8] ;  /* 0x0000c80001167983 */ /* 0x000f280000300800 */
[----:B------:R-:W4:Y:S04]  /*178f0*/  LDL.LU R23, [R1+0xcc] ;  /* 0x0000cc0001177983 */ /* 0x000f280000300800 */
[----:B----4-:R-:W-:Y:S04]  /*17900*/  STL.64 [R1+0xe80], R22 ;  /* 0x000e801601007387 */ /* 0x010fe80000100a00 */
[----:B---3--:R0:W-:Y:S04]  /*17910*/  STL.64 [R1+0xe78], R20 ;  /* 0x000e781401007387 */ /* 0x0081e80000100a00 */
[----:B0-----:R-:W3:Y:S04]  /*17920*/  LDL.LU R20, [R1+0xd0] ;  /* 0x0000d00001147983 */ /* 0x001ee80000300800 */
[----:B------:R-:W3:Y:S04]  /*17930*/  LDL.LU R21, [R1+0xd4] ;  /* 0x0000d40001157983 */ /* 0x000ee80000300800 */
[----:B------:R-:W4:Y:S04]  /*17940*/  LDL.LU R22, [R1+0xd8] ;  /* 0x0000d80001167983 */ /* 0x000f280000300800 */
[----:B------:R-:W4:Y:S04]  /*17950*/  LDL.LU R23, [R1+0xdc] ;  /* 0x0000dc0001177983 */ /* 0x000f280000300800 */
[----:B------:R-:W2:Y:S04]  /*17960*/  LDL.LU.64 R8, [R1+0x340] ;  /* 0x0003400001087983 */ /* 0x000ea80000300a00 */
[----:B------:R-:W2:Y:S04]  /*17970*/  LDL.LU.64 R10, [R1+0x348] ;  /* 0x00034800010a7983 */ /* 0x000ea80000300a00 */
[----:B--2---:R-:W-:Y:S04]  /*17980*/  STL.64 [R1+0xee0], R10 ;  /* 0x000ee00a01007387 */ /* 0x004fe80000100a00 */
[----:B------:R0:W-:Y:S04]  /*17990*/  STL.64 [R1+0xed8], R8 ;  /* 0x000ed80801007387 */ /* 0x0001e80000100a00 */
[----:B0-----:R-:W2:Y:S04]  /*179a0*/  LDL.LU.64 R8, [R1+0x360] ;  /* 0x0003600001087983 */ /* 0x001ea80000300a00 */
[----:B------:R-:W2:Y:S04]  /*179b0*/  LDL.LU.64 R10, [R1+0x368] ;  /* 0x00036800010a7983 */ /* 0x000ea80000300a00 */
[----:B------:R-:W2:Y:S04]  /*179c0*/  LDL.LU.64 R12, [R1+0x330] ;  /* 0x00033000010c7983 */ /* 0x000ea80000300a00 */
[----:B------:R-:W2:Y:S04]  /*179d0*/  LDL.LU.64 R14, [R1+0x338] ;  /* 0x00033800010e7983 */ /* 0x000ea80000300a00 */
[----:B----4-:R-:W-:Y:S04]  /*179e0*/  STL.64 [R1+0xea0], R22 ;  /* 0x000ea01601007387 */ /* 0x010fe80000100a00 */
[----:B---3--:R0:W-:Y:S04]  /*179f0*/  STL.64 [R1+0xe98], R20 ;  /* 0x000e981401007387 */ /* 0x0081e80000100a00 */
[----:B0-----:R-:W3:Y:S04]  /*17a00*/  LDL.LU R20, [R1+0x110] ;  /* 0x0001100001147983 */ /* 0x001ee80000300800 */
[----:B------:R-:W3:Y:S04]  /*17a10*/  LDL.LU R21, [R1+0x114] ;  /* 0x0001140001157983 */ /* 0x000ee80000300800 */
[----:B------:R-:W3:Y:S04]  /*17a20*/  LDL.LU R22, [R1+0x118] ;  /* 0x0001180001167983 */ /* 0x000ee80000300800 */
[----:B------:R-:W3:Y:S02]  /*17a30*/  LDL.LU R23, [R1+0x11c] ;  /* 0x00011c0001177983 */ /* 0x000ee40000300800 */
[----:B---3--:R-:W-:Y:S02]  /*17a40*/  HMMA.16816.F32.BF16 R16, R24, R18, R20 ;  /* 0x000000121810723c */ /* 0x008fe40000041814 */
[----:B------:R-:W3:Y:S04]  /*17a50*/  LDL.LU.64 R20, [R1+0x310] ;  /* 0x0003100001147983 */ /* 0x000ee80000300a00 */
[----:B------:R-:W3:-:S13]  /*17a60*/  LDL.LU.64 R22, [R1+0x318] ;  /* 0x0003180001167983 */ /* 0x000eda0000300a00 */
[----:B------:R-:W-:Y:S04]  /*17a70*/  STL.64 [R1+0x3d0], R16 ;  /* 0x0003d01001007387 */ /* 0x000fe80000100a00 */
[----:B------:R-:W-:Y:S04]  /*17a80*/  STL.64 [R1+0x3d8], R18 ;  /* 0x0003d81201007387 */ /* 0x000fe80000100a00 */
[----:B------:R-:W2:Y:S04]  /*17a90*/  LDSM.16.M88.4 R16, [R3+UR8+0x2000] ;  /* 0x002000080310783b */ /* 0x000ea80008000200 */
[----:B------:R-:W-:Y:S04]  /*17aa0*/  STL.64 [R1+0xe50], R26 ;  /* 0x000e501a01007387 */ /* 0x000fe80000100a00 */
[----:B------:R0:W-:Y:S04]  /*17ab0*/  STL.64 [R1+0xe48], R24 ;  /* 0x000e481801007387 */ /* 0x0001e80000100a00 */
[----:B0-----:R-:W4:Y:S04]  /*17ac0*/  LDL.LU R24, [R1+0xb0] ;  /* 0x0000b00001187983 */ /* 0x001f280000300800 */
[----:B------:R-:W4:Y:S04]  /*17ad0*/  LDL.LU R25, [R1+0xb4] ;  /* 0x0000b40001197983 */ /* 0x000f280000300800 */
[----:B------:R-:W4:Y:S04]  /*17ae0*/  LDL.LU R26, [R1+0xb8] ;  /* 0x0000b800011a7983 */ /* 0x000f280000300800 */
[----:B------:R-:W4:Y:S04]  /*17af0*/  LDL.LU R27, [R1+0xbc] ;  /* 0x0000bc00011b7983 */ /* 0x000f280000300800 */
[----:B------:R-:W-:Y:S01]  /*17b00*/  STL [R1+0xe3c], R3 ;  /* 0x000e3c0301007387 */ /* 0x000fe20000100800 */
[-C--:B--2---:R-:W-:Y:S03]  /*17b10*/  HMMA.16816.F32.BF16 R4, R4, R16.reuse, R8 ;  /* 0x000000100404723c */ /* 0x084fe60000041808 */
        /* <DEDUP_REMOVED lines=11> */
[----:B0-----:R-:W2:Y:S04]  /*17bd0*/  LDL.LU.64 R10, [R1+0xec0] ;  /* 0x000ec000010a7983 */ /* 0x001ea80000300a00 */
[----:B------:R-:W2:Y:S04]  /*17be0*/  LDL.LU.64 R8, [R1+0xeb8] ;  /* 0x000eb80001087983 */ /* 0x000ea80000300a00 */
[----:B------:R-:W-:Y:S04]  /*17bf0*/  STL [R1+0xe40], R6 ;  /* 0x000e400601007387 */ /* 0x000fe80000100800 */
[----:B------:R-:W-:Y:S01]  /*17c00*/  STL [R1+0xe38], R7 ;  /* 0x000e380701007387 */ /* 0x000fe20000100800 */
[----:B--2---:R-:W-:-:S15]  /*17c10*/  HMMA.16816.F32.BF16 R12, R8, R16, R12 ;  /* 0x00000010080c723c */ /* 0x004fde000004180c */
[----:B------:R-:W-:-:S04]  /*17c20*/  NOP ;  /* 0x0000000000007918 */ /* 0x000fc80000000000 */
[----:B------:R-:W-:Y:S04]  /*17c30*/  STL.64 [R1+0x110], R12 ;  /* 0x0001100c01007387 */ /* 0x000fe80000100a00 */
[----:B------:R0:W-:Y:S04]  /*17c40*/  STL.64 [R1+0x118], R14 ;  /* 0x0001180e01007387 */ /* 0x0001e80000100a00 */
[----:B0-----:R-:W3:Y:S04]  /*17c50*/  LDL.LU.64 R14, [R1+0xeb0] ;  /* 0x000eb000010e7983 */ /* 0x001ee80000300a00 */
[----:B------:R-:W3:Y:S04]  /*17c60*/  LDL.LU.64 R12, [R1+0xea8] ;  /* 0x000ea800010c7983 */ /* 0x000ee80000300a00 */
[----:B------:R0:W-:Y:S04]  /*17c70*/  STL.64 [R1+0xe30], R10 ;  /* 0x000e300a01007387 */ /* 0x0001e80000100a00 */
[----:B------:R-:W-:Y:S04]  /*17c80*/  STL.64 [R1+0xe28], R8 ;  /* 0x000e280801007387 */ /* 0x000fe80000100a00 */
[----:B0-----:R-:W2:Y:S04]  /*17c90*/  LDL.LU R10, [R1+0x28] ;  /* 0x00002800010a7983 */ /* 0x001ea80000300800 */
[----:B------:R-:W2:Y:S01]  /*17ca0*/  LDL.LU R11, [R1+0x2c] ;  /* 0x00002c00010b7983 */ /* 0x000ea20000300800 */
[----:B---3--:R-:W-:Y:S03]  /*17cb0*/  HMMA.16816.F32.BF16 R16, R12, R16, R20 ;  /* 0x000000100c10723c */ /* 0x008fe60000041814 */
[----:B------:R-:W2:Y:S04]  /*17cc0*/  LDL.LU.64 R22, [R1+0xea0] ;  /* 0x000ea00001167983 */ /* 0x000ea80000300a00 */
[----:B------:R-:W2:-:S12]  /*17cd0*/  LDL.LU.64 R20, [R1+0xe98] ;  /* 0x000e980001147983 */ /* 0x000e980000300a00 */
[----:B------:R-:W-:Y:S04]  /*17ce0*/  STL.64 [R1+0x100], R16 ;  /* 0x0001001001007387 */ /* 0x000fe80000100a00 */
[----:B------:R0:W-:Y:S04]  /*17cf0*/  STL.64 [R1+0x108], R18 ;  /* 0x0001081201007387 */ /* 0x0001e80000100a00 */
[----:B0-----:R-:W2:Y:S04]  /*17d00*/  LDL.LU.64 R18, [R1+0xe90] ;  /* 0x000e900001127983 */ /* 0x001ea80000300a00 */
[----:B------:R-:W2:Y:S04]  /*17d10*/  LDL.LU.64 R16, [R1+0xe88] ;  /* 0x000e880001107983 */ /* 0x000ea80000300a00 */
[----:B------:R0:W-:Y:S04]  /*17d20*/  STL.64 [R1+0xe20], R14 ;  /* 0x000e200e01007387 */ /* 0x0001e80000100a00 */
[----:B------:R1:W-:Y:S04]  /*17d30*/  STL.64 [R1+0xe18], R12 ;  /* 0x000e180c01007387 */ /* 0x0003e80000100a00 */
[----:B0-----:R-:W3:Y:S04]  /*17d40*/  LDL.64 R14, [R1+0x18] ;  /* 0x00001800010e7983 */ /* 0x001ee80000100a00 */
[----:B-1----:R-:W3:Y:S01]  /*17d50*/  LDL.64 R12, [R1+0x10] ;  /* 0x00001000010c7983 */ /* 0x002ee20000100a00 */
[----:B--2---:R-:W-:Y:S01]  /*17d60*/  HMMA.16816.F32.BF16 R20, R16, R10, R20 ;  /* 0x0000000a1014723c */ /* 0x004fe20000041814 */
[----:B------:R-:W-:-:S02]  /*17d70*/  IMAD.MOV.U32 R3, RZ, RZ, R18 ;  /* 0x000000ffff037224 */ /* 0x000fc400078e0012 */
[----:B------:R-:W-:Y:S02]  /*17d80*/  IMAD.MOV.U32 R7, RZ, RZ, R19 ;  /* 0x000000ffff077224 */ /* 0x000fe400078e0013 */
[----:B------:R-:W-:Y:S02]  /*17d90*/  IMAD.MOV.U32 R2, RZ, RZ, R16 ;  /* 0x000000ffff027224 */ /* 0x000fe400078e0010 */
[----:B------:R-:W-:-:S12]  /*17da0*/  IMAD.MOV.U32 R6, RZ, RZ, R17 ;  /* 0x000000ffff067224 */ /* 0x000fd800078e0011 */
[----:B------:R-:W-:Y:S04]  /*17db0*/  STL.64 [R1+0x3e0], R20 ;  /* 0x0003e01401007387 */ /* 0x000fe80000100a00 */
[----:B------:R0:W-:Y:S04]  /*17dc0*/  STL.64 [R1+0x3e8], R22 ;  /* 0x0003e81601007387 */ /* 0x0001e80000100a00 */
[----:B0-----:R-:W2:Y:S04]  /*17dd0*/  LDL.LU.64 R22, [R1+0xe80] ;  /* 0x000e800001167983 */ /* 0x001ea80000300a00 */
[----:B------:R-:W2:Y:S04]  /*17de0*/  LDL.LU.64 R20, [R1+0xe78] ;  /* 0x000e780001147983 */ /* 0x000ea80000300a00 */
[----:B------:R-:W2:Y:S04]  /*17df0*/  LDL.LU.64 R18, [R1+0xe70] ;  /* 0x000e700001127983 */ /* 0x000ea80000300a00 */
[----:B------:R-:W2:Y:S02]  /*17e00*/  LDL.LU.64 R16, [R1+0xe68] ;  /* 0x000e680001107983 */ /* 0x000ea40000300a00 */
        /* <DEDUP_REMOVED lines=12> */
[----:B----4-:R-:W-:-:S15]  /*17ed0*/  HMMA.16816.F32.BF16 R24, R20, R10, R24 ;  /* 0x0000000a1418723c */ /* 0x010fde0000041818 */
[----:B------:R-:W-:-:S04]  /*17ee0*/  NOP ;  /* 0x0000000000007918 */ /* 0x000fc80000000000 */
[----:B------:R-:W-:Y:S04]  /*17ef0*/  STL.64 [R1+0x3b0], R24 ;  /* 0x0003b01801007387 */ /* 0x000fe80000100a00 */
[----:B------:R0:W-:Y:S04]  /*17f00*/  STL.64 [R1+0x3b8], R26 ;  /* 0x0003b81a01007387 */ /* 0x0001e80000100a00 */
[----:B0-----:R-:W2:Y:S04]  /*17f10*/  LDL.LU.64 R26, [R1+0xe50] ;  /* 0x000e5000011a7983 */ /* 0x001ea80000300a00 */
[----:B------:R-:W2:Y:S04]  /*17f20*/  LDL.LU.64 R24, [R1+0xe48] ;  /* 0x000e480001187983 */ /* 0x000ea80000300a00 */
[----:B------:R-:W-:Y:S04]  /*17f30*/  STL [R1+0xdd4], R20 ;  /* 0x000dd41401007387 */ /* 0x000fe80000100800 */
[----:B------:R-:W-:Y:S04]  /*17f40*/  STL [R1+0xdd0], R21 ;  /* 0x000dd01501007387 */ /* 0x000fe80000100800 */
[----:B------:R-:W-:Y:S04]  /*17f50*/  STL [R1+0xdcc], R22 ;  /* 0x000dcc1601007387 */ /* 0x000fe80000100800 */
[----:B------:R-:W-:Y:S04]  /*17f60*/  STL [R1+0xdc8], R23 ;  /* 0x000dc81701007387 */ /* 0x000fe80000100800 */
[----:B------:R-:W3:Y:S01]  /*17f70*/  LDL.LU.64 R8, [R1+0x320] ;  /* 0x0003200001087983 */ /* 0x000ee20000300a00 */
[----:B--2---:R-:W-:Y:S03]  /*17f80*/  HMMA.16816.F32.BF16 R16, R24, R10, R16 ;  /* 0x0000000a1810723c */ /* 0x004fe60000041810 */
[----:B------:R-:W3:-:S15]  /*17f90*/  LDL.LU.64 R10, [R1+0x328] ;  /* 0x00032800010a7983 */ /* 0x000ede0000300a00 */
[----:B------:R-:W-:Y:S01]  /*17fa0*/  NOP ;  /* 0x0000000000007918 */ /* 0x000fe20000000000 */
[----:B------:R0:W-:Y:S04]  /*17fb0*/  STL.64 [R1+0x390], R16 ;  /* 0x0003901001007387 */ /* 0x0001e80000100a00 */
[----:B------:R1:W-:Y:S04]  /*17fc0*/  STL.64 [R1+0x398], R18 ;  /* 0x0003981201007387 */ /* 0x0003e80000100a00 */
[----:B------:R2:W-:Y:S04]  /*17fd0*/  STL.64 [R1+0xdf0], R26 ;  /* 0x000df01a01007387 */ /* 0x0005e80000100a00 */
[----:B------:R4:W-:Y:S01]  /*17fe0*/  STL.64 [R1+0xde8], R24 ;  /* 0x000de81801007387 */ /* 0x0009e20000100a00 */
[----:B0-----:R-:W-:-:S02]  /*17ff0*/  IMAD.MOV.U32 R16, RZ, RZ, R2 ;  /* 0x000000ffff107224 */ /* 0x001fc400078e0002 */
[----:B------:R-:W-:Y:S01]  /*18000*/  IMAD.MOV.U32 R17, RZ, RZ, R6 ;  /* 0x000000ffff117224 */ /* 0x000fe200078e0006 */
[----:B------:R-:W3:Y:S04]  /*18010*/  LDL.LU R2, [R1+0xe44] ;  /* 0x000e440001027983 */ /* 0x000ee80000300800 */
[----:B------:R-:W3:Y:S01]  /*18020*/  LDL.LU R6, [R1+0xe40] ;  /* 0x000e400001067983 */ /* 0x000ee20000300800 */
[----:B-1----:R-:W-:-:S03]  /*18030*/  IMAD.MOV.U32 R18, RZ, RZ, R3 ;  /* 0x000000ffff127224 */ /* 0x002fc600078e0003 */
[----:B------:R-:W3:Y:S01]  /*18040*/  LDL.LU R3, [R1+0xe3c] ;  /* 0x000e3c0001037983 */ /* 0x000ee20000300800 */
[----:B------:R-:W-:-:S03]  /*18050*/  IMAD.MOV.U32 R19, RZ, RZ, R7 ;  /* 0x000000ffff137224 */ /* 0x000fc600078e0007 */
[----:B------:R-:W3:Y:S04]  /*18060*/  LDL.LU R7, [R1+0xe38] ;  /* 0x000e380001077983 */ /* 0x000ee80000300800 */
[----:B------:R-:W-:Y:S04]  /*18070*/  STL.64 [R1+0xe00], R18 ;  /* 0x000e001201007387 */ /* 0x000fe80000100a00 */
[----:B------:R-:W-:Y:S01]  /*18080*/  STL.64 [R1+0xdf8], R16 ;  /* 0x000df81001007387 */ /* 0x000fe20000100a00 */
[----:B--2---:R-:W-:Y:S02]  /*18090*/  IMAD.MOV.U32 R27, RZ, RZ, R0 ;  /* 0x000000ffff1b7224 */ /* 0x004fe400078e0000 */
[----:B----4-:R-:W-:-:S02]  /*180a0*/  IMAD.MOV.U32 R24, RZ, RZ, R29 ;  /* 0x000000ffff187224 */ /* 0x010fc400078e001d */
[----:B------:R-:W-:Y:S01]  /*180b0*/  IMAD.MOV.U32 R25, RZ, RZ, R28 ;  /* 0x000000ffff197224 */ /* 0x000fe200078e001c */
[----:B---3--:R-:W0:Y:S01]  /*180c0*/  LDSM.16.M88.4 R16, [R3+UR8+0x2400] ;  /* 0x002400080310783b */ /* 0x008e220008000200 */
[----:B------:R-:W-:-:S05]  /*180d0*/  IMAD.MOV.U32 R26, RZ, RZ, R2 ;  /* 0x000000ffff1a7224 */ /* 0x000fca00078e0002 */
[----:B------:R-:W-:Y:S04]  /*180e0*/  STL.64 [R1+0xe10], R26 ;  /* 0x000e101a01007387 */ /* 0x000fe80000100a00 */
[----:B------:R1:W-:Y:S01]  /*180f0*/  STL.64 [R1+0xe08], R24 ;  /* 0x000e081801007387 */ /* 0x0003e20000100a00 */
[----:B0-----:R-:W-:Y:S03]  /*18100*/  HMMA.16816.F32.BF16 R8, R12, R16, R8 ;  /* 0x000000100c08723c */ /* 0x001fe60000041808 */
[----:B------:R-:W-:-:S15]  /*18110*/  STL.64 [R1+0x38], R18 ;  /* 0x0000381201007387 */ /* 0x000fde0000100a00 */
[----:B------:R-:W-:Y:S01]  /*18120*/  NOP ;  /* 0x0000000000007918 */ /* 0x000fe20000000000 */
[----:B------:R-:W-:Y:S02]  /*18130*/  IMAD.MOV.U32 R29, RZ, RZ, R8 ;  /* 0x000000ffff1d7224 */ /* 0x000fe400078e0008 */
[----:B------:R-:W-:Y:S02]  /*18140*/  IMAD.MOV.U32 R28, RZ, RZ, R9 ;  /* 0x000000ffff1c7224 */ /* 0x000fe400078e0009 */
[----:B------:R-:W-:Y:S02]  /*18150*/  IMAD.MOV.U32 R2, RZ, RZ, R10 ;  /* 0x000000ffff027224 */ /* 0x000fe400078e000a */
[----:B------:R-:W-:Y:S01]  /*18160*/  IMAD.MOV.U32 R0, RZ, RZ, R11 ;  /* 0x000000ffff007224 */ /* 0x000fe200078e000b */
[----:B------:R-:W2:Y:S04]  /*18170*/  LDL.LU.64 R8, [R1+0x300] ;  /* 0x0003000001087983 */ /* 0x000ea80000300a00 */
[----:B------:R-:W2:Y:S01]  /*18180*/  LDL.LU.64 R10, [R1+0x308] ;  /* 0x00030800010a7983 */ /* 0x000ea20000300a00 */
[----:B------:R-:W-:-:S02]  /*18190*/  IMAD.MOV.U32 R20, RZ, RZ, R12 ;  /* 0x000000ffff147224 */ /* 0x000fc400078e000c */
[----:B------:R-:W-:Y:S02]  /*181a0*/  IMAD.MOV.U32 R21, RZ, RZ, R13 ;  /* 0x000000ffff157224 */ /* 0x000fe400078e000d */
[----:B------:R-:W-:Y:S02]  /*181b0*/  IMAD.MOV.U32 R22, RZ, RZ, R14 ;  /* 0x000000ffff167224 */ /* 0x000fe400078e000e */
[----:B------:R-:W-:Y:S01]  /*181c0*/  IMAD.MOV.U32 R23, RZ, RZ, R15 ;  /* 0x000000ffff177224 */ /* 0x000fe200078e000f */
[----:B------:R-:W3:Y:S04]  /*181d0*/  LDL.LU.64 R12, [R1+0x2f0] ;  /* 0x0002f000010c7983 */ /* 0x000ee80000300a00 */
[----:B------:R-:W3:Y:S04]  /*181e0*/  LDL.LU.64 R14, [R1+0x2f8] ;  /* 0x0002f800010e7983 */ /* 0x000ee80000300a00 */
[----:B-1----:R-:W4:Y:S04]  /*181f0*/  LDL.LU.64 R24, [R1+0x2d0] ;  /* 0x0002d00001187983 */ /* 0x002f280000300a00 */
[----:B------:R-:W4:Y:S04]  /*18200*/  LDL.LU.64 R26, [R1+0x2d8] ;  /* 0x0002d800011a7983 */ /* 0x000f280000300a00 */
[----:B------:R-:W-:Y:S04]  /*18210*/  STL [R1+0xd24], R0 ;  /* 0x000d240001007387 */ /* 0x000fe80000100800 */
[----:B------:R-:W-:Y:S04]  /*18220*/  STL [R1+0xd20], R2 ;  /* 0x000d200201007387 */ /* 0x000fe80000100800 */
        /* <DEDUP_REMOVED lines=10> */
[----:B0-----:R-:W2:Y:S01]  /*182d0*/  LDL.LU.64 R6, [R1+0x48] ;  /* 0x0000480001067983 */ /* 0x001ea20000300a00 */
[----:B---3--:R-:W-:-:S15]  /*182e0*/  HMMA.16816.F32.BF16 R12, R8, R16, R12 ;  /* 0x00000010080c723c */ /* 0x008fde000004180c */
[----:B------:R-:W-:-:S04]  /*182f0*/  NOP ;  /* 0x0000000000007918 */ /* 0x000fc80000000000 */
[----:B------:R-:W-:Y:S04]  /*18300*/  STL.64 [R1+0xd0], R12 ;  /* 0x0000d00c01007387 */ /* 0x000fe80000100a00 */
[----:B------:R0:W-:Y:S04]  /*18310*/  STL.64 [R1+0xd8], R14 ;  /* 0x0000d80e01007387 */ /* 0x0001e80000100a00 */
[----:B0-----:R-:W4:Y:S04]  /*18320*/  LDL.LU.64 R14, [R1+0xe20] ;  /* 0x000e2000010e7983 */ /* 0x001f280000300a00 */
[----:B------:R-:W4:Y:S04]  /*18330*/  LDL.LU.64 R12, [R1+0xe18] ;  /* 0x000e1800010c7983 */ /* 0x000f280000300a00 */
[----:B------:R-:W-:Y:S04]  /*18340*/  STL.64 [R1+0xd90], R10 ;  /* 0x000d900a01007387 */ /* 0x000fe80000100a00 */
[----:B------:R0:W-:Y:S04]  /*18350*/  STL.64 [R1+0xd88], R8 ;  /* 0x000d880801007387 */ /* 0x0001e80000100a00 */
[----:B0-----:R-:W3:Y:S04]  /*18360*/  LDL.LU R8, [R1+0x70] ;  /* 0x0000700001087983 */ /* 0x001ee80000300800 */
[----:B------:R-:W3:Y:S04]  /*18370*/  LDL.LU R9, [R1+0x74] ;  /* 0x0000740001097983 */ /* 0x000ee80000300800 */
[----:B------:R-:W3:Y:S04]  /*18380*/  LDL.LU R10, [R1+0x78] ;  /* 0x00007800010a7983 */ /* 0x000ee80000300800 */
[----:B------:R-:W3:Y:S01]  /*18390*/  LDL.LU R11, [R1+0x7c] ;  /* 0x00007c00010b7983 */ /* 0x000ee20000300800 */
[----:B----4-:R-:W-:Y:S03]  /*183a0*/  HMMA.16816.F32.BF16 R16, R12, R16, R24 ;  /* 0x000000100c10723c */ /* 0x010fe60000041818 */
[----:B------:R-:W2:Y:S04]  /*183b0*/  LDL.LU.64 R26, [R1+0xe10] ;  /* 0x000e1000011a7983 */ /* 0x000ea80000300a00 */
[----:B------:R-:W2:-:S12]  /*183c0*/  LDL.LU.64 R24, [R1+0xe08] ;  /* 0x000e080001187983 */ /* 0x000e980000300a00 */
        /* <DEDUP_REMOVED lines=16> */
[----:B------:R-:W4:Y:S01]  /*184d0*/  LDL.LU.64 R16, [R1+0xdd8] ;  /* 0x000dd80001107983 */ /* 0x000f220000300a00 */
[----:B------:R-:W-:-:S02]  /*184e0*/  IMAD.MOV.U32 R2, RZ, RZ, R6 ;  /* 0x000000ffff027224 */ /* 0x000fc400078e0006 */
[----:B------:R-:W-:Y:S02]  /*184f0*/  IMAD.MOV.U32 R0, RZ, RZ, R7 ;  /* 0x000000ffff007224 */ /* 0x000fe400078e0007 */
[----:B------:R-:W-:Y:S02]  /*18500*/  IMAD.MOV.U32 R4, RZ, RZ, R20 ;  /* 0x000000ffff047224 */ /* 0x000fe400078e0014 */
[----:B------:R-:W-:Y:S01]  /*18510*/  IMAD.MOV.U32 R5, RZ, RZ, R21 ;  /* 0x000000ffff057224 */ /* 0x000fe200078e0015 */
[----:B----4-:R-:W-:Y:S01]  /*18520*/  HMMA.16816.F32.BF16 R12, R16, R6, R12 ;  /* 0x00000006100c723c */ /* 0x010fe2000004180c */
[----:B------:R-:W-:Y:S02]  /*18530*/  IMAD.MOV.U32 R6, RZ, RZ, R22 ;  /* 0x000000ffff067224 */ /* 0x000fe400078e0016 */
[----:B------:R-:W-:-:S15]  /*18540*/  IMAD.MOV.U32 R7, RZ, RZ, R23 ;  /* 0x000000ffff077224 */ /* 0x000fde00078e0017 */
[----:B------:R-:W-:Y:S01]  /*18550*/  NOP ;  /* 0x0000000000007918 */ /* 0x000fe20000000000 */
[----:B------:R-:W-:Y:S04]  /*18560*/  STL.64 [R1+0x380], R12 ;  /* 0x0003800c01007387 */ /* 0x000fe80000100a00 */
[----:B------:R-:W-:Y:S04]  /*18570*/  STL.64 [R1+0x388], R14 ;  /* 0x0003880e01007387 */ /* 0x000fe80000100a00 */
[----:B------:R-:W3:Y:S04]  /*18580*/  LDL.LU R20, [R1+0xdd4] ;  /* 0x000dd40001147983 */ /* 0x000ee80000300800 */
[----:B------:R-:W3:Y:S04]  /*18590*/  LDL.LU R21, [R1+0xdd0] ;  /* 0x000dd00001157983 */ /* 0x000ee80000300800 */
[----:B------:R-:W3:Y:S04]  /*185a0*/  LDL.LU R22, [R1+0xdcc] ;  /* 0x000dcc0001167983 */ /* 0x000ee80000300800 */
[----:B------:R-:W3:Y:S04]  /*185b0*/  LDL.LU R23, [R1+0xdc8] ;  /* 0x000dc80001177983 */ /* 0x000ee80000300800 */
[----:B------:R-:W-:Y:S04]  /*185c0*/  STL.64 [R1+0xdc0], R6 ;  /* 0x000dc00601007387 */ /* 0x000fe80000100a00 */
[----:B------:R0:W-:Y:S04]  /*185d0*/  STL.64 [R1+0xdb8], R4 ;  /* 0x000db80401007387 */ /* 0x0001e80000100a00 */
[----:B0-----:R-:W2:Y:S04]  /*185e0*/  LDL.LU R4, [R1+0x60] ;  /* 0x0000600001047983 */ /* 0x001ea80000300800 */
[----:B------:R-:W2:Y:S04]  /*185f0*/  LDL.LU R5, [R1+0x64] ;  /* 0x0000640001057983 */ /* 0x000ea80000300800 */
[----:B------:R-:W2:Y:S04]  /*18600*/  LDL.LU R6, [R1+0x68] ;  /* 0x0000680001067983 */ /* 0x000ea80000300800 */
[----:B------:R-:W2:Y:S04]  /*18610*/  LDL.LU R7, [R1+0x6c] ;  /* 0x00006c0001077983 */ /* 0x000ea80000300800 */
[----:B------:R0:W-:Y:S04]  /*18620*/  STL.64 [R1+0xd40], R18 ;  /* 0x000d401201007387 */ /* 0x0001e80000100a00 */
[----:B------:R1:W-:Y:S04]  /*18630*/  STL.64 [R1+0xd38], R16 ;  /* 0x000d381001007387 */ /* 0x0003e80000100a00 */
[----:B0-----:R-:W4:Y:S04]  /*18640*/  LDL.64 R18, [R1+0x8] ;  /* 0x0000080001127983 */ /* 0x001f280000100a00 */
[----:B-1----:R-:W2:Y:S04]  /*18650*/  LDL.64 R16, [R1] ;  /* 0x0000000001107983 */ /* 0x002ea80000100a00 */
[----:B----4-:R0:W-:Y:S02]  /*18660*/  STL.64 [R1+0xd60], R18 ;  /* 0x000d601201007387 */ /* 0x0101e40000100a00 */
[----:B0-----:R-:W-:-:S02]  /*18670*/  IMAD.MOV.U32 R18, RZ, RZ, R2 ;  /* 0x000000ffff127224 */ /* 0x001fc400078e0002 */
[----:B------:R-:W-:-:S07]  /*18680*/  IMAD.MOV.U32 R19, RZ, RZ, R0 ;  /* 0x000000ffff137224 */ /* 0x000fce00078e0000 */
[-C--:B---3--:R-:W-:Y:S01]  /*18690*/  HMMA.16816.F32.BF16 R8, R20, R18.reuse, R8 ;  /* 0x000000121408723c */ /* 0x088fe20000041808 */
[----:B--2---:R-:W-:Y:S04]  /*186a0*/  STL.64 [R1+0xd58], R16 ;  /* 0x000d581001007387 */ /* 0x004fe80000100a00 */
[----:B------:R-:W-:Y:S04]  /*186b0*/  STL.64 [R1+0xd30], R22 ;  /* 0x000d301601007387 */ /* 0x000fe80000100a00 */
[----:B------:R0:W-:Y:S10]  /*186c0*/  STL.64 [R1+0xd28], R20 ;  /* 0x000d281401007387 */ /* 0x0001f40000100a00 */
[----:B------:R1:W-:Y:S04]  /*186d0*/  STL.64 [R1+0x370], R8 ;  /* 0x0003700801007387 */ /* 0x0003e80000100a00 */
[----:B------:R2:W-:Y:S04]  /*186e0*/  STL.64 [R1+0x378], R10 ;  /* 0x0003780a01007387 */ /* 0x0005e80000100a00 */
[----:B0-----:R-:W3:Y:S04]  /*186f0*/  LDL.LU R20, [R1+0x120] ;  /* 0x0001200001147983 */ /* 0x001ee80000300800 */
[----:B------:R-:W3:Y:S04]  /*18700*/  LDL.LU R21, [R1+0x124] ;  /* 0x0001240001157983 */ /* 0x000ee80000300800 */
[----:B------:R-:W4:Y:S04]  /*18710*/  LDL.LU R22, [R1+0x128] ;  /* 0x0001280001167983 */ /* 0x000f280000300800 */
[----:B------:R-:W4:Y:S04]  /*18720*/  LDL.LU R23, [R1+0x12c] ;  /* 0x00012c0001177983 */ /* 0x000f280000300800 */
[----:B-1----:R-:W3:Y:S04]  /*18730*/  LDL.LU.64 R8, [R1+0x2c0] ;  /* 0x0002c00001087983 */ /* 0x002ee80000300a00 */
[----:B--2---:R-:W2:Y:S04]  /*18740*/  LDL.LU.64 R10, [R1+0x2c8] ;  /* 0x0002c800010a7983 */ /* 0x004ea80000300a00 */
[----:B--2---:R-:W-:Y:S04]  /*18750*/  STL.64 [R1+0xdb0], R10 ;  /* 0x000db00a01007387 */ /* 0x004fe80000100a00 */
[----:B---3--:R0:W-:Y:S04]  /*18760*/  STL.64 [R1+0xda8], R8 ;  /* 0x000da80801007387 */ /* 0x0081e80000100a00 */
[----:B0-----:R-:W2:Y:S04]  /*18770*/  LDL.LU.64 R8, [R1+0x2e0] ;  /* 0x0002e00001087983 */ /* 0x001ea80000300a00 */
[----:B------:R-:W2:Y:S04]  /*18780*/  LDL.LU.64 R10, [R1+0x2e8] ;  /* 0x0002e800010a7983 */ /* 0x000ea80000300a00 */
[----:B------:R-:W3:Y:S04]  /*18790*/  LDL.LU.64 R12, [R1+0x2b0] ;  /* 0x0002b000010c7983 */ /* 0x000ee80000300a00 */
[----:B------:R-:W3:Y:S04]  /*187a0*/  LDL.LU.64 R14, [R1+0x2b8] ;  /* 0x0002b800010e7983 */ /* 0x000ee80000300a00 */
[----:B----4-:R-:W-:Y:S04]  /*187b0*/  STL.64 [R1+0xd50], R22 ;  /* 0x000d501601007387 */ /* 0x010fe80000100a00 */
[----:B------:R0:W-:Y:S04]  /*187c0*/  STL.64 [R1+0xd48], R20 ;  /* 0x000d481401007387 */ /* 0x0001e80000100a00 */
[----:B0-----:R-:W4:Y:S04]  /*187d0*/  LDL.LU R20, [R1+0x130] ;  /* 0x0001300001147983 */ /* 0x001f280000300800 */
[----:B------:R-:W4:Y:S04]  /*187e0*/  LDL.LU R21, [R1+0x134] ;  /* 0x0001340001157983 */ /* 0x000f280000300800 */
[----:B------:R-:W2:Y:S04]  /*187f0*/  LDL.LU R22, [R1+0x138] ;  /* 0x0001380001167983 */ /* 0x000ea80000300800 */
[----:B------:R-:W2:Y:S01]  /*18800*/  LDL.LU R23, [R1+0x13c] ;  /* 0x00013c0001177983 */ /* 0x000ea20000300800 */
[----:B------:R-:W-:Y:S03]  /*18810*/  HMMA.16816.F32.BF16 R16, R24, R18, R4 ;  /* 0x000000121810723c */ /* 0x000fe60000041804 */
[----:B--2---:R-:W-:Y:S04]  /*18820*/  STL.64 [R1+0xd70], R22 ;  /* 0x000d701601007387 */ /* 0x004fe80000100a00 */
[----:B----4-:R0:W-:Y:S04]  /*18830*/  STL.64 [R1+0xd68], R20 ;  /* 0x000d681401007387 */ /* 0x0101e80000100a00 */
[----:B0-----:R-:W2:Y:S04]  /*18840*/  LDL.LU.64 R20, [R1+0x290] ;  /* 0x0002900001147983 */ /* 0x001ea80000300a00 */
[----:B------:R-:W2:Y:S04]  /*18850*/  LDL.LU.64 R22, [R1+0x298] ;  /* 0x0002980001167983 */ /* 0x000ea80000300a00 */
[----:B------:R-:W4:Y:S04]  /*18860*/  LDL.LU.64 R6, [R1+0xdc0] ;  /* 0x000dc00001067983 */ /* 0x000f280000300a00 */
[----:B------:R-:W4:Y:S04]  /*18870*/  LDL.LU.64 R4, [R1+0xdb8] ;  /* 0x000db80001047983 */ /* 0x000f280000300a00 */
[----:B------:R-:W-:Y:S04]  /*18880*/  STL.64 [R1+0x350], R16 ;  /* 0x0003501001007387 */ /* 0x000fe80000100a00 */
[----:B------:R-:W-:Y:S04]  /*18890*/  STL.64 [R1+0x358], R18 ;  /* 0x0003581201007387 */ /* 0x000fe80000100a00 */
[----:B------:R-:W0:Y:S04]  /*188a0*/  LDSM.16.M88.4 R16, [R3+UR8+0x2800] ;  /* 0x002800080310783b */ /* 0x000e280008000200 */
[----:B0-----:R-:W-:Y:S01]  /*188b0*/  STL.64 [R1+0x28], R18 ;  /* 0x0000281201007387 */ /* 0x001fe20000100a00 */
[----:B----4-:R-:W-:Y:S03]  /*188c0*/  HMMA.16816.F32.BF16 R4, R4, R16, R8 ;  /* 0x000000100404723c */ /* 0x010fe60000041808 */
[----:B------:R-:W4:Y:S04]  /*188d0*/  LDL.LU.64 R10, [R1+0xdb0] ;  /* 0x000db000010a7983 */ /* 0x000f280000300a00 */
[----:B------:R-:W4:-:S12]  /*188e0*/  LDL.LU.64 R8, [R1+0xda8] ;  /* 0x000da80001087983 */ /* 0x000f180000300a00 */
        /* <DEDUP_REMOVED lines=8> */
[----:B0-----:R-:W3:Y:S04]  /*18970*/  LDL.LU.64 R10, [R1+0xd90] ;  /* 0x000d9000010a7983 */ /* 0x001ee80000300a00 */
[----:B------:R-:W3:Y:S04]  /*18980*/  LDL.LU.64 R8, [R1+0xd88] ;  /* 0x000d880001087983 */ /* 0x000ee80000300a00 */
[----:B------:R0:W-:Y:S04]  /*18990*/  STL.64 [R1+0xd10], R6 ;  /* 0x000d100601007387 */ /* 0x0001e80000100a00 */
[----:B------:R-:W-:Y:S04]  /*189a0*/  STL.64 [R1+0xd08], R4 ;  /* 0x000d080401007387 */ /* 0x000fe80000100a00 */
[----:B0-----:R-:W4:Y:S04]  /*189b0*/  LDL.LU R6, [R1+0x58] ;  /* 0x0000580001067983 */ /* 0x001f280000300800 */
[----:B------:R-:W4:Y:S01]  /*189c0*/  LDL.LU R7, [R1+0x5c] ;  /* 0x00005c0001077983 */ /* 0x000f220000300800 */
[----:B---3--:R-:W-:-:S15]  /*189d0*/  HMMA.16816.F32.BF16 R12, R8, R16, R12 ;  /* 0x00000010080c723c */ /* 0x008fde000004180c */
[----:B------:R-:W-:-:S04]  /*189e0*/  NOP ;  /* 0x0000000000007918 */ /* 0x000fc80000000000 */
[----:B------:R-:W-:Y:S04]  /*189f0*/  STL.64 [R1+0x90], R12 ;  /* 0x0000900c01007387 */ /* 0x000fe80000100a00 */
[----:B------:R0:W-:Y:S04]  /*18a00*/  STL.64 [R1+0x98], R14 ;  /* 0x0000980e01007387 */ /* 0x0001e80000100a00 */
[----:B0-----:R-:W2:Y:S04]  /*18a10*/  LDL.LU.64 R14, [R1+0xd80] ;  /* 0x000d8000010e7983 */ /* 0x001ea80000300a00 */
[----:B------:R-:W2:Y:S02]  /*18a20*/  LDL.LU.64 R12, [R1+0xd78] ;  /* 0x000d7800010c7983 */ /* 0x000ea40000300a00 */
[----:B--2---:R-:W-:Y:S02]  /*18a30*/  HMMA.16816.F32.BF16 R16, R12, R16, R20 ;  /* 0x000000100c10723c */ /* 0x004fe40000041814 */
[----:B------:R-:W4:Y:S04]  /*18a40*/  LDL.LU.64 R22, [R1+0xd70] ;  /* 0x000d700001167983 */ /* 0x000f280000300a00 */
[----:B------:R-:W4:-:S13]  /*18a50*/  LDL.LU.64 R20, [R1+0xd68] ;  /* 0x000d680001147983 */ /* 0x000f1a0000300a00 */
        /* <DEDUP_REMOVED lines=10> */
[----:B----4-:R-:W-:Y:S01]  /*18b00*/  HMMA.16816.F32.BF16 R20, R16, R6, R20 ;  /* 0x000000061014723c */ /* 0x010fe20000041814 */
[----:B------:R-:W-:-:S02]  /*18b10*/  IMAD.MOV.U32 R28, RZ, RZ, R18 ;  /* 0x000000ffff1c7224 */ /* 0x000fc400078e0012 */
[----:B------:R-:W-:Y:S02]  /*18b20*/  IMAD.MOV.U32 R29, RZ, RZ, R19 ;  /* 0x000000ffff1d7224 */ /* 0x000fe400078e0013 */
[----:B------:R-:W-:Y:S02]  /*18b30*/  IMAD.MOV.U32 R0, RZ, RZ, R16 ;  /* 0x000000ffff007224 */ /* 0x000fe400078e0010 */
[----:B------:R-:W-:-:S12]  /*18b40*/  IMAD.MOV.U32 R2, RZ, RZ, R17 ;  /* 0x000000ffff027224 */ /* 0x000fd800078e0011 */
        /* <DEDUP_REMOVED lines=10> */
[----:B0-----:R-:W3:Y:S04]  /*18bf0*/  LDL.LU.64 R22, [R1+0xd30] ;  /* 0x000d300001167983 */ /* 0x001ee80000300a00 */
[----:B------:R-:W4:Y:S04]  /*18c00*/  LDL.LU.64 R20, [R1+0xd28] ;  /* 0x000d280001147983 */ /* 0x000f280000300a00 */
[----:B------:R-:W-:Y:S04]  /*18c10*/  STL.64 [R1+0xcc0], R18 ;  /* 0x000cc01201007387 */ /* 0x000fe80000100a00 */
[----:B------:R0:W-:Y:S04]  /*18c20*/  STL.64 [R1+0xcb8], R16 ;  /* 0x000cb81001007387 */ /* 0x0001e80000100a00 */
[----:B0-----:R-:W4:Y:S04]  /*18c30*/  LDL.LU R16, [R1+0x110] ;  /* 0x0001100001107983 */ /* 0x001f280000300800 */
[----:B------:R-:W4:Y:S04]  /*18c40*/  LDL.LU R17, [R1+0x114] ;  /* 0x0001140001117983 */ /* 0x000f280000300800 */
[----:B------:R-:W4:Y:S04]  /*18c50*/  LDL.LU R18, [R1+0x118] ;  /* 0x0001180001127983 */ /* 0x000f280000300800 */
[----:B------:R-:W4:Y:S01]  /*18c60*/  LDL.LU R19, [R1+0x11c] ;  /* 0x00011c0001137983 */ /* 0x000f220000300800 */
[-C--:B--2---:R-:W-:Y:S03]  /*18c70*/  HMMA.16816.F32.BF16 R12, R24, R6.reuse, R12 ;  /* 0x00000006180c723c */ /* 0x084fe6000004180c */
[----:B---3--:R-:W-:Y:S05]  /*18c80*/  STL.64 [R1+0xcd0], R22 ;  /* 0x000cd01601007387 */ /* 0x008fea0000100a00 */
[----:B----4-:R-:W-:Y:S01]  /*18c90*/  HMMA.16816.F32.BF16 R16, R20, R6, R16 ;  /* 0x000000061410723c */ /* 0x010fe20000041810 */
[----:B------:R-:W-:-:S15]  /*18ca0*/  STL.64 [R1+0xcc8], R20 ;  /* 0x000cc81401007387 */ /* 0x000fde0000100a00 */
[----:B------:R-:W-:-:S03]  /*18cb0*/  NOP ;  /* 0x0000000000007918 */ /* 0x000fc60000000000 */
[----:B------:R0:W-:Y:S04]  /*18cc0*/  STL.64 [R1+0x330], R16 ;  /* 0x0003301001007387 */ /* 0x0001e80000100a00 */
[----:B------:R-:W-:Y:S04]  /*18cd0*/  STL.64 [R1+0x338], R18 ;  /* 0x0003381201007387 */ /* 0x000fe80000100a00 */
[----:B------:R-:W2:Y:S04]  /*18ce0*/  LDL.LU.64 R4, [R1+0x2a0] ;  /* 0x0002a00001047983 */ /* 0x000ea80000300a00 */
[----:B------:R-:W2:Y:S04]  /*18cf0*/  LDL.LU.64 R6, [R1+0x2a8] ;  /* 0x0002a80001067983 */ /* 0x000ea80000300a00 */
[----:B------:R1:W-:Y:S04]  /*18d00*/  STL.64 [R1+0x310], R12 ;  /* 0x0003100c01007387 */ /* 0x0003e80000100a00 */
[----:B------:R3:W-:Y:S01]  /*18d10*/  STL.64 [R1+0x318], R14 ;  /* 0x0003180e01007387 */ /* 0x0007e20000100a00 */
[----:B0-----:R-:W-:-:S03]  /*18d20*/  IMAD.MOV.U32 R16, RZ, RZ, R0 ;  /* 0x000000ffff107224 */ /* 0x001fc600078e0000 */
[----:B-1----:R-:W4:Y:S04]  /*18d30*/  LDL.LU.64 R12, [R1+0x280] ;  /* 0x00028000010c7983 */ /* 0x002f280000300a00 */
[----:B---3--:R-:W4:Y:S04]  /*18d40*/  LDL.LU.64 R14, [R1+0x288] ;  /* 0x00028800010e7983 */ /* 0x008f280000300a00 */
[----:B------:R-:W-:Y:S04]  /*18d50*/  STL.64 [R1+0xce0], R26 ;  /* 0x000ce01a01007387 */ /* 0x000fe80000100a00 */
[----:B------:R-:W-:Y:S04]  /*18d60*/  STL.64 [R1+0xcd8], R24 ;  /* 0x000cd81801007387 */ /* 0x000fe80000100a00 */
[----:B------:R-:W3:Y:S01]  /*18d70*/  LDL.LU R0, [R1+0xd24] ;  /* 0x000d240001007983 */ /* 0x000ee20000300800 */
[----:B------:R-:W-:-:S03]  /*18d80*/  IMAD.MOV.U32 R17, RZ, RZ, R2 ;  /* 0x000000ffff117224 */ /* 0x000fc600078e0002 */
[----:B------:R-:W2:Y:S01]  /*18d90*/  LDL.LU R2, [R1+0xd20] ;  /* 0x000d200001027983 */ /* 0x000ea20000300800 */
[----:B------:R-:W-:Y:S02]  /*18da0*/  IMAD.MOV.U32 R18, RZ, RZ, R28 ;  /* 0x000000ffff127224 */ /* 0x000fe400078e001c */
[----:B------:R-:W-:Y:S01]  /*18db0*/  IMAD.MOV.U32 R19, RZ, RZ, R29 ;  /* 0x000000ffff137224 */ /* 0x000fe200078e001d */
[----:B------:R-:W4:Y:S04]  /*18dc0*/  LDL.LU R28, [R1+0xd1c] ;  /* 0x000d1c00011c7983 */ /* 0x000f280000300800 */
[----:B------:R-:W4:Y:S04]  /*18dd0*/  LDL.LU R29, [R1+0xd18] ;  /* 0x000d1800011d7983 */ /* 0x000f280000300800 */
[----:B------:R-:W0:Y:S04]  /*18de0*/  LDSM.16.M88.4 R24, [R3+UR8+0x2c00] ;  /* 0x002c00080318783b */ /* 0x000e280008000200 */
[----:B------:R1:W-:Y:S04]  /*18df0*/  STL.64 [R1+0xcf0], R18 ;  /* 0x000cf01201007387 */ /* 0x0003e80000100a00 */
[----:B------:R1:W-:Y:S04]  /*18e00*/  STL.64 [R1+0xce8], R16 ;  /* 0x000ce81001007387 */ /* 0x0003e80000100a00 */
[----:B-1----:R-:W4:Y:S04]  /*18e10*/  LDL R18, [R1+0x18] ;  /* 0x0000180001127983 */ /* 0x002f280000100800 */
[----:B------:R-:W4:Y:S04]  /*18e20*/  LDL R16, [R1+0x10] ;  /* 0x0000100001107983 */ /* 0x000f280000100800 */
[----:B------:R-:W4:Y:S04]  /*18e30*/  LDL R17, [R1+0x14] ;  /* 0x0000140001117983 */ /* 0x000f280000100800 */
[----:B------:R-:W4:Y:S01]  /*18e40*/  LDL R19, [R1+0x1c] ;  /* 0x00001c0001137983 */ /* 0x000f220000100800 */
[----:B---3--:R-:W-:-:S02]  /*18e50*/  IMAD.MOV.U32 R23, RZ, RZ, R0 ;  /* 0x000000ffff177224 */ /* 0x008fc400078e0000 */
[----:B--2---:R-:W-:Y:S02]  /*18e60*/  IMAD.MOV.U32 R22, RZ, RZ, R2 ;  /* 0x000000ffff167224 */ /* 0x004fe400078e0002 */
[----:B0-----:R-:W-:Y:S02]  /*18e70*/  IMAD.MOV.U32 R2, RZ, RZ, R26 ;  /* 0x000000ffff027224 */ /* 0x001fe400078e001a */
[----:B------:R-:W-:-:S03]  /*18e80*/  IMAD.MOV.U32 R0, RZ, RZ, R27 ;  /* 0x000000ffff007224 */ /* 0x000fc600078e001b */
[----:B------:R0:W-:Y:S04]  /*18e90*/  STL [R1+0xbe4], R2 ;  /* 0x000be40201007387 */ /* 0x0001e80000100800 */
[----:B------:R1:W-:Y:S01]  /*18ea0*/  STL [R1+0xbe0], R0 ;  /* 0x000be00001007387 */ /* 0x0003e20000100800 */
[----:B----4-:R-:W-:Y:S03]  /*18eb0*/  HMMA.16816.F32.BF16 R16, R16, R24, R4 ;  /* 0x000000181010723c */ /* 0x010fe60000041804 */
[----:B------:R-:W2:Y:S04]  /*18ec0*/  LDL.LU.64 R6, [R1+0xd10] ;  /* 0x000d100001067983 */ /* 0x000ea80000300a00 */
[----:B------:R-:W2:Y:S01]  /*18ed0*/  LDL.LU.64 R4, [R1+0xd08] ;  /* 0x000d080001047983 */ /* 0x000ea20000300a00 */
[----:B------:R-:W-:-:S02]  /*18ee0*/  IMAD.MOV.U32 R20, RZ, RZ, R29 ;  /* 0x000000ffff147224 */ /* 0x000fc400078e001d */
[----:B------:R-:W-:-:S09]  /*18ef0*/  IMAD.MOV.U32 R21, RZ, RZ, R28 ;  /* 0x000000ffff157224 */ /* 0x000fd200078e001c */
[----:B------:R3:W-:Y:S04]  /*18f00*/  STL.64 [R1+0x130], R16 ;  /* 0x0001301001007387 */ /* 0x0007e80000100a00 */
[----:B------:R4:W-:Y:S01]  /*18f10*/  STL.64 [R1+0x138], R18 ;  /* 0x0001381201007387 */ /* 0x0009e20000100a00 */
[----:B--2---:R-:W-:-:S15]  /*18f20*/  HMMA.16816.F32.BF16 R12, R4, R24, R12 ;  /* 0x00000018040c723c */ /* 0x004fde000004180c */
[----:B------:R-:W-:-:S04]  /*18f30*/  NOP ;  /* 0x0000000000007918 */ /* 0x000fc80000000000 */
[----:B0-----:R-:W-:Y:S02]  /*18f40*/  IMAD.MOV.U32 R2, RZ, RZ, R12 ;  /* 0x000000ffff027224 */ /* 0x001fe400078e000c */
[----:B-1----:R-:W-:Y:S02]  /*18f50*/  IMAD.MOV.U32 R0, RZ, RZ, R13 ;  /* 0x000000ffff007224 */ /* 0x002fe400078e000d */
[----:B------:R-:W-:Y:S02]  /*18f60*/  IMAD.MOV.U32 R29, RZ, RZ, R14 ;  /* 0x000000ffff1d7224 */ /* 0x000fe400078e000e */
[----:B------:R-:W-:Y:S01]  /*18f70*/  IMAD.MOV.U32 R28, RZ, RZ, R15 ;  /* 0x000000ffff1c7224 */ /* 0x000fe200078e000f */
[----:B------:R-:W2:Y:S04]  /*18f80*/  LDL.LU.64 R12, [R1+0x270] ;  /* 0x00027000010c7983 */ /* 0x000ea80000300a00 */
[----:B------:R-:W2:Y:S04]  /*18f90*/  LDL.LU.64 R14, [R1+0x278] ;  /* 0x00027800010e7983 */ /* 0x000ea80000300a00 */
[----:B---3--:R-:W3:Y:S04]  /*18fa0*/  LDL.LU.64 R16, [R1+0x250] ;  /* 0x0002500001107983 */ /* 0x008ee80000300a00 */
[----:B----4-:R-:W3:Y:S04]  /*18fb0*/  LDL.LU.64 R18, [R1+0x258] ;  /* 0x0002580001127983 */ /* 0x010ee80000300a00 */
[----:B------:R-:W-:Y:S04]  /*18fc0*/  STL.64 [R1+0xca0], R6 ;  /* 0x000ca00601007387 */ /* 0x000fe80000100a00 */
[----:B------:R0:W-:Y:S04]  /*18fd0*/  STL.64 [R1+0xc98], R4 ;  /* 0x000c980401007387 */ /* 0x0001e80000100a00 */
[----:B0-----:R-:W4:Y:S04]  /*18fe0*/  LDL.LU R4, [R1+0xe0] ;  /* 0x0000e00001047983 */ /* 0x001f280000300800 */
[----:B------:R-:W4:Y:S04]  /*18ff0*/  LDL.LU R5, [R1+0xe4] ;  /* 0x0000e40001057983 */ /* 0x000f280000300800 */
[----:B------:R-:W4:Y:S04]  /*19000*/  LDL.LU R6, [R1+0xe8] ;  /* 0x0000e80001067983 */ /* 0x000f280000300800 */
[----:B------:R-:W4:Y:S04]  /*19010*/  LDL.LU R7, [R1+0xec] ;  /* 0x0000ec0001077983 */ /* 0x000f280000300800 */
        /* <DEDUP_REMOVED lines=19> */
[----:B0-----:R-:W3:Y:S04]  /*19150*/  LDL.LU.64 R26, [R1+0xce0] ;  /* 0x000ce000011a7983 */ /* 0x001ee80000300a00 */
[----:B------:R-:W3:Y:S04]  /*19160*/  LDL.LU.64 R24, [R1+0xcd8] ;  /* 0x000cd80001187983 */ /* 0x000ee80000300a00 */
[----:B------:R-:W-:Y:S04]  /*19170*/  STL.64 [R1+0xc70], R14 ;  /* 0x000c700e01007387 */ /* 0x000fe80000100a00 */
[----:B------:R0:W-:Y:S04]  /*19180*/  STL.64 [R1+0xc68], R12 ;  /* 0x000c680c01007387 */ /* 0x0001e80000100a00 */
[----:B0-----:R-:W3:Y:S04]  /*19190*/  LDL.LU R12, [R1+0xc0] ;  /* 0x0000c000010c7983 */ /* 0x001ee80000300800 */
[----:B------:R-:W3:Y:S04]  /*191a0*/  LDL.LU R13, [R1+0xc4] ;  /* 0x0000c400010d7983 */ /* 0x000ee80000300800 */
[----:B------:R-:W3:Y:S04]  /*191b0*/  LDL.LU R14, [R1+0xc8] ;  /* 0x0000c800010e7983 */ /* 0x000ee80000300800 */
[----:B------:R-:W3:Y:S01]  /*191c0*/  LDL.LU R15, [R1+0xcc] ;  /* 0x0000cc00010f7983 */ /* 0x000ee20000300800 */
[----:B--2---:R-:W-:Y:S03]  /*191d0*/  HMMA.16816.F32.BF16 R16, R16, R10, R20 ;  /* 0x0000000a1010723c */ /* 0x004fe60000041814 */
[----:B------:R-:W2:Y:S04]  /*191e0*/  LDL.LU.64 R22, [R1+0xcd0] ;  /* 0x000cd00001167983 */ /* 0x000ea80000300a00 */
[----:B------:R-:W2:-:S12]  /*191f0*/  LDL.LU.64 R20, [R1+0xcc8] ;  /* 0x000cc80001147983 */ /* 0x000e980000300a00 */
[----:B------:R-:W-:Y:S04]  /*19200*/  STL.64 [R1+0x320], R16 ;  /* 0x0003201001007387 */ /* 0x000fe80000100a00 */
[----:B------:R0:W-:Y:S04]  /*19210*/  STL.64 [R1+0x328], R18 ;  /* 0x0003281201007387 */ /* 0x0001e80000100a00 */
[----:B0-----:R-:W4:Y:S04]  /*19220*/  LDL.LU.64 R18, [R1+0xcc0] ;  /* 0x000cc00001127983 */ /* 0x001f280000300a00 */
[----:B------:R-:W4:Y:S02]  /*19230*/  LDL.LU.64 R16, [R1+0xcb8] ;  /* 0x000cb80001107983 */ /* 0x000f240000300a00 */
[----:B----4-:R-:W-:-:S15]  /*19240*/  HMMA.16816.F32.BF16 R4, R16, R10, R4 ;  /* 0x0000000a1004723c */ /* 0x010fde0000041804 */
[----:B------:R-:W-:-:S04]  /*19250*/  NOP ;  /* 0x0000000000007918 */ /* 0x000fc80000000000 */
[----:B------:R0:W-:Y:S04]  /*19260*/  STL.64 [R1+0x300], R4 ;  /* 0x0003000401007387 */ /* 0x0001e80000100a00 */
[----:B------:R1:W-:Y:S04]  /*19270*/  STL.64 [R1+0x308], R6 ;  /* 0x0003080601007387 */ /* 0x0003e80000100a00 */
[----:B0-----:R-:W4:Y:S04]  /*19280*/  LDL.64 R4, [R1+0x10] ;  /* 0x0000100001047983 */ /* 0x001f280000100a00 */
[----:B-1----:R-:W2:Y:S04]  /*19290*/  LDL.64 R6, [R1+0x18] ;  /* 0x0000180001067983 */ /* 0x002ea80000100a00 */
[----:B------:R-:W-:Y:S04]  /*192a0*/  STL.64 [R1+0xc40], R18 ;  /* 0x000c401201007387 */ /* 0x000fe80000100a00 */
[----:B------:R0:W-:Y:S04]  /*192b0*/  STL.64 [R1+0xc38], R16 ;  /* 0x000c381001007387 */ /* 0x0001e80000100a00 */
[----:B0-----:R-:W2:Y:S04]  /*192c0*/  LDL.LU R16, [R1+0xd0] ;  /* 0x0000d00001107983 */ /* 0x001ea80000300800 */
[----:B------:R-:W2:Y:S04]  /*192d0*/  LDL.LU R17, [R1+0xd4] ;  /* 0x0000d40001117983 */ /* 0x000ea80000300800 */
[----:B------:R-:W2:Y:S04]  /*192e0*/  LDL.LU R18, [R1+0xd8] ;  /* 0x0000d80001127983 */ /* 0x000ea80000300800 */
[----:B------:R-:W2:Y:S02]  /*192f0*/  LDL.LU R19, [R1+0xdc] ;  /* 0x0000dc0001137983 */ /* 0x000ea40000300800 */
[----:B--2---:R-:W-:-:S15]  /*19300*/  HMMA.16816.F32.BF16 R16, R20, R10, R16 ;  /* 0x0000000a1410723c */ /* 0x004fde0000041810 */
[----:B------:R-:W-:-:S04]  /*19310*/  NOP ;  /* 0x0000000000007918 */ /* 0x000fc80000000000 */
[----:B------:R0:W-:Y:S04]  /*19320*/  STL.64 [R1+0x2f0], R16 ;  /* 0x0002f01001007387 */ /* 0x0001e80000100a00 */
[----:B------:R1:W-:Y:S04]  /*19330*/  STL.64 [R1+0x2f8], R18 ;  /* 0x0002f81201007387 */ /* 0x0003e80000100a00 */
[----:B0-----:R-:W2:Y:S04]  /*19340*/  LDL.64 R16, [R1] ;  /* 0x0000000001107983 */ /* 0x001ea80000100a00 */
[----:B-1----:R-:W2:Y:S04]  /*19350*/  LDL.64 R18, [R1+0x8] ;  /* 0x0000080001127983 */ /* 0x002ea80000100a00 */
[----:B--2---:R-:W-:Y:S04]  /*19360*/  STL.64 [R1+0xc60], R18 ;  /* 0x000c601201007387 */ /* 0x004fe80000100a00 */
[----:B------:R-:W-:Y:S04]  /*19370*/  STL.64 [R1+0xc58], R16 ;  /* 0x000c581001007387 */ /* 0x000fe80000100a00 */
[----:B------:R-:W-:Y:S04]  /*19380*/  STL.64 [R1+0xc30], R22 ;  /* 0x000c301601007387 */ /* 0x000fe80000100a00 */
[----:B------:R0:W-:Y:S04]  /*19390*/  STL.64 [R1+0xc28], R20 ;  /* 0x000c281401007387 */ /* 0x0001e80000100a00 */
[----:B0-----:R-:W2:Y:S04]  /*193a0*/  LDL.LU R20, [R1+0xa0] ;  /* 0x0000a00001147983 */ /* 0x001ea80000300800 */
[----:B--2---:R-:W-:Y:S04]  /*193b0*/  STL [R1+0xc78], R20 ;  /* 0x000c781401007387 */ /* 0x004fe80000100800 */
[----:B------:R-:W2:Y:S04]  /*193c0*/  LDL.LU R21, [R1+0xa4] ;  /* 0x0000a40001157983 */ /* 0x000ea80000300800 */
[----:B--2---:R0:W-:Y:S04]  /*193d0*/  STL [R1+0xc7c], R21 ;  /* 0x000c7c1501007387 */ /* 0x0041e80000100800 */
[----:B------:R-:W2:Y:S04]  /*193e0*/  LDL.LU R22, [R1+0xa8] ;  /* 0x0000a80001167983 */ /* 0x000ea80000300800 */
[----:B------:R-:W2:Y:S01]  /*193f0*/  LDL.LU R23, [R1+0xac] ;  /* 0x0000ac0001177983 */ /* 0x000ea20000300800 */
[----:B---3--:R-:W-:Y:S03]  /*19400*/  HMMA.16816.F32.BF16 R8, R24, R10, R12 ;  /* 0x0000000a1808723c */ /* 0x008fe6000004180c */
[----:B--2---:R1:W-:Y:S04]  /*19410*/  STL.64 [R1+0xc90], R22 ;  /* 0x000c901601007387 */ /* 0x0043e80000100a00 */
[----:B0-----:R-:W2:Y:S04]  /*19420*/  LDL.LU.64 R20, [R1+0x240] ;  /* 0x0002400001147983 */ /* 0x001ea80000300a00 */
[----:B-1----:R-:W3:Y:S08]  /*19430*/  LDL.LU.64 R22, [R1+0x248] ;  /* 0x0002480001167983 */ /* 0x002ef00000300a00 */
[----:B------:R-:W-:Y:S04]  /*19440*/  STL.64 [R1+0x2d0], R8 ;  /* 0x0002d00801007387 */ /* 0x000fe80000100a00 */
[----:B------:R-:W-:Y:S04]  /*19450*/  STL.64 [R1+0x2d8], R10 ;  /* 0x0002d80a01007387 */ /* 0x000fe80000100a00 */
[----:B------:R-:W0:Y:S04]  /*19460*/  LDSM.16.M88.4 R8, [R3+UR8+0x3000] ;  /* 0x003000080308783b */ /* 0x000e280008000200 */
[----:B---3--:R-:W-:Y:S04]  /*19470*/  STL.64 [R1+0xcb0], R22 ;  /* 0x000cb01601007387 */ /* 0x008fe80000100a00 */
[----:B--2---:R1:W-:Y:S04]  /*19480*/  STL.64 [R1+0xca8], R20 ;  /* 0x000ca81401007387 */ /* 0x0043e80000100a00 */
[----:B-1----:R-:W2:Y:S04]  /*19490*/  LDL.LU.64 R20, [R1+0x260] ;  /* 0x0002600001147983 */ /* 0x002ea80000300a00 */
[----:B------:R-:W2:Y:S04]  /*194a0*/  LDL.LU.64 R22, [R1+0x268] ;  /* 0x0002680001167983 */ /* 0x000ea80000300a00 */
[----:B------:R-:W3:Y:S04]  /*194b0*/  LDL.LU.64 R12, [R1+0x230] ;  /* 0x00023000010c7983 */ /* 0x000ee80000300a00 */
[----:B------:R-:W3:Y:S04]  /*194c0*/  LDL.LU.64 R14, [R1+0x238] ;  /* 0x00023800010e7983 */ /* 0x000ee80000300a00 */
[----:B------:R-:W-:Y:S04]  /*194d0*/  STL.64 [R1+0xc20], R26 ;  /* 0x000c201a01007387 */ /* 0x000fe80000100a00 */
[----:B------:R1:W-:Y:S01]  /*194e0*/  STL.64 [R1+0xc18], R24 ;  /* 0x000c181801007387 */ /* 0x0003e20000100a00 */
[----:B------:R-:W-:-:S02]  /*194f0*/  IMAD.MOV.U32 R0, RZ, RZ, R6 ;  /* 0x000000ffff007224 */ /* 0x000fc400078e0006 */
[----:B------:R-:W-:Y:S01]  /*19500*/  IMAD.MOV.U32 R2, RZ, RZ, R7 ;  /* 0x000000ffff027224 */ /* 0x000fe200078e0007 */
[----:B-1----:R-:W3:Y:S04]  /*19510*/  LDL.LU R24, [R1+0x90] ;  /* 0x0000900001187983 */ /* 0x002ee80000300800 */
[----:B------:R-:W3:Y:S04]  /*19520*/  LDL.LU R25, [R1+0x94] ;  /* 0x0000940001197983 */ /* 0x000ee80000300800 */
[----:B------:R-:W3:Y:S04]  /*19530*/  LDL.LU R26, [R1+0x98] ;  /* 0x00009800011a7983 */ /* 0x000ee80000300800 */
[----:B------:R-:W3:Y:S04]  /*19540*/  LDL.LU R27, [R1+0x9c] ;  /* 0x00009c00011b7983 */ /* 0x000ee80000300800 */
[----:B------:R-:W3:Y:S04]  /*19550*/  LDL.LU.64 R16, [R1+0x210] ;  /* 0x0002100001107983 */ /* 0x000ee80000300a00 */
[----:B------:R-:W3:Y:S04]  /*19560*/  LDL.LU.64 R18, [R1+0x218] ;  /* 0x0002180001127983 */ /* 0x000ee80000300a00 */
[----:B0-----:R-:W-:Y:S01]  /*19570*/  STL.64 [R1+0x58], R10 ;  /* 0x0000580a01007387 */ /* 0x001fe20000100a00 */
[----:B----4-:R-:W-:-:S02]  /*19580*/  IMAD.MOV.U32 R28, RZ, RZ, R4 ;  /* 0x000000ffff1c7224 */ /* 0x010fc400078e0004 */
[----:B------:R-:W-:Y:S01]  /*19590*/  IMAD.MOV.U32 R29, RZ, RZ, R5 ;  /* 0x000000ffff1d7224 */ /* 0x000fe200078e0005 */
[----:B--2---:R-:W-:-:S15]  /*195a0*/  HMMA.16816.F32.BF16 R20, R4, R8, R20 ;  /* 0x000000080414723c */ /* 0x004fde0000041814 */
[----:B------:R-:W-:-:S04]  /*195b0*/  NOP ;  /* 0x0000000000007918 */ /* 0x000fc80000000000 */
        /* <DEDUP_REMOVED lines=8> */
[----:B------:R0:W-:Y:S04]  /*19640*/  STL.64 [R1+0xf0], R20 ;  /* 0x0000f01401007387 */ /* 0x0001e80000100a00 */
[----:B------:R1:W-:Y:S01]  /*19650*/  STL.64 [R1+0xf8], R22 ;  /* 0x0000f81601007387 */ /* 0x0003e20000100a00 */
[----:B0-----:R-:W-:-:S03]  /*19660*/  IMAD.MOV.U32 R21, RZ, RZ, R8 ;  /* 0x000000ffff157224 */ /* 0x001fc600078e0008 */
[----:B-1----:R-:W2:Y:S01]  /*19670*/  LDL.LU.64 R22, [R1+0xc90] ;  /* 0x000c900001167983 */ /* 0x002ea20000300a00 */
[----:B------:R-:W-:-:S03]  /*19680*/  IMAD.MOV.U32 R20, RZ, RZ, R9 ;  /* 0x000000ffff147224 */ /* 0x000fc600078e0009 */
[----:B------:R-:W3:Y:S04]  /*19690*/  LDL.LU.64 R10, [R1+0xc88] ;  /* 0x000c8800010a7983 */ /* 0x000ee80000300a00 */
[----:B------:R-:W3:Y:S04]  /*196a0*/  LDL.LU.64 R8, [R1+0xc80] ;  /* 0x000c800001087983 */ /* 0x000ee80000300a00 */
[----:B------:R-:W-:Y:S04]  /*196b0*/  STL.64 [R1+0xc00], R6 ;  /* 0x000c000601007387 */ /* 0x000fe80000100a00 */
[----:B------:R0:W-:Y:S02]  /*196c0*/  STL.64 [R1+0xbf8], R4 ;  /* 0x000bf80401007387 */ /* 0x0001e40000100a00 */
[----:B0-----:R-:W-:-:S02]  /*196d0*/  IMAD.MOV.U32 R4, RZ, RZ, R21 ;  /* 0x000000ffff047224 */ /* 0x001fc400078e0015 */
[----:B------:R-:W-:Y:S01]  /*196e0*/  IMAD.MOV.U32 R5, RZ, RZ, R20 ;  /* 0x000000ffff057224 */ /* 0x000fe200078e0014 */
[----:B------:R-:W2:Y:S04]  /*196f0*/  LDL.LU R21, [R1+0xc7c] ;  /* 0x000c7c0001157983 */ /* 0x000ea80000300800 */
[----:B------:R-:W2:Y:S02]  /*19700*/  LDL.LU R20, [R1+0xc78] ;  /* 0x000c780001147983 */ /* 0x000ea40000300800 */
[----:B---3--:R-:W-:-:S15]  /*19710*/  HMMA.16816.F32.BF16 R12, R8, R4, R12 ;  /* 0x00000004080c723c */ /* 0x008fde000004180c */
        /* <DEDUP_REMOVED lines=9> */
[----:B---3--:R-:W-:Y:S03]  /*197b0*/  HMMA.16816.F32.BF16 R4, R12, R4, R16 ;  /* 0x000000040c04723c */ /* 0x008fe60000041810 */
[----:B------:R-:W4:Y:S04]  /*197c0*/  LDL.LU.64 R18, [R1+0xc60] ;  /* 0x000c600001127983 */ /* 0x000f280000300a00 */
[----:B------:R-:W4:-:S12]  /*197d0*/  LDL.LU.64 R16, [R1+0xc58] ;  /* 0x000c580001107983 */ /* 0x000f180000300a00 */
[----:B------:R0:W-:Y:S04]  /*197e0*/  STL.64 [R1+0xc0], R4 ;  /* 0x0000c00401007387 */ /* 0x0001e80000100a00 */
[----:B------:R1:W-:Y:S01]  /*197f0*/  STL.64 [R1+0xc8], R6 ;  /* 0x0000c80601007387 */ /* 0x0003e20000100a00 */
[----:B0-----:R-:W-:Y:S02]  /*19800*/  IMAD.MOV.U32 R4, RZ, RZ, R28 ;  /* 0x000000ffff047224 */ /* 0x001fe400078e001c */
[----:B------:R-:W-:Y:S01]  /*19810*/  IMAD.MOV.U32 R5, RZ, RZ, R29 ;  /* 0x000000ffff057224 */ /* 0x000fe200078e001d */
[----:B------:R-:W3:Y:S04]  /*19820*/  LDL.LU R28, [R1+0xc54] ;  /* 0x000c5400011c7983 */ /* 0x000ee80000300800 */
[----:B------:R-:W2:Y:S01]  /*19830*/  LDL.LU R29, [R1+0xc50] ;  /* 0x000c5000011d7983 */ /* 0x000ea20000300800 */
[----:B-1----:R-:W-:-:S02]  /*19840*/  IMAD.MOV.U32 R6, RZ, RZ, R0 ;  /* 0x000000ffff067224 */ /* 0x002fc400078e0000 */
[----:B------:R-:W-:Y:S01]  /*19850*/  IMAD.MOV.U32 R7, RZ, RZ, R2 ;  /* 0x000000ffff077224 */ /* 0x000fe200078e0002 */
[----:B------:R-:W2:Y:S04]  /*19860*/  LDL.LU R0, [R1+0xc4c] ;  /* 0x000c4c0001007983 */ /* 0x000ea80000300800 */
[----:B------:R-:W2:Y:S04]  /*19870*/  LDL.LU R2, [R1+0xc48] ;  /* 0x000c480001027983 */ /* 0x000ea80000300800 */
[----:B------:R-:W-:Y:S04]  /*19880*/  STL.64 [R1+0xbd8], R14 ;  /* 0x000bd80e01007387 */ /* 0x000fe80000100a00 */
[----:B------:R0:W-:Y:S04]  /*19890*/  STL.64 [R1+0xbd0], R12 ;  /* 0x000bd00c01007387 */ /* 0x0001e80000100a00 */
[----:B0-----:R-:W4:Y:S04]  /*198a0*/  LDL.LU R12, [R1+0xb0] ;  /* 0x0000b000010c7983 */ /* 0x001f280000300800 */
[----:B------:R-:W4:Y:S04]  /*198b0*/  LDL.LU R13, [R1+0xb4] ;  /* 0x0000b400010d7983 */ /* 0x000f280000300800 */
[----:B------:R-:W4:Y:S04]  /*198c0*/  LDL.LU R14, [R1+0xb8] ;  /* 0x0000b800010e7983 */ /* 0x000f280000300800 */
[----:B------:R-:W4:Y:S02]  /*198d0*/  LDL.LU R15, [R1+0xbc] ;  /* 0x0000bc00010f7983 */ /* 0x000f240000300800 */
[----:B----4-:R-:W-:-:S15]  /*198e0*/  HMMA.16816.F32.BF16 R12, R16, R10, R12 ;  /* 0x0000000a100c723c */ /* 0x010fde000004180c */
[----:B------:R-:W-:-:S04]  /*198f0*/  NOP ;  /* 0x0000000000007918 */ /* 0x000fc80000000000 */
[----:B------:R0:W-:Y:S04]  /*19900*/  STL.64 [R1+0x2e0], R12 ;  /* 0x0002e00c01007387 */ /* 0x0001e80000100a00 */
[----:B------:R1:W-:Y:S01]  /*19910*/  STL.64 [R1+0x2e8], R14 ;  /* 0x0002e80e01007387 */ /* 0x0003e20000100a00 */
[----:B0-----:R-:W-:Y:S02]  /*19920*/  IMAD.MOV.U32 R13, RZ, RZ, R18 ;  /* 0x000000ffff0d7224 */ /* 0x001fe400078e0012 */
[----:B------:R-:W-:Y:S02]  /*19930*/  IMAD.MOV.U32 R12, RZ, RZ, R19 ;  /* 0x000000ffff0c7224 */ /* 0x000fe400078e0013 */
[----:B-1----:R-:W-:Y:S02]  /*19940*/  IMAD.MOV.U32 R15, RZ, RZ, R16 ;  /* 0x000000ffff0f7224 */ /* 0x002fe400078e0010 */
[----:B------:R-:W-:Y:S01]  /*19950*/  IMAD.MOV.U32 R14, RZ, RZ, R17 ;  /* 0x000000ffff0e7224 */ /* 0x000fe200078e0011 */
[----:B------:R-:W2:Y:S04]  /*19960*/  LDL.LU.64 R18, [R1+0xc40] ;  /* 0x000c400001127983 */ /* 0x000ea80000300a00 */
[----:B------:R-:W2:Y:S02]  /*19970*/  LDL.LU.64 R16, [R1+0xc38] ;  /* 0x000c380001107983 */ /* 0x000ea40000300a00 */
[----:B--2---:R-:W-:-:S15]  /*19980*/  HMMA.16816.F32.BF16 R20, R16, R10, R20 ;  /* 0x0000000a1014723c */ /* 0x004fde0000041814 */
        /* <DEDUP_REMOVED lines=15> */
[----:B0-----:R-:W4:Y:S04]  /*19a80*/  LDL.LU.64 R26, [R1+0xc20] ;  /* 0x000c2000011a7983 */ /* 0x001f280000300a00 */
[----:B------:R-:W4:Y:S04]  /*19a90*/  LDL.LU.64 R24, [R1+0xc18] ;  /* 0x000c180001187983 */ /* 0x000f280000300a00 */
[----:B------:R-:W-:Y:S04]  /*19aa0*/  STL.64 [R1+0xba8], R22 ;  /* 0x000ba81601007387 */ /* 0x000fe80000100a00 */
[----:B------:R-:W-:Y:S04]  /*19ab0*/  STL.64 [R1+0xba0], R20 ;  /* 0x000ba01401007387 */ /* 0x000fe80000100a00 */
[----:B------:R-:W2:Y:S01]  /*19ac0*/  LDL.LU.64 R8, [R1+0x1b0] ;  /* 0x0001b00001087983 */ /* 0x000ea20000300a00 */
[----:B----4-:R-:W-:Y:S03]  /*19ad0*/  HMMA.16816.F32.BF16 R16, R24, R10, R16 ;  /* 0x0000000a1810723c */ /* 0x010fe60000041810 */
[----:B------:R-:W4:-:S15]  /*19ae0*/  LDL.LU.64 R10, [R1+0x1b8] ;  /* 0x0001b800010a7983 */ /* 0x000f1e0000300a00 */
[----:B------:R-:W-:Y:S01]  /*19af0*/  NOP ;  /* 0x0000000000007918 */ /* 0x000fe20000000000 */
[----:B------:R-:W-:Y:S04]  /*19b00*/  STL.64 [R1+0x290], R16 ;  /* 0x0002901001007387 */ /* 0x000fe80000100a00 */
[----:B------:R-:W-:Y:S04]  /*19b10*/  STL.64 [R1+0x298], R18 ;  /* 0x0002981201007387 */ /* 0x000fe80000100a00 */
[----:B----4-:R-:W-:Y:S04]  /*19b20*/  STL.64 [R1+0xc10], R10 ;  /* 0x000c100a01007387 */ /* 0x010fe80000100a00 */
[----:B--2---:R0:W-:Y:S04]  /*19b30*/  STL.64 [R1+0xc08], R8 ;  /* 0x000c080801007387 */ /* 0x0041e80000100a00 */
[----:B0-----:R-:W2:Y:S04]  /*19b40*/  LDL.LU.64 R8, [R1+0x220] ;  /* 0x0002200001087983 */ /* 0x001ea80000300a00 */
[----:B------:R-:W2:Y:S04]  /*19b50*/  LDL.LU.64 R10, [R1+0x228] ;  /* 0x00022800010a7983 */ /* 0x000ea80000300a00 */
[----:B------:R-:W-:Y:S04]  /*19b60*/  STL.64 [R1+0xbb8], R26 ;  /* 0x000bb81a01007387 */ /* 0x000fe80000100a00 */
[----:B------:R-:W-:Y:S04]  /*19b70*/  STL.64 [R1+0xbb0], R24 ;  /* 0x000bb01801007387 */ /* 0x000fe80000100a00 */
[----:B------:R-:W0:Y:S01]  /*19b80*/  LDSM.16.M88.4 R24, [R3+UR8+0x3400] ;  /* 0x003400080318783b */ /* 0x000e220008000200 */
[----:B------:R-:W-:-:S02]  /*19b90*/  IMAD.MOV.U32 R18, RZ, RZ, R13 ;  /* 0x000000ffff127224 */ /* 0x000fc400078e000d */
[----:B------:R-:W-:Y:S02]  /*19ba0*/  IMAD.MOV.U32 R19, RZ, RZ, R12 ;  /* 0x000000ffff137224 */ /* 0x000fe400078e000c */
[----:B------:R-:W-:Y:S02]  /*19bb0*/  IMAD.MOV.U32 R16, RZ, RZ, R15 ;  /* 0x000000ffff107224 */ /* 0x000fe400078e000f */
[----:B------:R-:W-:Y:S01]  /*19bc0*/  IMAD.MOV.U32 R17, RZ, RZ, R14 ;  /* 0x000000ffff117224 */ /* 0x000fe200078e000e */
[----:B------:R-:W4:Y:S04]  /*19bd0*/  LDL.LU.64 R12, [R1+0x180] ;  /* 0x00018000010c7983 */ /* 0x000f280000300a00 */
[----:B------:R-:W4:Y:S04]  /*19be0*/  LDL.LU.64 R14, [R1+0x188] ;  /* 0x00018800010e7983 */ /* 0x000f280000300a00 */
[----:B------:R-:W-:Y:S04]  /*19bf0*/  STL.64 [R1+0xbc8], R18 ;  /* 0x000bc81201007387 */ /* 0x000fe80000100a00 */
[----:B------:R1:W-:Y:S04]  /*19c00*/  STL.64 [R1+0xbc0], R16 ;  /* 0x000bc01001007387 */ /* 0x0003e80000100a00 */
[----:B-1----:R-:W3:Y:S04]  /*19c10*/  LDL.LU.64 R16, [R1+0x160] ;  /* 0x0001600001107983 */ /* 0x002ee80000300a00 */
[----:B------:R-:W3:Y:S04]  /*19c20*/  LDL.LU.64 R18, [R1+0x168] ;  /* 0x0001680001127983 */ /* 0x000ee80000300a00 */
[----:B------:R-:W3:Y:S04]  /*19c30*/  LDL.LU R20, [R1+0x130] ;  /* 0x0001300001147983 */ /* 0x000ee80000300800 */
[----:B------:R-:W3:Y:S04]  /*19c40*/  LDL.LU R21, [R1+0x134] ;  /* 0x0001340001157983 */ /* 0x000ee80000300800 */
[----:B------:R-:W3:Y:S04]  /*19c50*/  LDL.LU R22, [R1+0x138] ;  /* 0x0001380001167983 */ /* 0x000ee80000300800 */
[----:B------:R-:W3:Y:S04]  /*19c60*/  LDL.LU R23, [R1+0x13c] ;  /* 0x00013c0001177983 */ /* 0x000ee80000300800 */
[----:B0-----:R-:W-:Y:S01]  /*19c70*/  STL.64 [R1+0x48], R26 ;  /* 0x0000481a01007387 */ /* 0x001fe20000100a00 */
[----:B--2---:R-:W-:Y:S03]  /*19c80*/  HMMA.16816.F32.BF16 R4, R4, R24, R8 ;  /* 0x000000180404723c */ /* 0x004fe60000041808 */
[----:B------:R-:W2:Y:S04]  /*19c90*/  LDL.LU.64 R10, [R1+0xc10] ;  /* 0x000c1000010a7983 */ /* 0x000ea80000300a00 */
[----:B------:R-:W2:-:S12]  /*19ca0*/  LDL.LU.64 R8, [R1+0xc08] ;  /* 0x000c080001087983 */ /* 0x000e980000300a00 */
        /* <DEDUP_REMOVED lines=13> */
[----:B------:R-:W-:Y:S01]  /*19d80*/  IMAD.MOV.U32 R5, RZ, RZ, R0 ;  /* 0x000000ffff057224 */ /* 0x000fe200078e0000 */
[----:B------:R-:W2:Y:S04]  /*19d90*/  LDL.LU R2, [R1+0xbe4] ;  /* 0x000be40001027983 */ /* 0x000ea80000300800 */
[----:B------:R-:W2:Y:S01]  /*19da0*/  LDL.LU R0, [R1+0xbe0] ;  /* 0x000be00001007983 */ /* 0x000ea20000300800 */
[----:B----4-:R-:W-:-:S15]  /*19db0*/  HMMA.16816.F32.BF16 R12, R8, R24, R12 ;  /* 0x00000018080c723c */ /* 0x010fde000004180c */
[----:B------:R-:W-:-:S04]  /*19dc0*/  NOP ;  /* 0x0000000000007918 */ /* 0x000fc80000000000 */
[----:B------:R-:W-:Y:S04]  /*19dd0*/  STL.64 [R1+0xb0], R12 ;  /* 0x0000b00c01007387 */ /* 0x000fe80000100a00 */
[----:B------:R0:W-:Y:S04]  /*19de0*/  STL.64 [R1+0xb8], R14 ;  /* 0x0000b80e01007387 */ /* 0x0001e80000100a00 */
[----:B0-----:R-:W3:Y:S04]  /*19df0*/  LDL.LU.64 R14, [R1+0xbd8] ;  /* 0x000bd800010e7983 */ /* 0x001ee80000300a00 */
[----:B------:R-:W3:Y:S04]  /*19e00*/  LDL.LU.64 R12, [R1+0xbd0] ;  /* 0x000bd000010c7983 */ /* 0x000ee80000300a00 */
[----:B------:R2:W-:Y:S04]  /*19e10*/  STL.64 [R1+0xb78], R10 ;  /* 0x000b780a01007387 */ /* 0x0005e80000100a00 */
[----:B------:R-:W-:Y:S01]  /*19e20*/  STL.64 [R1+0xb70], R8 ;  /* 0x000b700801007387 */ /* 0x000fe20000100a00 */
[----:B---3--:R-:W-:Y:S03]  /*19e30*/  HMMA.16816.F32.BF16 R24, R12, R24, R16 ;  /* 0x000000180c18723c */ /* 0x008fe60000041810 */
[----:B------:R-:W3:Y:S04]  /*19e40*/  LDL.LU.64 R18, [R1+0xbc8] ;  /* 0x000bc80001127983 */ /* 0x000ee80000300a00 */
[----:B------:R-:W3:Y:S01]  /*19e50*/  LDL.LU.64 R16, [R1+0xbc0] ;  /* 0x000bc00001107983 */ /* 0x000ee20000300a00 */
[----:B--2---:R-:W-:-:S02]  /*19e60*/  IMAD.MOV.U32 R10, RZ, RZ, R2 ;  /* 0x000000ffff0a7224 */ /* 0x004fc400078e0002 */
[----:B------:R-:W-:Y:S02]  /*19e70*/  IMAD.MOV.U32 R11, RZ, RZ, R0 ;  /* 0x000000ffff0b7224 */ /* 0x000fe400078e0000 */
[----:B------:R-:W-:Y:S02]  /*19e80*/  IMAD.MOV.U32 R6, RZ, RZ, R29 ;  /* 0x000000ffff067224 */ /* 0x000fe400078e001d */
[----:B------:R-:W-:-:S05]  /*19e90*/  IMAD.MOV.U32 R7, RZ, RZ, R28 ;  /* 0x000000ffff077224 */ /* 0x000fca00078e001c */
[----:B------:R-:W-:Y:S02]  /*19ea0*/  IMAD.MOV.U32 R28, RZ, RZ, R26 ;  /* 0x000000ffff1c7224 */ /* 0x000fe400078e001a */
[----:B------:R-:W-:Y:S02]  /*19eb0*/  IMAD.MOV.U32 R29, RZ, RZ, R27 ;  /* 0x000000ffff1d7224 */ /* 0x000fe400078e001b */
[----:B------:R-:W-:Y:S02]  /*19ec0*/  IMAD.MOV.U32 R0, RZ, RZ, R24 ;  /* 0x000000ffff007224 */ /* 0x000fe400078e0018 */
[----:B------:R-:W-:Y:S01]  /*19ed0*/  IMAD.MOV.U32 R2, RZ, RZ, R25 ;  /* 0x000000ffff027224 */ /* 0x000fe200078e0019 */
[----:B------:R-:W2:Y:S04]  /*19ee0*/  LDL.LU.64 R26, [R1+0xbb8] ;  /* 0x000bb800011a7983 */ /* 0x000ea80000300a00 */
[----:B------:R-:W2:Y:S04]  /*19ef0*/  LDL.LU.64 R24, [R1+0xbb0] ;  /* 0x000bb00001187983 */ /* 0x000ea80000300a00 */
[----:B------:R-:W-:Y:S04]  /*19f00*/  STL [R1+0xb48], R15 ;  /* 0x000b480f01007387 */ /* 0x000fe80000100800 */
[----:B------:R-:W-:Y:S04]  /*19f10*/  STL [R1+0xb88], R14 ;  /* 0x000b880e01007387 */ /* 0x000fe80000100800 */
[----:B------:R0:W-:Y:S04]  /*19f20*/  STL.64 [R1+0xb80], R12 ;  /* 0x000b800c01007387 */ /* 0x0001e80000100a00 */
[----:B0-----:R-:W2:Y:S04]  /*19f30*/  LDL.LU R12, [R1+0x70] ;  /* 0x00007000010c7983 */ /* 0x001ea80000300800 */
[----:B------:R-:W2:Y:S04]  /*19f40*/  LDL.LU R13, [R1+0x74] ;  /* 0x00007400010d7983 */ /* 0x000ea80000300800 */
[----:B------:R-:W2:Y:S04]  /*19f50*/  LDL.LU R14, [R1+0x78] ;  /* 0x00007800010e7983 */ /* 0x000ea80000300800 */
[----:B------:R-:W2:Y:S04]  /*19f60*/  LDL.LU R15, [R1+0x7c] ;  /* 0x00007c00010f7983 */ /* 0x000ea80000300800 */
[----:B------:R-:W-:Y:S04]  /*19f70*/  STL [R1+0xa98], R0 ;  /* 0x000a980001007387 */ /* 0x000fe80000100800 */
[----:B------:R-:W-:Y:S04]  /*19f80*/  STL [R1+0x9f0], R2 ;  /* 0x0009f00201007387 */ /* 0x000fe80000100800 */
[----:B------:R-:W-:Y:S04]  /*19f90*/  STL [R1+0x9ec], R28 ;  /* 0x0009ec1c01007387 */ /* 0x000fe80000100800 */
[----:B------:R-:W-:Y:S01]  /*19fa0*/  STL [R1+0x9e8], R29 ;  /* 0x0009e81d01007387 */ /* 0x000fe20000100800 */
[----:B---3--:R-:W-:Y:S03]  /*19fb0*/  HMMA.16816.F32.BF16 R16, R16, R10, R20 ;  /* 0x0000000a1010723c */ /* 0x008fe60000041814 */
[----:B------:R-:W3:Y:S04]  /*19fc0*/  LDL.LU.64 R22, [R1+0xba8] ;  /* 0x000ba80001167983 */ /* 0x000ee80000300a00 */
[----:B------:R-:W3:-:S12]  /*19fd0*/  LDL.LU.64 R20, [R1+0xba0] ;  /* 0x000ba00001147983 */ /* 0x000ed80000300a00 */
        /* <DEDUP_REMOVED lines=8> */
[----:B0-----:R-:W4:Y:S04]  /*1a060*/  LDL.LU.64 R4, [R1+0x200] ;  /* 0x0002000001047983 */ /* 0x001f280000300a00 */
[----:B-1----:R-:W4:Y:S04]  /*1a070*/  LDL.LU.64 R6, [R1+0x208] ;  /* 0x0002080001067983 */ /* 0x002f280000300a00 */
        /* <DEDUP_REMOVED lines=9> */
[----:B------:R1:W-:Y:S04]  /*1a110*/  STL.64 [R1+0x278], R18 ;  /* 0x0002781201007387 */ /* 0x0003e80000100a00 */
[----:B0-----:R-:W3:Y:S04]  /*1a120*/  LDL.LU.64 R16, [R1+0x1a0] ;  /* 0x0001a00001107983 */ /* 0x001ee80000300a00 */
[----:B-1----:R-:W3:Y:S04]  /*1a130*/  LDL.LU.64 R18, [R1+0x1a8] ;  /* 0x0001a80001127983 */ /* 0x002ee80000300a00 */
[----:B------:R-:W-:Y:S04]  /*1a140*/  STL.64 [R1+0xb10], R22 ;  /* 0x000b101601007387 */ /* 0x000fe80000100a00 */
[----:B------:R0:W-:Y:S04]  /*1a150*/  STL.64 [R1+0xb08], R20 ;  /* 0x000b081401007387 */ /* 0x0001e80000100a00 */
[----:B0-----:R-:W4:Y:S04]  /*1a160*/  LDL.LU.64 R20, [R1+0x10] ;  /* 0x0000100001147983 */ /* 0x001f280000300a00 */
[----:B------:R-:W4:Y:S01]  /*1a170*/  LDL.LU.64 R22, [R1+0x18] ;  /* 0x0000180001167983 */ /* 0x000f220000300a00 */
[----:B--2---:R-:W-:Y:S03]  /*1a180*/  HMMA.16816.F32.BF16 R8, R24, R10, R12 ;  /* 0x0000000a1808723c */ /* 0x004fe6000004180c */
[----:B------:R-:W2:Y:S04]  /*1a190*/  LDL.LU R14, [R1+0xb88] ;  /* 0x000b8800010e7983 */ /* 0x000ea80000300800 */
[----:B------:R-:W2:-:S12]  /*1a1a0*/  LDL.LU.64 R12, [R1+0xb80] ;  /* 0x000b8000010c7983 */ /* 0x000e980000300a00 */
[----:B------:R-:W-:Y:S04]  /*1a1b0*/  STL.64 [R1+0x250], R8 ;  /* 0x0002500801007387 */ /* 0x000fe80000100a00 */
[----:B------:R0:W-:Y:S04]  /*1a1c0*/  STL.64 [R1+0x258], R10 ;  /* 0x0002580a01007387 */ /* 0x0001e80000100a00 */
[----:B0-----:R-:W2:Y:S04]  /*1a1d0*/  LDL.LU.64 R10, [R1+0xb78] ;  /* 0x000b7800010a7983 */ /* 0x001ea80000300a00 */
[----:B------:R-:W2:Y:S04]  /*1a1e0*/  LDL.LU.64 R8, [R1+0xb70] ;  /* 0x000b700001087983 */ /* 0x000ea80000300a00 */
[----:B------:R-:W-:Y:S04]  /*1a1f0*/  STL.64 [R1+0xb00], R26 ;  /* 0x000b001a01007387 */ /* 0x000fe80000100a00 */
[----:B------:R-:W-:Y:S04]  /*1a200*/  STL.64 [R1+0xaf8], R24 ;  /* 0x000af81801007387 */ /* 0x000fe80000100a00 */
[----:B------:R-:W0:Y:S02]  /*1a210*/  LDSM.16.M88.4 R24, [R3+UR8+0x3800] ;  /* 0x003800080318783b */ /* 0x000e240008000200 */
[----:B0-----:R-:W-:-:S02]  /*1a220*/  IMAD.MOV.U32 R3, RZ, RZ, R27 ;  /* 0x000000ffff037224 */ /* 0x001fc400078e001b */
[----:B------:R-:W-:-:S03]  /*1a230*/  IMAD.MOV.U32 R0, RZ, RZ, R26 ;  /* 0x000000ffff007224 */ /* 0x000fc600078e001a */
[----:B------:R-:W-:Y:S04]  /*1a240*/  STL [R1+0xad4], R3 ;  /* 0x000ad40301007387 */ /* 0x000fe80000100800 */
[----:B------:R-:W-:Y:S01]  /*1a250*/  STL [R1+0xad0], R0 ;  /* 0x000ad00001007387 */ /* 0x000fe20000100800 */
[----:B----4-:R-:W-:-:S15]  /*1a260*/  HMMA.16816.F32.BF16 R4, R20, R24, R4 ;  /* 0x000000181404723c */ /* 0x010fde0000041804 */
[----:B------:R-:W-:-:S04]  /*1a270*/  NOP ;  /* 0x0000000000007918 */ /* 0x000fc80000000000 */
[----:B------:R-:W-:Y:S04]  /*1a280*/  STL.64 [R1+0x90], R4 ;  /* 0x0000900401007387 */ /* 0x000fe80000100a00 */
[----:B------:R0:W-:Y:S04]  /*1a290*/  STL.64 [R1+0x98], R6 ;  /* 0x0000980601007387 */ /* 0x0001e80000100a00 */
[----:B0-----:R-:W3:Y:S04]  /*1a2a0*/  LDL.LU.64 R6, [R1+0xb68] ;  /* 0x000b680001067983 */ /* 0x001ee80000300a00 */
[----:B------:R-:W3:Y:S01]  /*1a2b0*/  LDL.LU.64 R4, [R1+0xb60] ;  /* 0x000b600001047983 */ /* 0x000ee20000300a00 */
[----:B------:R-:W-:-:S05]  /*1a2c0*/  IMAD.MOV.U32 R15, RZ, RZ, R20 ;  /* 0x000000ffff0f7224 */ /* 0x000fca00078e0014 */
[----:B--2---:R-:W-:Y:S04]  /*1a2d0*/  STL.64 [R1+0xb58], R14 ;  /* 0x000b580e01007387 */ /* 0x004fe80000100a00 */
[----:B------:R0:W-:Y:S01]  /*1a2e0*/  STL.64 [R1+0xb50], R12 ;  /* 0x000b500c01007387 */ /* 0x0001e20000100a00 */
[----:B---3--:R-:W-:-:S15]  /*1a2f0*/  HMMA.16816.F32.BF16 R16, R4, R24, R16 ;  /* 0x000000180410723c */ /* 0x008fde0000041810 */
[----:B------:R-:W-:-:S04]  /*1a300*/  NOP ;  /* 0x0000000000007918 */ /* 0x000fc80000000000 */
[----:B------:R1:W-:Y:S04]  /*1a310*/  STL.64 [R1+0x80], R16 ;  /* 0x0000801001007387 */ /* 0x0003e80000100a00 */
[----:B0-----:R-:W2:Y:S04]  /*1a320*/  LDL.LU.64 R12, [R1+0x190] ;  /* 0x00019000010c7983 */ /* 0x001ea80000300a00 */
[----:B------:R-:W2:Y:S01]  /*1a330*/  LDL.LU.64 R14, [R1+0x198] ;  /* 0x00019800010e7983 */ /* 0x000ea20000300a00 */
[----:B------:R-:W-:Y:S02]  /*1a340*/  IMAD.MOV.U32 R3, RZ, RZ, R18 ;  /* 0x000000ffff037224 */ /* 0x000fe400078e0012 */
[----:B------:R-:W-:Y:S01]  /*1a350*/  IMAD.MOV.U32 R0, RZ, RZ, R19 ;  /* 0x000000ffff007224 */ /* 0x000fe200078e0013 */
[----:B-1----:R-:W3:Y:S04]  /*1a360*/  LDL.LU.64 R16, [R1] ;  /* 0x0000000001107983 */ /* 0x002ee80000300a00 */
[----:B------:R-:W4:Y:S01]  /*1a370*/  LDL.LU.64 R18, [R1+0x8] ;  /* 0x0000080001127983 */ /* 0x000f220000300a00 */
[----:B------:R-:W-:-:S02]  /*1a380*/  IMAD.MOV.U32 R29, RZ, RZ, R21 ;  /* 0x000000ffff1d7224 */ /* 0x000fc400078e0015 */
[----:B------:R-:W-:Y:S02]  /*1a390*/  IMAD.MOV.U32 R20, RZ, RZ, R25 ;  /* 0x000000ffff147224 */ /* 0x000fe400078e0019 */
[----:B------:R-:W-:Y:S02]  /*1a3a0*/  IMAD.MOV.U32 R21, RZ, RZ, R24 ;  /* 0x000000ffff157224 */ /* 0x000fe400078e0018 */
[----:B------:R-:W-:Y:S02]  /*1a3b0*/  IMAD.MOV.U32 R28, RZ, RZ, R22 ;  /* 0x000000ffff1c7224 */ /* 0x000fe400078e0016 */
[----:B------:R-:W-:Y:S01]  /*1a3c0*/  IMAD.MOV.U32 R2, RZ, RZ, R23 ;  /* 0x000000ffff027224 */ /* 0x000fe200078e0017 */
[----:B----4-:R-:W-:Y:S04]  /*1a3d0*/  STL.64 [R1+0xb30], R18 ;  /* 0x000b301201007387 */ /* 0x010fe80000100a00 */
[----:B---3--:R0:W-:Y:S02]  /*1a3e0*/  STL.64 [R1+0xb28], R16 ;  /* 0x000b281001007387 */ /* 0x0081e40000100a00 */
[----:B0-----:R-:W-:-:S02]  /*1a3f0*/  IMAD.MOV.U32 R17, RZ, RZ, R20 ;  /* 0x000000ffff117224 */ /* 0x001fc400078e0014 */
[----:B------:R-:W-:Y:S01]  /*1a400*/  IMAD.MOV.U32 R16, RZ, RZ, R21 ;  /* 0x000000ffff107224 */ /* 0x000fe200078e0015 */
[----:B------:R-:W3:Y:S04]  /*1a410*/  LDL.LU R20, [R1+0xf0] ;  /* 0x0000f00001147983 */ /* 0x000ee80000300800 */
[----:B------:R-:W3:Y:S04]  /*1a420*/  LDL.LU R21, [R1+0xf4] ;  /* 0x0000f40001157983 */ /* 0x000ee80000300800 */
[----:B------:R-:W4:Y:S04]  /*1a430*/  LDL.LU R22, [R1+0xf8] ;  /* 0x0000f80001167983 */ /* 0x000f280000300800 */
[----:B------:R-:W4:Y:S01]  /*1a440*/  LDL.LU R23, [R1+0xfc] ;  /* 0x0000fc0001177983 */ /* 0x000f220000300800 */
[----:B--2---:R-:W-:Y:S03]  /*1a450*/  HMMA.16816.F32.BF16 R12, R8, R16, R12 ;  /* 0x00000010080c723c */ /* 0x004fe6000004180c */
[----:B----4-:R-:W-:Y:S04]  /*1a460*/  STL.64 [R1+0xb40], R22 ;  /* 0x000b401601007387 */ /* 0x010fe80000100a00 */
[----:B---3--:R0:W-:Y:S04]  /*1a470*/  STL.64 [R1+0xb38], R20 ;  /* 0x000b381401007387 */ /* 0x0081e80000100a00 */
[----:B------:R-:W2:Y:S04]  /*1a480*/  LDL.LU R24, [R1+0xd0] ;  /* 0x0000d00001187983 */ /* 0x000ea80000300800 */
[----:B------:R-:W2:Y:S04]  /*1a490*/  LDL.LU R25, [R1+0xd4] ;  /* 0x0000d40001197983 */ /* 0x000ea80000300800 */
[----:B------:R-:W2:Y:S04]  /*1a4a0*/  LDL.LU R26, [R1+0xd8] ;  /* 0x0000d800011a7983 */ /* 0x000ea80000300800 */
[----:B------:R-:W2:Y:S04]  /*1a4b0*/  LDL.LU R27, [R1+0xdc] ;  /* 0x0000dc00011b7983 */ /* 0x000ea80000300800 */
[----:B0-----:R-:W3:Y:S04]  /*1a4c0*/  LDL.LU.64 R20, [R1+0x170] ;  /* 0x0001700001147983 */ /* 0x001ee80000300a00 */
[----:B------:R-:W3:Y:S04]  /*1a4d0*/  LDL.LU.64 R22, [R1+0x178] ;  /* 0x0001780001167983 */ /* 0x000ee80000300a00 */
[----:B------:R0:W-:Y:S04]  /*1a4e0*/  STL.64 [R1+0xae0], R6 ;  /* 0x000ae00601007387 */ /* 0x0001e80000100a00 */
[----:B------:R-:W-:Y:S04]  /*1a4f0*/  STL.64 [R1+0xad8], R4 ;  /* 0x000ad80401007387 */ /* 0x000fe80000100a00 */
[----:B0-----:R-:W4:Y:S04]  /*1a500*/  LDL.LU R6, [R1+0x58] ;  /* 0x0000580001067983 */ /* 0x001f280000300800 */
[----:B------:R-:W4:Y:S04]  /*1a510*/  LDL.LU R7, [R1+0x5c] ;  /* 0x00005c0001077983 */ /* 0x000f280000300800 */
[----:B------:R-:W-:Y:S04]  /*1a520*/  STL.64 [R1+0x70], R12 ;  /* 0x0000700c01007387 */ /* 0x000fe80000100a00 */
[----:B------:R0:W-:Y:S04]  /*1a530*/  STL.64 [R1+0x78], R14 ;  /* 0x0000780e01007387 */ /* 0x0001e80000100a00 */
[----:B0-----:R-:W2:Y:S04]  /*1a540*/  LDL.LU.64 R14, [R1+0xb58] ;  /* 0x000b5800010e7983 */ /* 0x001ea80000300a00 */
[----:B------:R-:W3:Y:S04]  /*1a550*/  LDL.LU.64 R12, [R1+0xb50] ;  /* 0x000b5000010c7983 */ /* 0x000ee80000300a00 */
[----:B------:R-:W-:Y:S04]  /*1a560*/  STL.64 [R1+0xac8], R10 ;  /* 0x000ac80a01007387 */ /* 0x000fe80000100a00 */
[----:B------:R2:W-:Y:S02]  /*1a570*/  STL.64 [R1+0xac0], R8 ;  /* 0x000ac00801007387 */ /* 0x0005e40000100a00 */
[----:B--2---:R-:W-:-:S02]  /*1a580*/  IMAD.MOV.U32 R8, RZ, RZ, R15 ;  /* 0x000000ffff087224 */ /* 0x004fc400078e000f */
[----:B------:R-:W3:Y:S01]  /*1a590*/  LDL.LU R15, [R1+0xb48] ;  /* 0x000b4800010f7983 */ /* 0x000ee20000300800 */
[----:B------:R-:W-:Y:S02]  /*1a5a0*/  IMAD.MOV.U32 R10, RZ, RZ, R28 ;  /* 0x000000ffff0a7224 */ /* 0x000fe400078e001c */
[----:B------:R-:W-:Y:S02]  /*1a5b0*/  IMAD.MOV.U32 R11, RZ, RZ, R2 ;  /* 0x000000ffff0b7224 */ /* 0x000fe400078e0002 */
[----:B------:R-:W-:-:S03]  /*1a5c0*/  IMAD.MOV.U32 R9, RZ, RZ, R29 ;  /* 0x000000ffff097224 */ /* 0x000fc600078e001d */
        /* <DEDUP_REMOVED lines=9> */
[----:B------:R0:W-:Y:S01]  /*1a660*/  STL [R1+0x6c], R19 ;  /* 0x00006c1301007387 */ /* 0x0001e20000100800 */
[----:B------:R-:W-:Y:S02]  /*1a670*/  IMAD.MOV.U32 R29, RZ, RZ, R18 ;  /* 0x000000ffff1d7224 */ /* 0x000fe400078e0012 */
[----:B------:R-:W-:Y:S02]  /*1a680*/  IMAD.MOV.U32 R2, RZ, RZ, R16 ;  /* 0x000000ffff027224 */ /* 0x000fe400078e0010 */
[----:B------:R-:W-:Y:S01]  /*1a690*/  IMAD.MOV.U32 R28, RZ, RZ, R17 ;  /* 0x000000ffff1c7224 */ /* 0x000fe200078e0011 */
[----:B0-----:R-:W4:Y:S04]  /*1a6a0*/  LDL.LU.64 R18, [R1+0xb30] ;  /* 0x000b300001127983 */ /* 0x001f280000300a00 */
[----:B------:R-:W4:Y:S04]  /*1a6b0*/  LDL.LU.64 R16, [R1+0xb28] ;  /* 0x000b280001107983 */ /* 0x000f280000300a00 */
        /* <DEDUP_REMOVED lines=14> */
[----:B------:R-:W3:Y:S04]  /*1a7a0*/  LDL.LU.64 R18, [R1+0xb20] ;  /* 0x000b200001127983 */ /* 0x000ee80000300a00 */
[----:B------:R-:W3:Y:S02]  /*1a7b0*/  LDL.LU.64 R16, [R1+0xb18] ;  /* 0x000b180001107983 */ /* 0x000ee40000300a00 */
[----:B---3--:R-:W-:-:S15]  /*1a7c0*/  HMMA.16816.F32.BF16 R20, R16, R6, R20 ;  /* 0x000000061014723c */ /* 0x008fde0000041814 */
[----:B------:R-:W-:-:S04]  /*1a7d0*/  NOP ;  /* 0x0000000000007918 */ /* 0x000fc80000000000 */
[----:B------:R-:W-:Y:S04]  /*1a7e0*/  STL.64 [R1+0x240], R20 ;  /* 0x0002401401007387 */ /* 0x000fe80000100a00 */
[----:B------:R0:W-:Y:S04]  /*1a7f0*/  STL.64 [R1+0x248], R22 ;  /* 0x0002481601007387 */ /* 0x0001e80000100a00 */
[----:B0-----:R-:W3:Y:S04]  /*1a800*/  LDL.LU.64 R22, [R1+0xb10] ;  /* 0x000b100001167983 */ /* 0x001ee80000300a00 */
[----:B------:R-:W3:Y:S04]  /*1a810*/  LDL.LU.64 R20, [R1+0xb08] ;  /* 0x000b080001147983 */ /* 0x000ee80000300a00 */
[----:B------:R-:W-:Y:S04]  /*1a820*/  STL.64 [R1+0xa60], R18 ;  /* 0x000a601201007387 */ /* 0x000fe80000100a00 */
[----:B------:R0:W-:Y:S04]  /*1a830*/  STL.64 [R1+0xa58], R16 ;  /* 0x000a581001007387 */ /* 0x0001e80000100a00 */
[----:B0-----:R-:W4:Y:S04]  /*1a840*/  LDL.LU.64 R16, [R1+0x1f0] ;  /* 0x0001f00001107983 */ /* 0x001f280000300a00 */
[----:B------:R-:W4:Y:S01]  /*1a850*/  LDL.LU.64 R18, [R1+0x1f8] ;  /* 0x0001f80001127983 */ /* 0x000f220000300a00 */
[----:B---3--:R-:W-:-:S15]  /*1a860*/  HMMA.16816.F32.BF16 R24, R20, R6, R24 ;  /* 0x000000061418723c */ /* 0x008fde0000041818 */
[----:B------:R-:W-:-:S04]  /*1a870*/  NOP ;  /* 0x0000000000007918 */ /* 0x000fc80000000000 */
[----:B------:R-:W-:Y:S04]  /*1a880*/  STL.64 [R1+0x230], R24 ;  /* 0x0002301801007387 */ /* 0x000fe80000100a00 */
[----:B------:R0:W-:Y:S04]  /*1a890*/  STL.64 [R1+0x238], R26 ;  /* 0x0002381a01007387 */ /* 0x0001e80000100a00 */
[----:B0-----:R-:W2:Y:S04]  /*1a8a0*/  LDL.LU.64 R26, [R1+0xb00] ;  /* 0x000b0000011a7983 */ /* 0x001ea80000300a00 */
[----:B------:R-:W2:Y:S04]  /*1a8b0*/  LDL.LU.64 R24, [R1+0xaf8] ;  /* 0x000af80001187983 */ /* 0x000ea80000300a00 */
[----:B------:R0:W-:Y:S04]  /*1a8c0*/  STL.64 [R1+0xa30], R22 ;  /* 0x000a301601007387 */ /* 0x0001e80000100a00 */
[----:B0-----:R-:W3:Y:S04]  /*1a8d0*/  LDL R23, [R1+0x158] ;  /* 0x0001580001177983 */ /* 0x001ee80000100800 */
[----:B------:R-:W-:Y:S01]  /*1a8e0*/  STL.64 [R1+0xa28], R20 ;  /* 0x000a281401007387 */ /* 0x000fe20000100a00 */
[----:B--2---:R-:W-:Y:S03]  /*1a8f0*/  HMMA.16816.F32.BF16 R4, R24, R6, R8 ;  /* 0x000000061804723c */ /* 0x004fe60000041808 */
[----:B------:R-:W4:Y:S04]  /*1a900*/  LDL.LU.64 R10, [R1+0xaf0] ;  /* 0x000af000010a7983 */ /* 0x000f280000300a00 */
[----:B------:R-:W4:Y:S04]  /*1a910*/  LDL.LU.64 R8, [R1+0xae8] ;  /* 0x000ae80001087983 */ /* 0x000f280000300a00 */
[----:B---3--:R-:W4:Y:S08]  /*1a920*/  LDSM.16.M88.4 R20, [R23+UR8+0x3c00] ;  /* 0x003c00081714783b */ /* 0x008f300008000200 */
[----:B------:R-:W-:Y:S04]  /*1a930*/  STL.64 [R1+0x210], R4 ;  /* 0x0002100401007387 */ /* 0x000fe80000100a00 */
[----:B------:R0:W-:Y:S04]  /*1a940*/  STL.64 [R1+0x218], R6 ;  /* 0x0002180601007387 */ /* 0x0001e80000100a00 */
[----:B0-----:R-:W2:Y:S04]  /*1a950*/  LDL.LU.64 R6, [R1+0xae0] ;  /* 0x000ae00001067983 */ /* 0x001ea80000300a00 */
[----:B------:R-:W2:Y:S04]  /*1a960*/  LDL.LU.64 R4, [R1+0xad8] ;  /* 0x000ad80001047983 */ /* 0x000ea80000300a00 */
[----:B------:R-:W-:Y:S04]  /*1a970*/  STL.64 [R1+0xa00], R26 ;  /* 0x000a001a01007387 */ /* 0x000fe80000100a00 */
[----:B------:R0:W-:Y:S04]  /*1a980*/  STL.64 [R1+0x9f8], R24 ;  /* 0x0009f81801007387 */ /* 0x0001e80000100a00 */
[----:B0-----:R-:W3:Y:S04]  /*1a990*/  LDL.LU R24, [R1+0x70] ;  /* 0x0000700001187983 */ /* 0x001ee80000300800 */
[----:B------:R-:W3:Y:S04]  /*1a9a0*/  LDL.LU R25, [R1+0x74] ;  /* 0x0000740001197983 */ /* 0x000ee80000300800 */
[----:B------:R-:W2:Y:S04]  /*1a9b0*/  LDL.LU R26, [R1+0x78] ;  /* 0x00007800011a7983 */ /* 0x000ea80000300800 */
[----:B------:R-:W2:Y:S01]  /*1a9c0*/  LDL.LU R27, [R1+0x7c] ;  /* 0x00007c00011b7983 */ /* 0x000ea20000300800 */
[----:B----4-:R-:W-:-:S15]  /*1a9d0*/  HMMA.16816.F32.BF16 R16, R8, R20, R16 ;  /* 0x000000140810723c */ /* 0x010fde0000041810 */
[----:B------:R-:W-:-:S04]  /*1a9e0*/  NOP ;  /* 0x0000000000007918 */ /* 0x000fc80000000000 */
[----:B------:R-:W-:Y:S02]  /*1a9f0*/  IMAD.MOV.U32 R11, RZ, RZ, R18 ;  /* 0x000000ffff0b7224 */ /* 0x000fe400078e0012 */
[----:B------:R-:W-:Y:S02]  /*1aa00*/  IMAD.MOV.U32 R10, RZ, RZ, R19 ;  /* 0x000000ffff0a7224 */ /* 0x000fe400078e0013 */
[----:B------:R-:W-:Y:S02]  /*1aa10*/  IMAD.MOV.U32 R9, RZ, RZ, R16 ;  /* 0x000000ffff097224 */ /* 0x000fe400078e0010 */
[----:B------:R-:W-:Y:S02]  /*1aa20*/  IMAD.MOV.U32 R8, RZ, RZ, R17 ;  /* 0x000000ffff087224 */ /* 0x000fe400078e0011 */
[----:B------:R-:W-:Y:S02]  /*1aa30*/  IMAD.MOV.U32 R18, RZ, RZ, R13 ;  /* 0x000000ffff127224 */ /* 0x000fe400078e000d */
[----:B------:R-:W-:-:S02]  /*1aa40*/  IMAD.MOV.U32 R19, RZ, RZ, R12 ;  /* 0x000000ffff137224 */ /* 0x000fc400078e000c */
[----:B------:R-:W-:Y:S02]  /*1aa50*/  IMAD.MOV.U32 R16, RZ, RZ, R15 ;  /* 0x000000ffff107224 */ /* 0x000fe400078e000f */
[----:B------:R-:W-:Y:S01]  /*1aa60*/  IMAD.MOV.U32 R17, RZ, RZ, R14 ;  /* 0x000000ffff117224 */ /* 0x000fe200078e000e */
[----:B------:R-:W-:Y:S04]  /*1aa70*/  STL.64 [R1+0xaa8], R18 ;  /* 0x000aa81201007387 */ /* 0x000fe80000100a00 */
[----:B------:R-:W-:Y:S04]  /*1aa80*/  STL.64 [R1+0xaa0], R16 ;  /* 0x000aa01001007387 */ /* 0x000fe80000100a00 */
[----:B--2---:R-:W-:Y:S04]  /*1aa90*/  STL.64 [R1+0xa10], R26 ;  /* 0x000a101a01007387 */ /* 0x004fe80000100a00 */
[----:B---3--:R0:W-:Y:S04]  /*1aaa0*/  STL.64 [R1+0xa08], R24 ;  /* 0x000a081801007387 */ /* 0x0081e80000100a00 */
[----:B0-----:R-:W2:Y:S04]  /*1aab0*/  LDL.LU R24, [R1+0xb0] ;  /* 0x0000b00001187983 */ /* 0x001ea80000300800 */
[----:B------:R-:W2:Y:S04]  /*1aac0*/  LDL.LU R25, [R1+0xb4] ;  /* 0x0000b40001197983 */ /* 0x000ea80000300800 */
[----:B------:R-:W3:Y:S04]  /*1aad0*/  LDL.LU R26, [R1+0xb8] ;  /* 0x0000b800011a7983 */ /* 0x000ee80000300800 */
[----:B------:R-:W3:Y:S01]  /*1aae0*/  LDL.LU R27, [R1+0xbc] ;  /* 0x0000bc00011b7983 */ /* 0x000ee20000300800 */
[----:B------:R-:W-:-:S03]  /*1aaf0*/  IMAD.MOV.U32 R16, RZ, RZ, R9 ;  /* 0x000000ffff107224 */ /* 0x000fc600078e0009 */
[----:B---3--:R-:W-:Y:S04]  /*1ab00*/  STL.64 [R1+0xa40], R26 ;  /* 0x000a401a01007387 */ /* 0x008fe80000100a00 */
[----:B--2---:R0:W-:Y:S04]  /*1ab10*/  STL.64 [R1+0xa38], R24 ;  /* 0x000a381801007387 */ /* 0x0041e80000100a00 */
[----:B0-----:R-:W2:Y:S04]  /*1ab20*/  LDL.LU R24, [R1+0x80] ;  /* 0x0000800001187983 */ /* 0x001ea80000300800 */
[----:B------:R-:W2:Y:S01]  /*1ab30*/  LDL.LU R25, [R1+0x84] ;  /* 0x0000840001197983 */ /* 0x000ea20000300800 */
[----:B------:R-:W-:-:S02]  /*1ab40*/  IMAD.MOV.U32 R26, RZ, RZ, R3 ;  /* 0x000000ffff1a7224 */ /* 0x000fc400078e0003 */
[----:B------:R-:W-:Y:S01]  /*1ab50*/  IMAD.MOV.U32 R27, RZ, RZ, R0 ;  /* 0x000000ffff1b7224 */ /* 0x000fe200078e0000 */
[----:B------:R-:W3:Y:S01]  /*1ab60*/  LDL.LU R3, [R1+0xad4] ;  /* 0x000ad40001037983 */ /* 0x000ee20000300800 */
[----:B------:R-:W-:-:S03]  /*1ab70*/  IMAD.MOV.U32 R17, RZ, RZ, R8 ;  /* 0x000000ffff117224 */ /* 0x000fc600078e0008 */
[----:B------:R-:W4:Y:S01]  /*1ab80*/  LDL.LU R0, [R1+0xad0] ;  /* 0x000ad00001007983 */ /* 0x000f220000300800 */
[----:B------:R-:W-:Y:S02]  /*1ab90*/  IMAD.MOV.U32 R18, RZ, RZ, R11 ;  /* 0x000000ffff127224 */ /* 0x000fe400078e000b */
[----:B------:R-:W-:Y:S01]  /*1aba0*/  IMAD.MOV.U32 R19, RZ, RZ, R10 ;  /* 0x000000ffff137224 */ /* 0x000fe200078e000a */
[----:B------:R-:W3:Y:S04]  /*1abb0*/  LDL.LU.64 R8, [R1+0x1e0] ;  /* 0x0001e00001087983 */ /* 0x000ee80000300a00 */
[----:B------:R-:W3:Y:S04]  /*1abc0*/  LDL.LU.64 R10, [R1+0x1e8] ;  /* 0x0001e800010a7983 */ /* 0x000ee80000300a00 */
[----:B------:R-:W-:Y:S04]  /*1abd0*/  STL.64 [R1+0xa50], R26 ;  /* 0x000a501a01007387 */ /* 0x000fe80000100a00 */
[----:B--2---:R0:W-:Y:S04]  /*1abe0*/  STL.64 [R1+0xa48], R24 ;  /* 0x000a481801007387 */ /* 0x0041e80000100a00 */
[----:B0-----:R-:W2:Y:S04]  /*1abf0*/  LDL.LU R24, [R1+0xe0] ;  /* 0x0000e00001187983 */ /* 0x001ea80000300800 */
[----:B------:R-:W2:Y:S04]  /*1ac00*/  LDL.LU R25, [R1+0xe4] ;  /* 0x0000e40001197983 */ /* 0x000ea80000300800 */
[----:B------:R-:W2:Y:S04]  /*1ac10*/  LDL.LU R26, [R1+0xe8] ;  /* 0x0000e800011a7983 */ /* 0x000ea80000300800 */
[----:B------:R-:W2:Y:S04]  /*1ac20*/  LDL.LU R27, [R1+0xec] ;  /* 0x0000ec00011b7983 */ /* 0x000ea80000300800 */
[----:B------:R-:W3:Y:S04]  /*1ac30*/  LDL.LU.64 R12, [R1+0x1d0] ;  /* 0x0001d000010c7983 */ /* 0x000ee80000300a00 */
[----:B------:R-:W3:Y:S04]  /*1ac40*/  LDL.LU.64 R14, [R1+0x1d8] ;  /* 0x0001d800010e7983 */ /* 0x000ee80000300a00 */
[----:B--2---:R0:W-:Y:S04]  /*1ac50*/  STL.64 [R1+0xa70], R26 ;  /* 0x000a701a01007387 */ /* 0x0041e80000100a00 */
[----:B------:R1:W-:Y:S01]  /*1ac60*/  STL.64 [R1+0xa68], R24 ;  /* 0x000a681801007387 */ /* 0x0003e20000100a00 */
[----:B0-----:R-:W-:-:S02]  /*1ac70*/  IMAD.MOV.U32 R26, RZ, RZ, R18 ;  /* 0x000000ffff1a7224 */ /* 0x001fc400078e0012 */
[----:B------:R-:W-:Y:S02]  /*1ac80*/  IMAD.MOV.U32 R27, RZ, RZ, R19 ;  /* 0x000000ffff1b7224 */ /* 0x000fe400078e0013 */
[----:B-1----:R-:W-:Y:S02]  /*1ac90*/  IMAD.MOV.U32 R24, RZ, RZ, R16 ;  /* 0x000000ffff187224 */ /* 0x002fe400078e0010 */
[----:B------:R-:W-:Y:S02]  /*1aca0*/  IMAD.MOV.U32 R25, RZ, RZ, R17 ;  /* 0x000000ffff197224 */ /* 0x000fe400078e0011 */
[----:B------:R-:W2:Y:S04]  /*1acb0*/  LDL.LU.64 R16, [R1+0x1c0] ;  /* 0x0001c00001107983 */ /* 0x000ea80000300a00 */
[----:B------:R-:W2:Y:S04]  /*1acc0*/  LDL.LU.64 R18, [R1+0x1c8] ;  /* 0x0001c80001127983 */ /* 0x000ea80000300a00 */
[----:B------:R-:W-:Y:S04]  /*1acd0*/  STL.64 [R1+0xa80], R26 ;  /* 0x000a801a01007387 */ /* 0x000fe80000100a00 */
[----:B------:R0:W-:Y:S04]  /*1ace0*/  STL.64 [R1+0xa78], R24 ;  /* 0x000a781801007387 */ /* 0x0001e80000100a00 */
[----:B0-----:R-:W2:Y:S04]  /*1acf0*/  LDL.LU R24, [R1+0x90] ;  /* 0x0000900001187983 */ /* 0x001ea80000300800 */
[----:B------:R-:W2:Y:S04]  /*1ad00*/  LDL.LU R25, [R1+0x94] ;  /* 0x0000940001197983 */ /* 0x000ea80000300800 */
[----:B------:R-:W2:Y:S04]  /*1ad10*/  LDL.LU R26, [R1+0x98] ;  /* 0x00009800011a7983 */ /* 0x000ea80000300800 */
[----:B------:R-:W2:Y:S01]  /*1ad20*/  LDL.LU R27, [R1+0x9c] ;  /* 0x00009c00011b7983 */ /* 0x000ea20000300800 */
[-C--:B---3--:R-:W-:Y:S03]  /*1ad30*/  HMMA.16816.F32.BF16 R4, R4, R20.reuse, R8 ;  /* 0x000000140404723c */ /* 0x088fe60000041808 */
[----:B--2---:R-:W-:Y:S04]  /*1ad40*/  STL.64 [R1+0xa90], R26 ;  /* 0x000a901a01007387 */ /* 0x004fe80000100a00 */
[----:B------:R0:W-:Y:S04]  /*1ad50*/  STL.64 [R1+0xa88], R24 ;  /* 0x000a881801007387 */ /* 0x0001e80000100a00 */
[----:B0-----:R-:W2:Y:S04]  /*1ad60*/  LDL.LU R24, [R1+0x110] ;  /* 0x0001100001187983 */ /* 0x001ea80000300800 */
[----:B------:R-:W2:Y:S04]  /*1ad70*/  LDL.LU R25, [R1+0x114] ;  /* 0x0001140001197983 */ /* 0x000ea80000300800 */
[----:B------:R-:W2:Y:S04]  /*1ad80*/  LDL.LU R26, [R1+0x118] ;  /* 0x00011800011a7983 */ /* 0x000ea80000300800 */
[----:B------:R-:W2:Y:S04]  /*1ad90*/  LDL.LU R27, [R1+0x11c] ;  /* 0x00011c00011b7983 */ /* 0x000ea80000300800 */
[----:B------:R-:W3:Y:S04]  /*1ada0*/  LDL.LU.64 R10, [R1+0xac8] ;  /* 0x000ac800010a7983 */ /* 0x000ee80000300a00 */
[----:B------:R-:W3:Y:S02]  /*1adb0*/  LDL.LU.64 R8, [R1+0xac0] ;  /* 0x000ac00001087983 */ /* 0x000ee40000300a00 */
[----:B---3--:R-:W-:Y:S02]  /*1adc0*/  HMMA.16816.F32.BF16 R8, R8, R20, R12 ;  /* 0x000000140808723c */ /* 0x008fe4000004180c */
[----:B------:R-:W3:Y:S04]  /*1add0*/  LDL.LU.64 R14, [R1+0xab8] ;  /* 0x000ab800010e7983 */ /* 0x000ee80000300a00 */
[----:B------:R-:W3:-:S13]  /*1ade0*/  LDL.LU.64 R12, [R1+0xab0] ;  /* 0x000ab000010c7983 */ /* 0x000eda0000300a00 */
[----:B------:R-:W-:Y:S04]  /*1adf0*/  STL.64 [R1+0xa20], R10 ;  /* 0x000a200a01007387 */ /* 0x000fe80000100a00 */
[----:B------:R0:W-:Y:S04]  /*1ae00*/  STL.64 [R1+0xa18], R8 ;  /* 0x000a180801007387 */ /* 0x0001e80000100a00 */
[----:B0-----:R-:W2:Y:S04]  /*1ae10*/  LDL.LU R8, [R1+0x958] ;  /* 0x0009580001087983 */ /* 0x001ea80000300800 */
[----:B------:R-:W2:Y:S04]  /*1ae20*/  LDL.LU R9, [R1+0x954] ;  /* 0x0009540001097983 */ /* 0x000ea80000300800 */
[----:B------:R-:W2:Y:S01]  /*1ae30*/  LDL.LU.64 R10, [R1+0x48] ;  /* 0x00004800010a7983 */ /* 0x000ea20000300a00 */
[----:B---3--:R-:W-:Y:S03]  /*1ae40*/  HMMA.16816.F32.BF16 R12, R12, R20, R16 ;  /* 0x000000140c0c723c */ /* 0x008fe60000041810 */
[----:B------:R-:W2:Y:S04]  /*1ae50*/  LDL.LU.64 R18, [R1+0xaa8] ;  /* 0x000aa80001127983 */ /* 0x000ea80000300a00 */
[----:B------:R-:W2:-:S12]  /*1ae60*/  LDL.LU.64 R16, [R1+0xaa0] ;  /* 0x000aa00001107983 */ /* 0x000e980000300a00 */
[----:B------:R4:W-:Y:S04]  /*1ae70*/  STL.64 [R1+0x9b8], R14 ;  /* 0x0009b80e01007387 */ /* 0x0009e80000100a00 */
[----:B------:R-:W-:Y:S01]  /*1ae80*/  STL.64 [R1+0x9b0], R12 ;  /* 0x0009b00c01007387 */ /* 0x000fe20000100a00 */
[----:B----4-:R-:W-:-:S03]  /*1ae90*/  IMAD.MOV.U32 R14, RZ, RZ, R0 ;  /* 0x000000ffff0e7224 */ /* 0x010fc600078e0000 */
[----:B------:R-:W3:Y:S01]  /*1aea0*/  LDL.LU R0, [R1+0xa98] ;  /* 0x000a980001007983 */ /* 0x000ee20000300800 */
[----:B--2---:R-:W-:-:S15]  /*1aeb0*/  HMMA.16816.F32.BF16 R24, R16, R10, R24 ;  /* 0x0000000a1018723c */ /* 0x004fde0000041818 */
[----:B------:R-:W-:-:S04]  /*1aec0*/  NOP ;  /* 0x0000000000007918 */ /* 0x000fc80000000000 */
[----:B------:R-:W-:Y:S04]  /*1aed0*/  STL.64 [R1+0x220], R24 ;  /* 0x0002201801007387 */ /* 0x000fe80000100a00 */
[----:B------:R0:W-:Y:S04]  /*1aee0*/  STL.64 [R1+0x228], R26 ;  /* 0x0002281a01007387 */ /* 0x0001e80000100a00 */
[----:B0-----:R-:W2:Y:S04]  /*1aef0*/  LDL.LU.64 R26, [R1+0xa90] ;  /* 0x000a9000011a7983 */ /* 0x001ea80000300a00 */
[----:B------:R-:W2:Y:S01]  /*1af00*/  LDL.LU.64 R24, [R1+0xa88] ;  /* 0x000a880001187983 */ /* 0x000ea20000300a00 */
[----:B------:R-:W-:-:S07]  /*1af10*/  IMAD.MOV.U32 R15, RZ, RZ, R3 ;  /* 0x000000ffff0f7224 */ /* 0x000fce00078e0003 */
[----:B--2---:R-:W-:-:S15]  /*1af20*/  HMMA.16816.F32.BF16 R24, R16, R14, R24 ;  /* 0x0000000e1018723c */ /* 0x004fde0000041818 */
[----:B------:R-:W-:-:S04]  /*1af30*/  NOP ;  /* 0x0000000000007918 */ /* 0x000fc80000000000 */
[----:B------:R-:W-:Y:S04]  /*1af40*/  STL.64 [R1+0x200], R24 ;  /* 0x0002001801007387 */ /* 0x000fe80000100a00 */
[----:B------:R0:W-:Y:S04]  /*1af50*/  STL.64 [R1+0x208], R26 ;  /* 0x0002081a01007387 */ /* 0x0001e80000100a00 */
[----:B0-----:R-:W2:Y:S04]  /*1af60*/  LDL.LU.64 R26, [R1+0xa80] ;  /* 0x000a8000011a7983 */ /* 0x001ea80000300a00 */
[----:B------:R-:W2:Y:S02]  /*1af70*/  LDL.LU.64 R24, [R1+0xa78] ;  /* 0x000a780001187983 */ /* 0x000ea40000300a00 */
[----:B--2---:R-:W-:Y:S02]  /*1af80*/  HMMA.16816.F32.BF16 R16, R16, R22, R24 ;  /* 0x000000161010723c */ /* 0x004fe40000041818 */
[----:B------:R-:W2:Y:S04]  /*1af90*/  LDL.LU.64 R26, [R1+0xa70] ;  /* 0x000a7000011a7983 */ /* 0x000ea80000300a00 */
[----:B------:R-:W2:-:S13]  /*1afa0*/  LDL.LU.64 R24, [R1+0xa68] ;  /* 0x000a680001187983 */ /* 0x000e9a0000300a00 */
[----:B------:R-:W-:Y:S04]  /*1afb0*/  STL.64 [R1+0x1f0], R16 ;  /* 0x0001f01001007387 */ /* 0x000fe80000100a00 */
[----:B------:R0:W-:Y:S04]  /*1afc0*/  STL.64 [R1+0x1f8], R18 ;  /* 0x0001f81201007387 */ /* 0x0001e80000100a00 */
[----:B0-----:R-:W2:Y:S04]  /*1afd0*/  LDL.LU.64 R18, [R1+0xa60] ;  /* 0x000a600001127983 */ /* 0x001ea80000300a00 */
[----:B------:R-:W2:Y:S04]  /*1afe0*/  LDL.LU.64 R16, [R1+0xa58] ;  /* 0x000a580001107983 */ /* 0x000ea80000300a00 */
[----:B------:R-:W4:Y:S01]  /*1aff0*/  LDL.LU R3, [R1+0x72c] ;  /* 0x00072c0001037983 */ /* 0x000f220000300800 */
[----:B--2---:R-:W-:-:S15]  /*1b000*/  HMMA.16816.F32.BF16 R24, R16, R10, R24 ;  /* 0x0000000a1018723c */ /* 0x004fde0000041818 */
[----:B------:R-:W-:-:S04]  /*1b010*/  NOP ;  /* 0x0000000000007918 */ /* 0x000fc80000000000 */
[----:B------:R-:W-:Y:S04]  /*1b020*/  STL.64 [R1+0x1b0], R24 ;  /* 0x0001b01801007387 */ /* 0x000fe80000100a00 */
[----:B------:R0:W-:Y:S04]  /*1b030*/  STL.64 [R1+0x1b8], R26 ;  /* 0x0001b81a01007387 */ /* 0x0001e80000100a00 */
[----:B0-----:R-:W2:Y:S04]  /*1b040*/  LDL.LU.64 R26, [R1+0xa50] ;  /* 0x000a5000011a7983 */ /* 0x001ea80000300a00 */
[----:B------:R-:W2:Y:S01]  /*1b050*/  LDL.LU.64 R24, [R1+0xa48] ;  /* 0x000a480001187983 */ /* 0x000ea20000300a00 */
[----:B------:R-:W-:Y:S01]  /*1b060*/  HMMA.16816.F32.BF16 R4, R16, R22, R4 ;  /* 0x000000161004723c */ /* 0x000fe20000041804 */
[----:B------:R-:W-:-:S02]  /*1b070*/  IMAD.MOV.U32 R12, RZ, RZ, R8 ;  /* 0x000000ffff0c7224 */ /* 0x000fc400078e0008 */
[----:B------:R-:W-:Y:S02]  /*1b080*/  IMAD.MOV.U32 R13, RZ, RZ, R9 ;  /* 0x000000ffff0d7224 */ /* 0x000fe400078e0009 */
[----:B------:R-:W-:Y:S02]  /*1b090*/  IMAD.MOV.U32 R9, RZ, RZ, R22 ;  /* 0x000000ffff097224 */ /* 0x000fe400078e0016 */
[----:B------:R-:W-:Y:S01]  /*1b0a0*/  IMAD.MOV.U32 R8, RZ, RZ, R23 ;  /* 0x000000ffff087224 */ /* 0x000fe200078e0017 */
        /* <DEDUP_REMOVED lines=8> */
[----:B------:R-:W2:Y:S04]  /*1b130*/  LDL.LU.64 R22, [R1+0xa30] ;  /* 0x000a300001167983 */ /* 0x000ea80000300a00 */
[----:B------:R-:W2:Y:S04]  /*1b140*/  LDL.LU.64 R20, [R1+0xa28] ;  /* 0x000a280001147983 */ /* 0x000ea80000300a00 */
[----:B------:R-:W3:Y:S04]  /*1b150*/  LDL.LU R19, [R1+0x944] ;  /* 0x0009440001137983 */ /* 0x000ee80000300800 */
[----:B0-----:R-:W3:Y:S04]  /*1b160*/  LDL.LU R6, [R1+0x938] ;  /* 0x0009380001067983 */ /* 0x001ee80000300800 */
[----:B------:R-:W3:Y:S04]  /*1b170*/  LDL.LU R7, [R1+0x5fc] ;  /* 0x0005fc0001077983 */ /* 0x000ee80000300800 */
[----:B------:R-:W4:Y:S04]  /*1b180*/  LDL.LU R4, [R1+0x738] ;  /* 0x0007380001047983 */ /* 0x000f280000300800 */
[----:B------:R-:W4:Y:S01]  /*1b190*/  LDL.LU R5, [R1+0x860] ;  /* 0x0008600001057983 */ /* 0x000f220000300800 */
[----:B--2---:R-:W-:Y:S03]  /*1b1a0*/  HMMA.16816.F32.BF16 R24, R20, R10, R24 ;  /* 0x0000000a1418723c */ /* 0x004fe60000041818 */
[----:B---3--:R0:W-:Y:S04]  /*1b1b0*/  STL.64 [R1+0x9a8], R6 ;  /* 0x0009a80601007387 */ /* 0x0081e80000100a00 */
[----:B----4-:R1:W-:-:S12]  /*1b1c0*/  STL.64 [R1+0x9a0], R4 ;  /* 0x0009a00401007387 */ /* 0x0103d80000100a00 */
[----:B------:R-:W-:Y:S02]  /*1b1d0*/  IMAD.MOV.U32 R17, RZ, RZ, R25 ;  /* 0x000000ffff117224 */ /* 0x000fe400078e0019 */
[----:B0-----:R-:W-:Y:S02]  /*1b1e0*/  IMAD.MOV.U32 R6, RZ, RZ, R9 ;  /* 0x000000ffff067224 */ /* 0x001fe400078e0009 */
[----:B-1----:R-:W-:Y:S02]  /*1b1f0*/  IMAD.MOV.U32 R5, RZ, RZ, R10 ;  /* 0x000000ffff057224 */ /* 0x002fe400078e000a */
[----:B------:R-:W-:Y:S02]  /*1b200*/  IMAD.MOV.U32 R4, RZ, RZ, R11 ;  /* 0x000000ffff047224 */ /* 0x000fe400078e000b */
[----:B------:R-:W-:Y:S01]  /*1b210*/  IMAD.MOV.U32 R7, RZ, RZ, R8 ;  /* 0x000000ffff077224 */ /* 0x000fe200078e0008 */
[----:B------:R-:W2:Y:S04]  /*1b220*/  LDL.LU.64 R10, [R1+0xa20] ;  /* 0x000a2000010a7983 */ /* 0x000ea80000300a00 */
[----:B------:R-:W2:Y:S04]  /*1b230*/  LDL.LU.64 R8, [R1+0xa18] ;  /* 0x000a180001087983 */ /* 0x000ea80000300a00 */
[----:B------:R-:W-:Y:S04]  /*1b240*/  STL.64 [R1+0x180], R24 ;  /* 0x0001801801007387 */ /* 0x000fe80000100a00 */
[----:B------:R0:W-:Y:S01]  /*1b250*/  STL.64 [R1+0x188], R26 ;  /* 0x0001881a01007387 */ /* 0x0001e20000100a00 */
[----:B------:R-:W-:-:S03]  /*1b260*/  IMAD.MOV.U32 R16, RZ, RZ, R24 ;  /* 0x000000ffff107224 */ /* 0x000fc600078e0018 */
[----:B0-----:R-:W3:Y:S04]  /*1b270*/  LDL.LU.64 R26, [R1+0xa10] ;  /* 0x000a1000011a7983 */ /* 0x001ee80000300a00 */
[----:B------:R-:W3:Y:S01]  /*1b280*/  LDL.LU.64 R24, [R1+0xa08] ;  /* 0x000a080001187983 */ /* 0x000ee20000300a00 */
[----:B------:R-:W-:Y:S01]  /*1b290*/  IMAD.MOV.U32 R18, RZ, RZ, R29 ;  /* 0x000000ffff127224 */ /* 0x000fe200078e001d */
[----:B---3--:R-:W-:-:S15]  /*1b2a0*/  HMMA.16816.F32.BF16 R24, R20, R14, R24 ;  /* 0x0000000e1418723c */ /* 0x008fde0000041818 */
[----:B------:R-:W-:-:S04]  /*1b2b0*/  NOP ;  /* 0x0000000000007918 */ /* 0x000fc80000000000 */
[----:B------:R-:W-:Y:S04]  /*1b2c0*/  STL.64 [R1+0x190], R24 ;  /* 0x0001901801007387 */ /* 0x000fe80000100a00 */
[----:B------:R0:W-:Y:S04]  /*1b2d0*/  STL.64 [R1+0x198], R26 ;  /* 0x0001981a01007387 */ /* 0x0001e80000100a00 */
[----:B0-----:R-:W3:Y:S04]  /*1b2e0*/  LDL.LU.64 R26, [R1+0xa00] ;  /* 0x000a0000011a7983 */ /* 0x001ee80000300a00 */
[----:B------:R-:W3:Y:S04]  /*1b2f0*/  LDL.LU.64 R24, [R1+0x9f8] ;  /* 0x0009f80001187983 */ /* 0x000ee80000300a00 */
[----:B------:R-:W-:Y:S04]  /*1b300*/  STL.64 [R1+0x9d0], R14 ;  /* 0x0009d00e01007387 */ /* 0x000fe80000100a00 */
[----:B------:R-:W-:Y:S04]  /*1b310*/  STL [R1+0x9c8], R19 ;  /* 0x0009c81301007387 */ /* 0x000fe80000100800 */
[----:B------:R0:W-:Y:S02]  /*1b320*/  STL.64 [R1+0x9c0], R16 ;  /* 0x0009c01001007387 */ /* 0x0001e40000100a00 */
[----:B0-----:R-:W-:-:S02]  /*1b330*/  IMAD.MOV.U32 R16, RZ, RZ, R2 ;  /* 0x000000ffff107224 */ /* 0x001fc400078e0002 */
[----:B------:R-:W-:Y:S01]  /*1b340*/  IMAD.MOV.U32 R17, RZ, RZ, R28 ;  /* 0x000000ffff117224 */ /* 0x000fe200078e001c */
[----:B------:R-:W4:Y:S04]  /*1b350*/  LDL.LU R2, [R1+0x9f0] ;  /* 0x0009f00001027983 */ /* 0x000f280000300800 */
[----:B------:R-:W3:Y:S04]  /*1b360*/  LDL.LU R28, [R1+0x9ec] ;  /* 0x0009ec00011c7983 */ /* 0x000ee80000300800 */
[----:B------:R-:W3:Y:S01]  /*1b370*/  LDL.LU R29, [R1+0x9e8] ;  /* 0x0009e800011d7983 */ /* 0x000ee20000300800 */
[----:B--2---:R-:W-:Y:S01]  /*1b380*/  HMMA.16816.F32.BF16 R8, R20, R6, R8 ;  /* 0x000000061408723c */ /* 0x004fe20000041808 */
[----:B------:R-:W-:-:S02]  /*1b390*/  IMAD.MOV.U32 R14, RZ, RZ, R5 ;  /* 0x000000ffff0e7224 */ /* 0x000fc400078e0005 */
[----:B------:R-:W-:Y:S02]  /*1b3a0*/  IMAD.MOV.U32 R15, RZ, RZ, R4 ;  /* 0x000000ffff0f7224 */ /* 0x000fe400078e0004 */
[----:B------:R-:W-:Y:S01]  /*1b3b0*/  IMAD.MOV.U32 R20, RZ, RZ, R0 ;  /* 0x000000ffff147224 */ /* 0x000fe200078e0000 */
[----:B------:R-:W2:Y:S04]  /*1b3c0*/  LDL.LU R19, [R1+0x6c] ;  /* 0x00006c0001137983 */ /* 0x000ea80000300800 */
[----:B------:R0:W5:Y:S09]  /*1b3d0*/  LDL.LU R0, [R1+0x9e4] ;  /* 0x0009e40001007983 */ /* 0x0001720000300800 */
[----:B------:R1:W-:Y:S02]  /*1b3e0*/  STL.64 [R1+0x1d0], R8 ;  /* 0x0001d00801007387 */ /* 0x0003e40000100a00 */
[----:B-1----:R-:W-:-:S02]  /*1b3f0*/  IMAD.MOV.U32 R8, RZ, RZ, R12 ;  /* 0x000000ffff087224 */ /* 0x002fc400078e000c */
[----:B------:R-:W-:Y:S01]  /*1b400*/  IMAD.MOV.U32 R9, RZ, RZ, R13 ;  /* 0x000000ffff097224 */ /* 0x000fe200078e000d */
[----:B------:R-:W-:Y:S01]  /*1b410*/  STL.64 [R1+0x1d8], R10 ;  /* 0x0001d80a01007387 */ /* 0x000fe20000100a00 */
[----:B----4-:R-:W-:Y:S02]  /*1b420*/  IMAD.MOV.U32 R21, RZ, RZ, R2 ;  /* 0x000000ffff157224 */ /* 0x010fe400078e0002 */
[----:B---3--:R-:W-:Y:S02]  /*1b430*/  IMAD.MOV.U32 R22, RZ, RZ, R28 ;  /* 0x000000ffff167224 */ /* 0x008fe400078e001c */
[----:B------:R-:W-:Y:S01]  /*1b440*/  IMAD.MOV.U32 R23, RZ, RZ, R29 ;  /* 0x000000ffff177224 */ /* 0x000fe200078e001d */
[----:B------:R0:W5:Y:S04]  /*1b450*/  LDL.LU R2, [R1+0x9e0] ;  /* 0x0009e00001027983 */ /* 0x0001680000300800 */
[----:B------:R-:W3:Y:S04]  /*1b460*/  LDL.LU R28, [R1+0x9dc] ;  /* 0x0009dc00011c7983 */ /* 0x000ee80000300800 */
[----:B------:R-:W4:Y:S01]  /*1b470*/  LDL.LU R29, [R1+0x9d8] ;  /* 0x0009d800011d7983 */ /* 0x000f220000300800 */
[----:B------:R-:W-:-:S15]  /*1b480*/  HMMA.16816.F32.BF16 R12, R24, R14, R20 ;  /* 0x0000000e180c723c */ /* 0x000fde0000041814 */
[----:B------:R-:W-:-:S04]  /*1b490*/  NOP ;  /* 0x0000000000007918 */ /* 0x000fc80000000000 */
[----:B------:R-:W-:Y:S01]  /*1b4a0*/  STL.64 [R1+0x160], R12 ;  /* 0x0001600c01007387 */ /* 0x000fe20000100a00 */
[----:B------:R-:W-:Y:S02]  /*1b4b0*/  IMAD.MOV.U32 R23, RZ, RZ, R15 ;  /* 0x000000ffff177224 */ /* 0x000fe400078e000f */
[----:B------:R-:W-:Y:S01]  /*1b4c0*/  IMAD.MOV.U32 R22, RZ, RZ, R14 ;  /* 0x000000ffff167224 */ /* 0x000fe200078e000e */
[----:B------:R1:W-:Y:S04]  /*1b4d0*/  STL.64 [R1+0x168], R14 ;  /* 0x0001680e01007387 */ /* 0x0003e80000100a00 */
[----:B-1----:R-:W2:Y:S01]  /*1b4e0*/  LDL.LU.64 R14, [R1+0x9d0] ;  /* 0x0009d000010e7983 */ /* 0x002ea20000300a00 */
[----:B------:R-:W-:Y:S02]  /*1b4f0*/  IMAD.MOV.U32 R21, RZ, RZ, R13 ;  /* 0x000000ffff157224 */ /* 0x000fe400078e000d */
[----:B------:R-:W-:Y:S01]  /*1b500*/  IMAD.MOV.U32 R20, RZ, RZ, R12 ;  /* 0x000000ffff147224 */ /* 0x000fe200078e000c */
[----:B------:R-:W3:Y:S04]  /*1b510*/  LDL.LU R10, [R1+0x740] ;  /* 0x00074000010a7983 */ /* 0x000ee80000300800 */
[----:B------:R-:W3:Y:S01]  /*1b520*/  LDL.LU R11, [R1+0x864] ;  /* 0x00086400010b7983 */ /* 0x000ee20000300800 */
[C---:B--2---:R-:W-:Y:S03]  /*1b530*/  HMMA.16816.F32.BF16 R12, R24.reuse, R14, R16 ;  /* 0x0000000e180c723c */ /* 0x044fe60000041810 */
[----:B------:R-:W2:Y:S04]  /*1b540*/  LDL.LU R19, [R1+0x9c8] ;  /* 0x0009c80001137983 */ /* 0x000ea80000300800 */
[----:B------:R0:W5:Y:S01]  /*1b550*/  LDL.LU.64 R16, [R1+0x9c0] ;  /* 0x0009c00001107983 */ /* 0x0001620000300a00 */
[----:B------:R-:W1:Y:S11]  /*1b560*/  LDC R18, c[0x0][0x3ac] ;  /* 0x0000eb00ff127b82 */ /* 0x000e760000000800 */
[----:B------:R-:W-:Y:S04]  /*1b570*/  STL.64 [R1+0x170], R12 ;  /* 0x0001700c01007387 */ /* 0x000fe80000100a00 */
[----:B------:R0:W-:Y:S04]  /*1b580*/  STL.64 [R1+0x178], R14 ;  /* 0x0001780e01007387 */ /* 0x0001e80000100a00 */
[----:B0-----:R-:W2:Y:S04]  /*1b590*/  LDL.LU.64 R14, [R1+0x9b8] ;  /* 0x0009b800010e7983 */ /* 0x001ea80000300a00 */
[----:B------:R-:W2:Y:S02]  /*1b5a0*/  LDL.LU.64 R12, [R1+0x9b0] ;  /* 0x0009b000010c7983 */ /* 0x000ea40000300a00 */
[----:B--2---:R-:W-:Y:S02]  /*1b5b0*/  HMMA.16816.F32.BF16 R12, R24, R6, R12 ;  /* 0x00000006180c723c */ /* 0x004fe4000004180c */
[----:B------:R-:W2:Y:S04]  /*1b5c0*/  LDL.LU.64 R6, [R1+0x9a8] ;  /* 0x0009a80001067983 */ /* 0x000ea80000300a00 */
[----:B------:R-:W2:-:S13]  /*1b5d0*/  LDL.LU.64 R4, [R1+0x9a0] ;  /* 0x0009a00001047983 */ /* 0x000e9a0000300a00 */
[----:B------:R-:W-:Y:S01]  /*1b5e0*/  STL.64 [R1+0x1c0], R12 ;  /* 0x0001c00c01007387 */ /* 0x000fe20000100a00 */
[----:B------:R-:W-:-:S03]  /*1b5f0*/  IMAD.MOV.U32 R25, RZ, RZ, R14 ;  /* 0x000000ffff197224 */ /* 0x000fc600078e000e */
[----:B------:R3:W-:Y:S01]  /*1b600*/  STL.64 [R1+0x1c8], R14 ;  /* 0x0001c80e01007387 */ /* 0x0007e20000100a00 */
[----:B------:R-:W-:Y:S02]  /*1b610*/  IMAD.MOV.U32 R24, RZ, RZ, R15 ;  /* 0x000000ffff187224 */ /* 0x000fe400078e000f */
[----:B---3--:R-:W-:Y:S02]  /*1b620*/  IMAD.MOV.U32 R14, RZ, RZ, R28 ;  /* 0x000000ffff0e7224 */ /* 0x008fe400078e001c */
[----:B----4-:R-:W-:Y:S01]  /*1b630*/  IMAD.MOV.U32 R15, RZ, RZ, R29 ;  /* 0x000000ffff0f7224 */ /* 0x010fe200078e001d */
[----:B------:R-:W3:Y:S04]  /*1b640*/  LDL.LU R28, [R1+0x998] ;  /* 0x00099800011c7983 */ /* 0x000ee80000300800 */
[----:B------:R-:W3:Y:S01]  /*1b650*/  LDL.LU R29, [R1+0x994] ;  /* 0x00099400011d7983 */ /* 0x000ee20000300800 */
[----:B-1----:R-:W-:-:S02]  /*1b660*/  IMAD.SHL.U32 R18, R18, 0x20, RZ ;  /* 0x0000002012127824 */ /* 0x002fc400078e00ff */
[----:B------:R-:W-:Y:S02]  /*1b670*/  IMAD.MOV.U32 R13, RZ, RZ, R8 ;  /* 0x000000ffff0d7224 */ /* 0x000fe400078e0008 */
[----:B------:R-:W-:Y:S01]  /*1b680*/  IMAD.MOV.U32 R12, RZ, RZ, R9 ;  /* 0x000000ffff0c7224 */ /* 0x000fe200078e0009 */
[----:B------:R-:W4:Y:S01]  /*1b690*/  LDL.LU R27, [R1+0x930] ;  /* 0x00093000011b7983 */ /* 0x000f220000300800 */
[-C--:B--2---:R-:W-:Y:S01]  /*1b6a0*/  LOP3.LUT R5, R5, R4.reuse, RZ, 0x3c, !PT ;  /* 0x0000000405057212 */ /* 0x084fe200078e3cff */
[----:B------:R-:W-:Y:S02]  /*1b6b0*/  IMAD.MOV.U32 R26, RZ, RZ, R6 ;  /* 0x000000ffff1a7224 */ /* 0x000fe400078e0006 */
[----:B------:R-:W-:Y:S01]  /*1b6c0*/  IMAD.MOV.U32 R6, RZ, RZ, R3 ;  /* 0x000000ffff067224 */ /* 0x000fe200078e0003 */
[C---:B------:R-:W-:Y:S01]  /*1b6d0*/  LOP3.LUT R4, R5.reuse, R4, RZ, 0x3c, !PT ;  /* 0x0000000405047212 */ /* 0x040fe200078e3cff */
[----:B------:R-:W-:Y:S02]  /*1b6e0*/  IMAD.U32 R3, RZ, RZ, UR40 ;  /* 0x00000028ff037e24 */ /* 0x000fe4000f8e00ff */
[----:B------:R-:W-:Y:S01]  /*1b6f0*/  IMAD.WIDE R6, R18, 0x2, R6 ;  /* 0x0000000212067825 */ /* 0x000fe200078e0206 */
[----:B------:R-:W-:-:S04]  /*1b700*/  LOP3.LUT R5, R5, R4, RZ, 0x3c, !PT ;  /* 0x0000000405057212 */ /* 0x000fc800078e3cff */
[----:B------:R0:W-:Y:S01]  /*1b710*/  STL [R1+0x72c], R6 ;  /* 0x00072c0601007387 */ /* 0x0001e20000100800 */
[----:B------:R-:W-:-:S04]  /*1b720*/  IMAD.WIDE R8, R18, 0x2, R4 ;  /* 0x0000000212087825 */ /* 0x000fc800078e0204 */
[----:B---3--:R-:W-:Y:S02]  /*1b730*/  IMAD.WIDE R4, R3, 0x2, R28 ;  /* 0x0000000203047825 */ /* 0x008fe400078e021c */
[----:B------:R-:W2:Y:S04]  /*1b740*/  LDL.LU R28, [R1+0x948] ;  /* 0x00094800011c7983 */ /* 0x000ea80000300800 */
[----:B------:R-:W3:Y:S04]  /*1b750*/  LDL.LU R29, [R1+0x960] ;  /* 0x00096000011d7983 */ /* 0x000ee80000300800 */
[----:B------:R-:W2:Y:S04]  /*1b760*/  LDL.LU R3, [R1+0x910] ;  /* 0x0009100001037983 */ /* 0x000ea80000300800 */
[----:B------:R1:W-:Y:S04]  /*1b770*/  STL [R1+0x5fc], R7 ;  /* 0x0005fc0701007387 */ /* 0x0003e80000100800 */
[----:B0-----:R-:W2:Y:S04]  /*1b780*/  LDL.LU R6, [R1+0x574] ;  /* 0x0005740001067983 */ /* 0x001ea80000300800 */
[----:B-1----:R-:W2:Y:S04]  /*1b790*/  LDL.LU R7, [R1+0x610] ;  /* 0x0006100001077983 */ /* 0x002ea80000300800 */
[----:B------:R0:W-:Y:S04]  /*1b7a0*/  STL [R1+0x860], R8 ;  /* 0x0008600801007387 */ /* 0x0001e80000100800 */
[----:B------:R1:W-:Y:S04]  /*1b7b0*/  STL [R1+0x738], R9 ;  /* 0x0007380901007387 */ /* 0x0003e80000100800 */
[----:B0-----:R-:W3:Y:S04]  /*1b7c0*/  LDL.LU R8, [R1+0x614] ;  /* 0x0006140001087983 */ /* 0x001ee80000300800 */
[----:B-1----:R-:W3:Y:S01]  /*1b7d0*/  LDL.LU R9, [R1+0x73c] ;  /* 0x00073c0001097983 */ /* 0x002ee20000300800 */
[----:B--2---:R-:W-:-:S04]  /*1b7e0*/  LOP3.LUT R7, R7, R6, RZ, 0x3c, !PT ;  /* 0x0000000607077212 */ /* 0x004fc800078e3cff */
[----:B------:R-:W-:-:S04]  /*1b7f0*/  LOP3.LUT R6, R7, R6, RZ, 0x3c, !PT ;  /* 0x0000000607067212 */ /* 0x000fc800078e3cff */
[----:B------:R-:W-:-:S03]  /*1b800*/  LOP3.LUT R7, R7, R6, RZ, 0x3c, !PT ;  /* 0x0000000607077212 */ /* 0x000fc600078e3cff */
[----:B------:R-:W-:-:S05]  /*1b810*/  IMAD.WIDE R6, R18, 0x2, R6 ;  /* 0x0000000212067825 */ /* 0x000fca00078e0206 */
[----:B------:R0:W-:Y:S04]  /*1b820*/  STL [R1+0x610], R6 ;  /* 0x0006100601007387 */ /* 0x0001e80000100800 */
[----:B------:R1:W-:Y:S04]  /*1b830*/  STL [R1+0x574], R7 ;  /* 0x0005740701007387 */ /* 0x0003e80000100800 */
[----:B0-----:R-:W2:Y:S04]  /*1b840*/  LDL.LU R6, [R1+0x578] ;  /* 0x0005780001067983 */ /* 0x001ea80000300800 */
[----:B-1----:R-:W2:Y:S01]  /*1b850*/  LDL.LU R7, [R1+0x618] ;  /* 0x0006180001077983 */ /* 0x002ea20000300800 */
[----:B---3--:R-:W-:-:S02]  /*1b860*/  LOP3.LUT R9, R9, R8, RZ, 0x3c, !PT ;  /* 0x0000000809097212 */ /* 0x008fc400078e3cff */
[----:B------:R-:W-:Y:S02]  /*1b870*/  LOP3.LUT R11, R11, R10, RZ, 0x3c, !PT ;  /* 0x0000000a0b0b7212 */ /* 0x000fe400078e3cff */
[----:B------:R-:W-:Y:S02]  /*1b880*/  LOP3.LUT R8, R9, R8, RZ, 0x3c, !PT ;  /* 0x0000000809087212 */ /* 0x000fe400078e3cff */
[----:B------:R-:W-:Y:S02]  /*1b890*/  LOP3.LUT R10, R11, R10, RZ, 0x3c, !PT ;  /* 0x0000000a0b0a7212 */ /* 0x000fe400078e3cff */
[----:B------:R-:W-:Y:S02]  /*1b8a0*/  LOP3.LUT R9, R9, R8, RZ, 0x3c, !PT ;  /* 0x0000000809097212 */ /* 0x000fe400078e3cff */
[----:B------:R-:W-:Y:S01]  /*1b8b0*/  LOP3.LUT R11, R11, R10, RZ, 0x3c, !PT ;  /* 0x0000000a0b0b7212 */ /* 0x000fe200078e3cff */
[----:B------:R-:W-:-:S04]  /*1b8c0*/  IMAD.WIDE R8, R18, 0x2, R8 ;  /* 0x0000000212087825 */ /* 0x000fc800078e0208 */
[----:B------:R-:W-:Y:S01]  /*1b8d0*/  IMAD.WIDE R10, R18, 0x2, R10 ;  /* 0x00000002120a7825 */ /* 0x000fe200078e020a */
[----:B------:R0:W-:Y:S04]  /*1b8e0*/  STL [R1+0x73c], R8 ;  /* 0x00073c0801007387 */ /* 0x0001e80000100800 */
[----:B------:R1:W-:Y:S04]  /*1b8f0*/  STL [R1+0x614], R9 ;  /* 0x0006140901007387 */ /* 0x0003e80000100800 */
[----:B0-----:R-:W3:Y:S04]  /*1b900*/  LDL.LU R8, [R1+0x61c] ;  /* 0x00061c0001087983 */ /* 0x001ee80000300800 */
[----:B-1----:R-:W3:Y:S04]  /*1b910*/  LDL.LU R9, [R1+0x744] ;  /* 0x0007440001097983 */ /* 0x002ee80000300800 */
[----:B------:R0:W-:Y:S04]  /*1b920*/  STL [R1+0x864], R10 ;  /* 0x0008640a01007387 */ /* 0x0001e80000100800 */
[----:B------:R1:W-:Y:S04]  /*1b930*/  STL [R1+0x740], R11 ;  /* 0x0007400b01007387 */ /* 0x0003e80000100800 */
[----:B0-----:R-:W4:Y:S04]  /*1b940*/  LDL.LU R10, [R1+0x748] ;  /* 0x00074800010a7983 */ /* 0x001f280000300800 */
[----:B-1----:R-:W4:Y:S01]  /*1b950*/  LDL.LU R11, [R1+0x868] ;  /* 0x00086800010b7983 */ /* 0x002f220000300800 */
        /* <DEDUP_REMOVED lines=8> */
[----:B---3--:R-:W-:-:S04]  /*1b9e0*/  LOP3.LUT R9, R9, R8, RZ, 0x3c, !PT ;  /* 0x0000000809097212 */ /* 0x008fc800078e3cff */
[----:B------:R-:W-:-:S04]  /*1b9f0*/  LOP3.LUT R8, R9, R8, RZ, 0x3c, !PT ;  /* 0x0000000809087212 */ /* 0x000fc800078e3cff */
[----:B------:R-:W-:Y:S02]  /*1ba00*/  LOP3.LUT R9, R9, R8, RZ, 0x3c, !PT ;  /* 0x0000000809097212 */ /* 0x000fe400078e3cff */
[----:B----4-:R-:W-:-:S04]  /*1ba10*/  LOP3.LUT R11, R11, R10, RZ, 0x3c, !PT ;  /* 0x0000000a0b0b7212 */ /* 0x010fc800078e3cff */
[----:B------:R-:W-:Y:S01]  /*1ba20*/  LOP3.LUT R10, R11, R10, RZ, 0x3c, !PT ;  /* 0x0000000a0b0a7212 */ /* 0x000fe200078e3cff */
[----:B------:R-:W-:-:S03]  /*1ba30*/  IMAD.WIDE R8, R18, 0x2, R8 ;  /* 0x0000000212087825 */ /* 0x000fc600078e0208 */
[----:B------:R-:W-:Y:S02]  /*1ba40*/  LOP3.LUT R11, R11, R10, RZ, 0x3c, !PT ;  /* 0x0000000a0b0b7212 */ /* 0x000fe400078e3cff */
[----:B------:R0:W-:Y:S04]  /*1ba50*/  STL [R1+0x744], R8 ;  /* 0x0007440801007387 */ /* 0x0001e80000100800 */
[----:B------:R1:W-:Y:S01]  /*1ba60*/  STL [R1+0x61c], R9 ;  /* 0x00061c0901007387 */ /* 0x0003e20000100800 */
[----:B------:R-:W-:-:S03]  /*1ba70*/  IMAD.WIDE R10, R18, 0x2, R10 ;  /* 0x00000002120a7825 */ /* 0x000fc600078e020a */
        /* <DEDUP_REMOVED lines=813> */
[----:B------:R-:W-:Y:S01]  /*1ed50*/  STL [R1+0x850], R8 ;  /* 0x0008500801007387 */ /* 0x000fe20000100800 */
[----:B------:R-:W-:-:S03]  /*1ed60*/  IMAD.WIDE R10, R18, 0x2, R10 ;  /* 0x00000002120a7825 */ /* 0x000fc600078e020a */
[----:B------:R-:W-:Y:S04]  /*1ed70*/  STL [R1+0x604], R9 ;  /* 0x0006040901007387 */ /* 0x000fe80000100800 */
[----:B------:R0:W-:Y:S04]  /*1ed80*/  STL [R1+0x8f0], R10 ;  /* 0x0008f00a01007387 */ /* 0x0001e80000100800 */
[----:B------:R1:W-:Y:S04]  /*1ed90*/  STL [R1+0x734], R11 ;  /* 0x0007340b01007387 */ /* 0x0003e80000100800 */
[----:B0-----:R-:W3:Y:S04]  /*1eda0*/  LDL.LU R10, [R1+0x858] ;  /* 0x00085800010a7983 */ /* 0x001ee80000300800 */
[----:B-1----:R-:W3:Y:S01]  /*1edb0*/  LDL.LU R11, [R1+0x900] ;  /* 0x00090000010b7983 */ /* 0x002ee20000300800 */
[----:B--2---:R-:W-:-:S04]  /*1edc0*/  LOP3.LUT R7, R7, R6, RZ, 0x3c, !PT ;  /* 0x0000000607077212 */ /* 0x004fc800078e3cff */
[----:B------:R-:W-:-:S04]  /*1edd0*/  LOP3.LUT R6, R7, R6, RZ, 0x3c, !PT ;  /* 0x0000000607067212 */ /* 0x000fc800078e3cff */
[----:B------:R-:W-:-:S03]  /*1ede0*/  LOP3.LUT R7, R7, R6, RZ, 0x3c, !PT ;  /* 0x0000000607077212 */ /* 0x000fc600078e3cff */
[----:B------:R-:W-:Y:S02]  /*1edf0*/  IMAD.WIDE R8, R18, 0x2, R6 ;  /* 0x0000000212087825 */ /* 0x000fe400078e0206 */
[----:B------:R-:W2:Y:S04]  /*1ee00*/  LDL.LU R6, [R1+0x728] ;  /* 0x0007280001067983 */ /* 0x000ea80000300800 */
[----:B------:R-:W2:Y:S04]  /*1ee10*/  LDL.LU R7, [R1+0x854] ;  /* 0x0008540001077983 */ /* 0x000ea80000300800 */
[----:B------:R0:W-:Y:S04]  /*1ee20*/  STL [R1+0x608], R8 ;  /* 0x0006080801007387 */ /* 0x0001e80000100800 */
[----:B------:R1:W-:Y:S04]  /*1ee30*/  STL [R1+0x568], R9 ;  /* 0x0005680901007387 */ /* 0x0003e80000100800 */
[----:B0-----:R-:W4:Y:S04]  /*1ee40*/  LDL.LU R8, [R1+0x60c] ;  /* 0x00060c0001087983 */ /* 0x001f280000300800 */
[----:B-1----:R-:W4:Y:S01]  /*1ee50*/  LDL.LU R9, [R1+0x8f4] ;  /* 0x0008f40001097983 */ /* 0x002f220000300800 */
[----:B---3--:R-:W-:-:S04]  /*1ee60*/  LOP3.LUT R11, R11, R10, RZ, 0x3c, !PT ;  /* 0x0000000a0b0b7212 */ /* 0x008fc800078e3cff */
[----:B------:R-:W-:-:S04]  /*1ee70*/  LOP3.LUT R10, R11, R10, RZ, 0x3c, !PT ;  /* 0x0000000a0b0a7212 */ /* 0x000fc800078e3cff */
[----:B------:R-:W-:-:S03]  /*1ee80*/  LOP3.LUT R11, R11, R10, RZ, 0x3c, !PT ;  /* 0x0000000a0b0b7212 */ /* 0x000fc600078e3cff */
[----:B------:R-:W-:Y:S01]  /*1ee90*/  IMAD.WIDE R10, R18, 0x2, R10 ;  /* 0x00000002120a7825 */ /* 0x000fe200078e020a */
[----:B--2---:R-:W-:-:S04]  /*1eea0*/  LOP3.LUT R7, R7, R6, RZ, 0x3c, !PT ;  /* 0x0000000607077212 */ /* 0x004fc800078e3cff */
[----:B------:R-:W-:-:S04]  /*1eeb0*/  LOP3.LUT R6, R7, R6, RZ, 0x3c, !PT ;  /* 0x0000000607067212 */ /* 0x000fc800078e3cff */
[----:B------:R-:W-:-:S03]  /*1eec0*/  LOP3.LUT R7, R7, R6, RZ, 0x3c, !PT ;  /* 0x0000000607077212 */ /* 0x000fc600078e3cff */
[----:B------:R-:W-:-:S05]  /*1eed0*/  IMAD.WIDE R6, R18, 0x2, R6 ;  /* 0x0000000212067825 */ /* 0x000fca00078e0206 */
[----:B------:R4:W-:Y:S04]  /*1eee0*/  STL [R1+0x854], R6 ;  /* 0x0008540601007387 */ /* 0x0009e80000100800 */
[----:B------:R0:W-:Y:S04]  /*1eef0*/  STL [R1+0x728], R7 ;  /* 0x0007280701007387 */ /* 0x0001e80000100800 */
[----:B------:R1:W-:Y:S04]  /*1ef00*/  STL [R1+0x900], R10 ;  /* 0x0009000a01007387 */ /* 0x0003e80000100800 */
[----:B------:R2:W-:Y:S01]  /*1ef10*/  STL [R1+0x858], R11 ;  /* 0x0008580b01007387 */ /* 0x0005e20000100800 */
[----:B----4-:R-:W-:-:S02]  /*1ef20*/  IMAD.MOV.U32 R6, RZ, RZ, R9 ;  /* 0x000000ffff067224 */ /* 0x010fc400078e0009 */
[----:B0-----:R-:W-:Y:S01]  /*1ef30*/  IMAD.MOV.U32 R7, RZ, RZ, R8 ;  /* 0x000000ffff077224 */ /* 0x001fe200078e0008 */
[----:B-1----:R-:W3:Y:S04]  /*1ef40*/  LDL.LU R10, [R1+0x8fc] ;  /* 0x0008fc00010a7983 */ /* 0x002ee80000300800 */
[----:B--2---:R-:W3:Y:S01]  /*1ef50*/  LDL.LU R11, [R1+0x914] ;  /* 0x00091400010b7983 */ /* 0x004ee20000300800 */
[----:B------:R-:W-:-:S03]  /*1ef60*/  IMAD.WIDE R8, R18, 0x2, R6 ;  /* 0x0000000212087825 */ /* 0x000fc600078e0206 */
[----:B------:R-:W2:Y:S04]  /*1ef70*/  LDL.LU R6, [R1+0x85c] ;  /* 0x00085c0001067983 */ /* 0x000ea80000300800 */
[----:B------:R-:W2:Y:S04]  /*1ef80*/  LDL.LU R7, [R1+0x904] ;  /* 0x0009040001077983 */ /* 0x000ea80000300800 */
[----:B------:R0:W-:Y:S04]  /*1ef90*/  STL [R1+0x8f4], R8 ;  /* 0x0008f40801007387 */ /* 0x0001e80000100800 */
[----:B------:R1:W-:Y:S04]  /*1efa0*/  STL [R1+0x60c], R9 ;  /* 0x00060c0901007387 */ /* 0x0003e80000100800 */
[----:B0-----:R-:W4:Y:S01]  /*1efb0*/  LDL.LU R8, [R1+0x8f8] ;  /* 0x0008f80001087983 */ /* 0x001f220000300800 */
[----:B-1----:R-:W-:Y:S01]  /*1efc0*/  IMAD.MOV.U32 R9, RZ, RZ, R3 ;  /* 0x000000ffff097224 */ /* 0x002fe200078e0003 */
[----:B---3--:R-:W-:-:S02]  /*1efd0*/  LOP3.LUT R11, R11, R10, RZ, 0x3c, !PT ;  /* 0x0000000a0b0b7212 */ /* 0x008fc400078e3cff */
[----:B--2---:R-:W-:Y:S02]  /*1efe0*/  LOP3.LUT R7, R7, R6, RZ, 0x3c, !PT ;  /* 0x0000000607077212 */ /* 0x004fe400078e3cff */
[----:B------:R-:W-:Y:S02]  /*1eff0*/  LOP3.LUT R10, R11, R10, RZ, 0x3c, !PT ;  /* 0x0000000a0b0a7212 */ /* 0x000fe400078e3cff */
[----:B------:R-:W-:Y:S02]  /*1f000*/  LOP3.LUT R6, R7, R6, RZ, 0x3c, !PT ;  /* 0x0000000607067212 */ /* 0x000fe400078e3cff */
[----:B------:R-:W-:Y:S02]  /*1f010*/  LOP3.LUT R11, R11, R10, RZ, 0x3c, !PT ;  /* 0x0000000a0b0b7212 */ /* 0x000fe400078e3cff */
[----:B------:R-:W-:Y:S01]  /*1f020*/  LOP3.LUT R7, R7, R6, RZ, 0x3c, !PT ;  /* 0x0000000607077212 */ /* 0x000fe200078e3cff */
[----:B------:R-:W-:-:S04]  /*1f030*/  IMAD.WIDE R10, R18, 0x2, R10 ;  /* 0x00000002120a7825 */ /* 0x000fc800078e020a */
[----:B------:R-:W-:-:S05]  /*1f040*/  IMAD.WIDE R6, R18, 0x2, R6 ;  /* 0x0000000212067825 */ /* 0x000fca00078e0206 */
[----:B------:R0:W-:Y:S04]  /*1f050*/  STL [R1+0x904], R6 ;  /* 0x0009040601007387 */ /* 0x0001e80000100800 */
[----:B------:R4:W-:Y:S04]  /*1f060*/  STL [R1+0x85c], R7 ;  /* 0x00085c0701007387 */ /* 0x0009e80000100800 */
[----:B------:R1:W-:Y:S04]  /*1f070*/  STL [R1+0x914], R10 ;  /* 0x0009140a01007387 */ /* 0x0003e80000100800 */
[----:B------:R2:W-:Y:S01]  /*1f080*/  STL [R1+0x8fc], R11 ;  /* 0x0008fc0b01007387 */ /* 0x0005e20000100800 */
[----:B0-----:R-:W-:-:S02]  /*1f090*/  IMAD.MOV.U32 R6, RZ, RZ, R9 ;  /* 0x000000ffff067224 */ /* 0x001fc400078e0009 */
[----:B----4-:R-:W-:Y:S01]  /*1f0a0*/  IMAD.MOV.U32 R7, RZ, RZ, R8 ;  /* 0x000000ffff077224 */ /* 0x010fe200078e0008 */
[----:B-1----:R-:W3:Y:S04]  /*1f0b0*/  LDL.LU R10, [R1+0x918] ;  /* 0x00091800010a7983 */ /* 0x002ee80000300800 */
[----:B--2---:R-:W3:Y:S04]  /*1f0c0*/  LDL.LU R11, [R1+0x928] ;  /* 0x00092800010b7983 */ /* 0x004ee80000300800 */
[----:B------:R-:W2:Y:S01]  /*1f0d0*/  LDL.LU R3, [R1+0x950] ;  /* 0x0009500001037983 */ /* 0x000ea20000300800 */
[----:B------:R-:W-:-:S03]  /*1f0e0*/  IMAD.WIDE R8, R18, 0x2, R6 ;  /* 0x0000000212087825 */ /* 0x000fc600078e0206 */
[----:B------:R-:W4:Y:S04]  /*1f0f0*/  LDL.LU R6, [R1+0x908] ;  /* 0x0009080001067983 */ /* 0x000f280000300800 */
[----:B------:R-:W4:Y:S04]  /*1f100*/  LDL.LU R7, [R1+0x91c] ;  /* 0x00091c0001077983 */ /* 0x000f280000300800 */
[----:B------:R0:W-:Y:S04]  /*1f110*/  STL [R1+0x910], R8 ;  /* 0x0009100801007387 */ /* 0x0001e80000100800 */
[----:B------:R1:W-:Y:S04]  /*1f120*/  STL [R1+0x8f8], R9 ;  /* 0x0008f80901007387 */ /* 0x0003e80000100800 */
[----:B0-----:R-:W2:Y:S04]  /*1f130*/  LDL.LU R8, [R1+0x90c] ;  /* 0x00090c0001087983 */ /* 0x001ea80000300800 */
[----:B-1----:R-:W2:Y:S01]  /*1f140*/  LDL.LU R9, [R1+0x924] ;  /* 0x0009240001097983 */ /* 0x002ea20000300800 */
[----:B----4-:R-:W-:-:S02]  /*1f150*/  LOP3.LUT R7, R7, R6, RZ, 0x3c, !PT ;  /* 0x0000000607077212 */ /* 0x010fc400078e3cff */
[----:B---3--:R-:W-:Y:S02]  /*1f160*/  LOP3.LUT R11, R11, R10, RZ, 0x3c, !PT ;  /* 0x0000000a0b0b7212 */ /* 0x008fe400078e3cff */
[----:B------:R-:W-:Y:S02]  /*1f170*/  LOP3.LUT R6, R7, R6, RZ, 0x3c, !PT ;  /* 0x0000000607067212 */ /* 0x000fe400078e3cff */
[----:B------:R-:W-:Y:S02]  /*1f180*/  LOP3.LUT R10, R11, R10, RZ, 0x3c, !PT ;  /* 0x0000000a0b0a7212 */ /* 0x000fe400078e3cff */
[----:B------:R-:W-:Y:S02]  /*1f190*/  LOP3.LUT R7, R7, R6, RZ, 0x3c, !PT ;  /* 0x0000000607077212 */ /* 0x000fe400078e3cff */
[----:B------:R-:W-:Y:S01]  /*1f1a0*/  LOP3.LUT R11, R11, R10, RZ, 0x3c, !PT ;  /* 0x0000000a0b0b7212 */ /* 0x000fe200078e3cff */
[----:B------:R-:W-:-:S04]  /*1f1b0*/  IMAD.WIDE R6, R18, 0x2, R6 ;  /* 0x0000000212067825 */ /* 0x000fc800078e0206 */
[----:B------:R-:W-:Y:S01]  /*1f1c0*/  IMAD.WIDE R10, R18, 0x2, R10 ;  /* 0x00000002120a7825 */ /* 0x000fe200078e020a */
[----:B------:R0:W-:Y:S04]  /*1f1d0*/  STL [R1+0x91c], R6 ;  /* 0x00091c0601007387 */ /* 0x0001e80000100800 */
[----:B------:R1:W-:Y:S01]  /*1f1e0*/  STL [R1+0x908], R7 ;  /* 0x0009080701007387 */ /* 0x0003e20000100800 */
[----:B0-----:R-:W-:Y:S02]  /*1f1f0*/  IMAD.MOV.U32 R6, RZ, RZ, R26 ;  /* 0x000000ffff067224 */ /* 0x001fe400078e001a */
[----:B-1----:R-:W-:Y:S02]  /*1f200*/  IMAD.MOV.U32 R7, RZ, RZ, R27 ;  /* 0x000000ffff077224 */ /* 0x002fe400078e001b */
[----:B------:R-:W-:-:S02]  /*1f210*/  IMAD.MOV.U32 R27, RZ, RZ, R12 ;  /* 0x000000ffff1b7224 */ /* 0x000fc400078e000c */
[----:B------:R-:W-:Y:S02]  /*1f220*/  IMAD.MOV.U32 R26, RZ, RZ, R14 ;  /* 0x000000ffff1a7224 */ /* 0x000fe400078e000e */
[----:B------:R-:W-:Y:S01]  /*1f230*/  IMAD.MOV.U32 R12, RZ, RZ, R15 ;  /* 0x000000ffff0c7224 */ /* 0x000fe200078e000f */
[----:B------:R-:W3:Y:S04]  /*1f240*/  LDL.LU R14, [R1+0x95c] ;  /* 0x00095c00010e7983 */ /* 0x000ee80000300800 */
[----:B------:R-:W4:Y:S04]  /*1f250*/  LDL.LU R15, [R1+0x964] ;  /* 0x00096400010f7983 */ /* 0x000f280000300800 */
[----:B------:R-:W-:Y:S04]  /*1f260*/  STL [R1+0x928], R10 ;  /* 0x0009280a01007387 */ /* 0x000fe80000100800 */
[----:B------:R0:W-:Y:S02]  /*1f270*/  STL [R1+0x918], R11 ;  /* 0x0009180b01007387 */ /* 0x0001e40000100800 */
[----:B0-----:R-:W-:-:S02]  /*1f280*/  IMAD.MOV.U32 R11, RZ, RZ, R7 ;  /* 0x000000ffff0b7224 */ /* 0x001fc400078e0007 */
[----:B------:R-:W-:Y:S02]  /*1f290*/  IMAD.MOV.U32 R10, RZ, RZ, R6 ;  /* 0x000000ffff0a7224 */ /* 0x000fe400078e0006 */
[----:B--2---:R-:W-:Y:S02]  /*1f2a0*/  IMAD.MOV.U32 R7, RZ, RZ, R8 ;  /* 0x000000ffff077224 */ /* 0x004fe400078e0008 */
[----:B------:R-:W-:-:S04]  /*1f2b0*/  IMAD.MOV.U32 R6, RZ, RZ, R9 ;  /* 0x000000ffff067224 */ /* 0x000fc800078e0009 */
[C---:B------:R-:W-:Y:S02]  /*1f2c0*/  IMAD.WIDE R8, R18.reuse, 0x2, R6 ;  /* 0x0000000212087825 */ /* 0x040fe400078e0206 */
[----:B------:R-:W2:Y:S02]  /*1f2d0*/  LDL.LU R7, [R1+0x920] ;  /* 0x0009200001077983 */ /* 0x000ea40000300800 */
[----:B------:R-:W-:Y:S02]  /*1f2e0*/  IMAD.MOV.U32 R6, RZ, RZ, R10 ;  /* 0x000000ffff067224 */ /* 0x000fe400078e000a */
[----:B------:R-:W-:Y:S01]  /*1f2f0*/  IMAD.MOV.U32 R10, RZ, RZ, R19 ;  /* 0x000000ffff0a7224 */ /* 0x000fe200078e0013 */
[----:B------:R0:W-:Y:S04]  /*1f300*/  STL [R1+0x924], R8 ;  /* 0x0009240801007387 */ /* 0x0001e80000100800 */
[----:B------:R1:W-:Y:S01]  /*1f310*/  STL [R1+0x90c], R9 ;  /* 0x00090c0901007387 */ /* 0x0003e20000100800 */
[----:B------:R-:W-:-:S03]  /*1f320*/  IMAD.WIDE R10, R18, 0x2, R10 ;  /* 0x00000002120a7825 */ /* 0x000fc600078e020a */
[----:B0-----:R-:W3:Y:S04]  /*1f330*/  LDL.LU R8, [R1+0x92c] ;  /* 0x00092c0001087983 */ /* 0x001ee80000300800 */
[----:B-1----:R-:W3:Y:S01]  /*1f340*/  LDL.LU R9, [R1+0x93c] ;  /* 0x00093c0001097983 */ /* 0x002ee20000300800 */
[----:B--2---:R-:W-:-:S05]  /*1f350*/  IMAD.WIDE R6, R18, 0x2, R6 ;  /* 0x0000000212067825 */ /* 0x004fca00078e0206 */
[----:B------:R-:W-:Y:S04]  /*1f360*/  STL [R1+0x938], R6 ;  /* 0x0009380601007387 */ /* 0x000fe80000100800 */
[----:B------:R-:W-:Y:S04]  /*1f370*/  STL [R1+0x920], R7 ;  /* 0x0009200701007387 */ /* 0x000fe80000100800 */
[----:B------:R-:W2:Y:S04]  /*1f380*/  LDL.LU R19, [R1+0x150] ;  /* 0x0001500001137983 */ /* 0x000ea80000300800 */
[----:B------:R-:W-:Y:S04]  /*1f390*/  STL [R1+0x944], R10 ;  /* 0x0009440a01007387 */ /* 0x000fe80000100800 */
[----:B------:R0:W-:Y:S04]  /*1f3a0*/  STL [R1+0x930], R11 ;  /* 0x0009300b01007387 */ /* 0x0001e80000100800 */
[----:B0-----:R-:W2:Y:S01]  /*1f3b0*/  LDL.LU R11, [R1+0x934] ;  /* 0x00093400010b7983 */ /* 0x001ea20000300800 */
[----:B---3--:R-:W-:-:S02]  /*1f3c0*/  IMAD.MOV.U32 R6, RZ, RZ, R9 ;  /* 0x000000ffff067224 */ /* 0x008fc400078e0009 */
[----:B------:R-:W-:Y:S02]  /*1f3d0*/  IMAD.MOV.U32 R7, RZ, RZ, R8 ;  /* 0x000000ffff077224 */ /* 0x000fe400078e0008 */
[----:B------:R-:W-:Y:S02]  /*1f3e0*/  IMAD.MOV.U32 R10, RZ, RZ, R29 ;  /* 0x000000ffff0a7224 */ /* 0x000fe400078e001d */
[----:B------:R-:W-:-:S04]  /*1f3f0*/  IMAD.WIDE R8, R18, 0x2, R6 ;  /* 0x0000000212087825 */ /* 0x000fc800078e0206 */
[----:B------:R-:W-:Y:S01]  /*1f400*/  IMAD.MOV.U32 R6, RZ, RZ, R3 ;  /* 0x000000ffff067224 */ /* 0x000fe200078e0003 */
[----:B------:R4:W-:Y:S04]  /*1f410*/  STL [R1+0x93c], R8 ;  /* 0x00093c0801007387 */ /* 0x0009e80000100800 */
[----:B------:R0:W-:Y:S01]  /*1f420*/  STL [R1+0x92c], R9 ;  /* 0x00092c0901007387 */ /* 0x0001e20000100800 */
[----:B----4-:R-:W-:Y:S02]  /*1f430*/  IMAD.MOV.U32 R8, RZ, RZ, R15 ;  /* 0x000000ffff087224 */ /* 0x010fe400078e000f */
[----:B0-----:R-:W-:Y:S02]  /*1f440*/  IMAD.MOV.U32 R9, RZ, RZ, R14 ;  /* 0x000000ffff097224 */ /* 0x001fe400078e000e */
[----:B------:R-:W-:Y:S01]  /*1f450*/  IMAD.WIDE R8, R18, 0x2, R8 ;  /* 0x0000000212087825 */ /* 0x000fe200078e0208 */
[----:B------:R-:W-:-:S04]  /*1f460*/  UIADD3 UR7, UPT, UPT, UR7, -0x1, URZ ;  /* 0xffffffff07077890 */ /* 0x000fc8000fffe0ff */
[----:B------:R-:W-:Y:S01]  /*1f470*/  UISETP.NE.U32.AND UP0, UPT, UR7, URZ, UPT ;  /* 0x000000ff0700728c */ /* 0x000fe2000bf05070 */
[----:B------:R-:W-:Y:S02]  /*1f480*/  IMAD.MOV.U32 R3, RZ, RZ, R4 ;  /* 0x000000ffff037224 */ /* 0x000fe400078e0004 */
[----:B------:R-:W-:Y:S02]  /*1f490*/  IMAD.MOV.U32 R4, RZ, RZ, R5 ;  /* 0x000000ffff047224 */ /* 0x000fe400078e0005 */
[----:B--2---:R-:W-:Y:S02]  /*1f4a0*/  IMAD.MOV.U32 R7, RZ, RZ, R11 ;  /* 0x000000ffff077224 */ /* 0x004fe400078e000b */
[----:B------:R-:W-:Y:S02]  /*1f4b0*/  IMAD.MOV.U32 R11, RZ, RZ, R28 ;  /* 0x000000ffff0b7224 */ /* 0x000fe400078e001c */
[----:B------:R-:W-:-:S04]  /*1f4c0*/  IMAD.WIDE R6, R18, 0x2, R6 ;  /* 0x0000000212067825 */ /* 0x000fc800078e0206 */
[----:B------:R-:W-:Y:S01]  /*1f4d0*/  IMAD.WIDE R10, R18, 0x2, R10 ;  /* 0x00000002120a7825 */ /* 0x000fe200078e020a */
[----:B------:R0:W-:Y:S04]  /*1f4e0*/  STL [R1+0x950], R6 ;  /* 0x0009500601007387 */ /* 0x0001e80000100800 */
[----:B------:R1:W-:Y:S04]  /*1f4f0*/  STL [R1+0x934], R7 ;  /* 0x0009340701007387 */ /* 0x0003e80000100800 */
[----:B------:R2:W-:Y:S04]  /*1f500*/  STL [R1+0x960], R10 ;  /* 0x0009600a01007387 */ /* 0x0005e80000100800 */
[----:B------:R3:W-:Y:S01]  /*1f510*/  STL [R1+0x948], R11 ;  /* 0x0009480b01007387 */ /* 0x0007e20000100800 */
[----:B0-----:R-:W-:-:S02]  /*1f520*/  IMAD.MOV.U32 R6, RZ, RZ, R27 ;  /* 0x000000ffff067224 */ /* 0x001fc400078e001b */
[----:B-1----:R-:W-:Y:S02]  /*1f530*/  IMAD.MOV.U32 R7, RZ, RZ, R26 ;  /* 0x000000ffff077224 */ /* 0x002fe400078e001a */
[----:B--2---:R-:W-:Y:S02]  /*1f540*/  IMAD.MOV.U32 R10, RZ, RZ, R13 ;  /* 0x000000ffff0a7224 */ /* 0x004fe400078e000d */
[----:B---3--:R-:W-:Y:S02]  /*1f550*/  IMAD.MOV.U32 R11, RZ, RZ, R12 ;  /* 0x000000ffff0b7224 */ /* 0x008fe400078e000c */
[----:B------:R-:W-:-:S04]  /*1f560*/  IMAD.WIDE R6, R18, 0x2, R6 ;  /* 0x0000000212067825 */ /* 0x000fc800078e0206 */
[----:B------:R-:W-:-:S04]  /*1f570*/  IMAD.WIDE R10, R18, 0x2, R10 ;  /* 0x00000002120a7825 */ /* 0x000fc800078e020a */
[----:B------:R-:W-:Y:S01]  /*1f580*/  VIADD R19, R19, 0xffffffe0 ;  /* 0xffffffe013137836 */ /* 0x000fe20000000000 */
[----:B------:R0:W-:Y:S04]  /*1f590*/  STL [R1+0x954], R6 ;  /* 0x0009540601007387 */ /* 0x0001e80000100800 */
[----:B------:R0:W-:Y:S04]  /*1f5a0*/  STL [R1+0x940], R7 ;  /* 0x0009400701007387 */ /* 0x0001e80000100800 */
[----:B------:R0:W-:Y:S04]  /*1f5b0*/  STL [R1+0x958], R10 ;  /* 0x0009580a01007387 */ /* 0x0001e80000100800 */
[----:B------:R0:W-:Y:S04]  /*1f5c0*/  STL [R1+0x94c], R11 ;  /* 0x00094c0b01007387 */ /* 0x0001e80000100800 */
[----:B------:R0:W-:Y:S04]  /*1f5d0*/  STL [R1+0x964], R8 ;  /* 0x0009640801007387 */ /* 0x0001e80000100800 */
[----:B------:R0:W-:Y:S04]  /*1f5e0*/  STL [R1+0x95c], R9 ;  /* 0x00095c0901007387 */ /* 0x0001e80000100800 */
[----:B------:R0:W-:Y:S01]  /*1f5f0*/  STL [R1+0x150], R19 ;  /* 0x0001501301007387 */ /* 0x0001e20000100800 */
[----:B------:R-:W-:Y:S05]  /*1f600*/  BRA.U UP0, `(.L_x_1) ;  /* 0xfffffef100987547 */ /* 0x000fea000b83ffff */
[----:B0-----:R-:W2:Y:S04]  /*1f610*/  LDL.LU R19, [R1+0x1bc] ;  /* 0x0001bc0001137983 */ /* 0x001ea80000300800 */
[----:B------:R-:W3:Y:S04]  /*1f620*/  LDL.LU R18, [R1+0x1b8] ;  /* 0x0001b80001127983 */ /* 0x000ee80000300800 */
[----:B------:R-:W4:Y:S04]  /*1f630*/  LDL.LU R15, [R1+0x200] ;  /* 0x00020000010f7983 */ /* 0x000f280000300800 */
[----:B------:R-:W2:Y:S04]  /*1f640*/  LDL.LU R14, [R1+0x204] ;  /* 0x00020400010e7983 */ /* 0x000ea80000300800 */
[----:B------:R-:W2:Y:S04]  /*1f650*/  LDL.LU R13, [R1+0x1a0] ;  /* 0x0001a000010d7983 */ /* 0x000ea80000300800 */
[----:B------:R-:W2:Y:S04]  /*1f660*/  LDL.LU R12, [R1+0x1a4] ;  /* 0x0001a400010c7983 */ /* 0x000ea80000300800 */
[----:B------:R0:W-:Y:S04]  /*1f670*/  STL [R1+0xb7c], R20 ;  /* 0x000b7c1401007387 */ /* 0x0001e80000100800 */
[----:B0-----:R-:W2:Y:S04]  /*1f680*/  LDL.LU R20, [R1+0x1e8] ;  /* 0x0001e80001147983 */ /* 0x001ea80000300800 */
[----:B--2---:R0:W-:Y:S04]  /*1f690*/  STL [R1+0xb84], R20 ;  /* 0x000b841401007387 */ /* 0x0041e80000100800 */
[----:B0-----:R-:W2:Y:S04]  /*1f6a0*/  LDL.LU R20, [R1+0x1d0] ;  /* 0x0001d00001147983 */ /* 0x001ea80000300800 */
[----:B--2---:R0:W-:Y:S04]  /*1f6b0*/  STL [R1+0xb8c], R20 ;  /* 0x000b8c1401007387 */ /* 0x0041e80000100800 */
[----:B0-----:R-:W2:Y:S04]  /*1f6c0*/  LDL.LU R20, [R1+0x1d8] ;  /* 0x0001d80001147983 */ /* 0x001ea80000300800 */
[----:B--2---:R0:W-:Y:S04]  /*1f6d0*/  STL [R1+0xb94], R20 ;  /* 0x000b941401007387 */ /* 0x0041e80000100800 */
[----:B0-----:R-:W2:Y:S04]  /*1f6e0*/  LDL.LU R20, [R1+0x1c0] ;  /* 0x0001c00001147983 */ /* 0x001ea80000300800 */
[----:B--2---:R0:W-:Y:S04]  /*1f6f0*/  STL [R1+0xb9c], R20 ;  /* 0x000b9c1401007387 */ /* 0x0041e80000100800 */
[----:B------:R1:W-:Y:S01]  /*1f700*/  STL [R1+0xb78], R21 ;  /* 0x000b781501007387 */ /* 0x0003e20000100800 */
[----:B0-----:R-:W-:-:S03]  /*1f710*/  IMAD.MOV.U32 R20, RZ, RZ, R25 ;  /* 0x000000ffff147224 */ /* 0x001fc600078e0019 */
[----:B-1----:R-:W2:Y:S04]  /*1f720*/  LDL.LU R21, [R1+0x1e4] ;  /* 0x0001e40001157983 */ /* 0x002ea80000300800 */
[----:B--2---:R0:W-:Y:S04]  /*1f730*/  STL [R1+0xb80], R21 ;  /* 0x000b801501007387 */ /* 0x0041e80000100800 */
[----:B0-----:R-:W2:Y:S04]  /*1f740*/  LDL.LU R21, [R1+0x1ec] ;  /* 0x0001ec0001157983 */ /* 0x001ea80000300800 */
[----:B--2---:R0:W-:Y:S04]  /*1f750*/  STL [R1+0xb88], R21 ;  /* 0x000b881501007387 */ /* 0x0041e80000100800 */
[----:B0-----:R-:W2:Y:S04]  /*1f760*/  LDL.LU R21, [R1+0x1d4] ;  /* 0x0001d40001157983 */ /* 0x001ea80000300800 */
[----:B--2---:R0:W-:Y:S04]  /*1f770*/  STL [R1+0xb90], R21 ;  /* 0x000b901501007387 */ /* 0x0041e80000100800 */
[----:B0-----:R-:W2:Y:S04]  /*1f780*/  LDL.LU R21, [R1+0x1dc] ;  /* 0x0001dc0001157983 */ /* 0x001ea80000300800 */
[----:B--2---:R0:W-:Y:S04]  /*1f790*/  STL [R1+0xb98], R21 ;  /* 0x000b981501007387 */ /* 0x0041e80000100800 */
[----:B0-----:R-:W2:Y:S01]  /*1f7a0*/  LDL.LU R21, [R1+0x1c4] ;  /* 0x0001c40001157983 */ /* 0x001ea20000300800 */
[----:B------:R-:W-:-:S02]  /*1f7b0*/  IMAD.MOV.U32 R25, RZ, RZ, R13 ;  /* 0x000000ffff197224 */ /* 0x000fc400078e000d */
[----:B----4-:R-:W-:Y:S02]  /*1f7c0*/  IMAD.MOV.U32 R13, RZ, RZ, R15 ;  /* 0x000000ffff0d7224 */ /* 0x010fe400078e000f */
[----:B------:R-:W-:Y:S01]  /*1f7d0*/  IMAD.MOV.U32 R15, RZ, RZ, R22 ;  /* 0x000000ffff0f7224 */ /* 0x000fe200078e0016 */
[----:B--2---:R0:W-:Y:S04]  /*1f7e0*/  STL [R1+0xba0], R21 ;  /* 0x000ba01501007387 */ /* 0x0041e80000100800 */
[----:B-----5:R1:W-:Y:S01]  /*1f7f0*/  STL [R1+0xb74], R16 ;  /* 0x000b741001007387 */ /* 0x0203e20000100800 */
[----:B0-----:R-:W-:-:S03]  /*1f800*/  IMAD.MOV.U32 R21, RZ, RZ, R24 ;  /* 0x000000ffff157224 */ /* 0x001fc600078e0018 */
[----:B-1----:R-:W2:Y:S04]  /*1f810*/  LDL.LU R16, [R1+0x1e0] ;  /* 0x0001e00001107983 */ /* 0x002ea80000300800 */
[----:B------:R0:W-:Y:S04]  /*1f820*/  STL [R1+0xb70], R17 ;  /* 0x000b701101007387 */ /* 0x0001e80000100800 */
[----:B0-----:R-:W4:Y:S04]  /*1f830*/  LDL.LU R17, [R1+0x1fc] ;  /* 0x0001fc0001117983 */ /* 0x001f280000300800 */
[----:B------:R-:W4:Y:S04]  /*1f840*/  LDL.LU R3, [R1+0x1f8] ;  /* 0x0001f80001037983 */ /* 0x000f280000300800 */
[----:B------:R-:W2:Y:S04]  /*1f850*/  LDL.LU R4, [R1+0x1f4] ;  /* 0x0001f40001047983 */ /* 0x000ea80000300800 */
[----:B------:R-:W2:Y:S04]  /*1f860*/  LDL.LU R0, [R1+0x1f0] ;  /* 0x0001f00001007983 */ /* 0x000ea80000300800 */
[----:B------:R-:W2:Y:S04]  /*1f870*/  LDL.LU R2, [R1+0x17c] ;  /* 0x00017c0001027983 */ /* 0x000ea80000300800 */
[----:B------:R-:W2:Y:S04]  /*1f880*/  LDL.LU R5, [R1+0x178] ;  /* 0x0001780001057983 */ /* 0x000ea80000300800 */
[----:B------:R-:W2:Y:S04]  /*1f890*/  LDL.LU R8, [R1+0x174] ;  /* 0x0001740001087983 */ /* 0x000ea80000300800 */
[----:B------:R-:W2:Y:S04]  /*1f8a0*/  LDL.LU R9, [R1+0x170] ;  /* 0x0001700001097983 */ /* 0x000ea80000300800 */
[----:B------:R-:W2:Y:S04]  /*1f8b0*/  LDL.LU R10, [R1+0x19c] ;  /* 0x00019c00010a7983 */ /* 0x000ea80000300800 */
[----:B------:R-:W2:Y:S04]  /*1f8c0*/  LDL.LU R11, [R1+0x198] ;  /* 0x00019800010b7983 */ /* 0x000ea80000300800 */
[----:B------:R-:W2:Y:S01]  /*1f8d0*/  LDL.LU R6, [R1+0x194] ;  /* 0x0001940001067983 */ /* 0x000ea20000300800 */
[----:B------:R-:W-:-:S03]  /*1f8e0*/  IMAD.MOV.U32 R24, RZ, RZ, R12 ;  /* 0x000000ffff187224 */ /* 0x000fc600078e000c */
[----:B------:R-:W2:Y:S01]  /*1f8f0*/  LDL.LU R7, [R1+0x190] ;  /* 0x0001900001077983 */ /* 0x000ea20000300800 */
[----:B------:R-:W-:-:S03]  /*1f900*/  F2FP.BF16.F32.PACK_AB R20, R21, R20 ;  /* 0x000000141514723e */ /* 0x000fc600000010ff */
[----:B------:R-:W2:Y:S01]  /*1f910*/  LDL.LU R28, [R1+0x1ac] ;  /* 0x0001ac00011c7983 */ /* 0x000ea20000300800 */
[----:B------:R-:W-:-:S03]  /*1f920*/  IMAD.MOV.U32 R12, RZ, RZ, R14 ;  /* 0x000000ffff0c7224 */ /* 0x000fc600078e000e */
[----:B------:R-:W2:Y:S01]  /*1f930*/  LDL.LU R29, [R1+0x1a8] ;  /* 0x0001a800011d7983 */ /* 0x000ea20000300800 */
[----:B------:R-:W-:-:S03]  /*1f940*/  IMAD.MOV.U32 R14, RZ, RZ, R23 ;  /* 0x000000ffff0e7224 */ /* 0x000fc600078e0017 */
[----:B------:R-:W2:Y:S04]  /*1f950*/  LDL.LU R26, [R1+0x20c] ;  /* 0x00020c00011a7983 */ /* 0x000ea80000300800 */
[----:B------:R-:W2:Y:S04]  /*1f960*/  LDL.LU R27, [R1+0x208] ;  /* 0x00020800011b7983 */ /* 0x000ea80000300800 */
[----:B------:R-:W2:Y:S04]  /*1f970*/  LDL.LU R22, [R1+0x18c] ;  /* 0x00018c0001167983 */ /* 0x000ea80000300800 */
[----:B------:R-:W2:Y:S04]  /*1f980*/  LDL.LU R23, [R1+0x188] ;  /* 0x0001880001177983 */ /* 0x000ea80000300800 */
[----:B------:R-:W2:Y:S04]  /*1f990*/  LDL.LU R21, [R1+0xba0] ;  /* 0x000ba00001157983 */ /* 0x000ea80000300800 */
[----:B------:R0:W-:Y:S04]  /*1f9a0*/  STL [R1+0x56c], R20 ;  /* 0x00056c1401007387 */ /* 0x0001e80000100800 */
[----:B0-----:R-:W2:Y:S02]  /*1f9b0*/  LDL.LU R20, [R1+0xb9c] ;  /* 0x000b9c0001147983 */ /* 0x001ea40000300800 */
[----:B--2---:R-:W-:-:S02]  /*1f9c0*/  F2FP.BF16.F32.PACK_AB R20, R21, R20 ;  /* 0x000000141514723e */ /* 0x004fc400000010ff */
        /* <DEDUP_REMOVED lines=14> */
[----:B0-----:R-:W3:Y:S01]  /*1fab0*/  LDL.LU R20, [R1+0xb7c] ;  /* 0x000b7c0001147983 */ /* 0x001ee20000300800 */
[----:B----4-:R-:W-:Y:S02]  /*1fac0*/  F2FP.BF16.F32.PACK_AB R3, R17, R3 ;  /* 0x000000031103723e */ /* 0x010fe400000010ff */
[----:B--2---:R-:W-:-:S02]  /*1fad0*/  F2FP.BF16.F32.PACK_AB R16, R21, R16 ;  /* 0x000000101510723e */ /* 0x004fc400000010ff */
[----:B------:R-:W2:Y:S04]  /*1fae0*/  LDL.LU R21, [R1+0xb78] ;  /* 0x000b780001157983 */ /* 0x000ea80000300800 */
[----:B------:R0:W-:Y:S01]  /*1faf0*/  STL [R1+0x1d8], R16 ;  /* 0x0001d81001007387 */ /* 0x0001e20000100800 */
[----:B------:R-:W-:-:S03]  /*1fb00*/  F2FP.BF16.F32.PACK_AB R2, R2, R5 ;  /* 0x000000050202723e */ /* 0x000fc600000010ff */
[----:B0-----:R-:W4:Y:S04]  /*1fb10*/  LDL.LU R16, [R1+0xb74] ;  /* 0x000b740001107983 */ /* 0x001f280000300800 */
[----:B------:R-:W4:Y:S04]  /*1fb20*/  LDL.LU R17, [R1+0xb70] ;  /* 0x000b700001117983 */ /* 0x000f280000300800 */
[----:B------:R0:W-:Y:S02]  /*1fb30*/  STL [R1+0x1d4], R3 ;  /* 0x0001d40301007387 */ /* 0x0001e40000100800 */
[----:B0-----:R-:W-:-:S02]  /*1fb40*/  F2FP.BF16.F32.PACK_AB R3, R4, R0 ;  /* 0x000000000403723e */ /* 0x001fc400000010ff */
[----:B------:R-:W-:-:S03]  /*1fb50*/  F2FP.BF16.F32.PACK_AB R0, R8, R9 ;  /* 0x000000090800723e */ /* 0x000fc600000010ff */
[----:B------:R0:W-:Y:S04]  /*1fb60*/  STL [R1+0x1d0], R3 ;  /* 0x0001d00301007387 */ /* 0x0001e80000100800 */
[----:B------:R1:W-:Y:S04]  /*1fb70*/  STL [R1+0x1cc], R2 ;  /* 0x0001cc0201007387 */ /* 0x0003e80000100800 */
[----:B------:R3:W-:Y:S01]  /*1fb80*/  STL [R1+0x1c8], R0 ;  /* 0x0001c80001007387 */ /* 0x0007e20000100800 */
[----:B0-----:R-:W-:Y:S02]  /*1fb90*/  F2FP.BF16.F32.PACK_AB R3, R10, R11 ;  /* 0x0000000b0a03723e */ /* 0x001fe400000010ff */
[----:B-1----:R-:W-:-:S03]  /*1fba0*/  F2FP.BF16.F32.PACK_AB R2, R6, R7 ;  /* 0x000000070602723e */ /* 0x002fc600000010ff */
[----:B------:R0:W-:Y:S01]  /*1fbb0*/  STL [R1+0x1c4], R3 ;  /* 0x0001c40301007387 */ /* 0x0001e20000100800 */
[----:B---3--:R-:W-:-:S03]  /*1fbc0*/  F2FP.BF16.F32.PACK_AB R0, R28, R29 ;  /* 0x0000001d1c00723e */ /* 0x008fc600000010ff */
[----:B------:R1:W-:Y:S04]  /*1fbd0*/  STL [R1+0x1c0], R2 ;  /* 0x0001c00201007387 */ /* 0x0003e80000100800 */
[----:B------:R3:W-:Y:S01]  /*1fbe0*/  STL [R1+0x17c], R0 ;  /* 0x00017c0001007387 */ /* 0x0007e20000100800 */
[----:B0-----:R-:W-:Y:S02]  /*1fbf0*/  F2FP.BF16.F32.PACK_AB R3, R24, R25 ;  /* 0x000000191803723e */ /* 0x001fe400000010ff */
[----:B------:R-:W-:Y:S01]  /*1fc00*/  F2FP.BF16.F32.PACK_AB R25, R22, R23 ;  /* 0x000000171619723e */ /* 0x000fe200000010ff */
[----:B------:R-:W-:Y:S01]  /*1fc10*/  IMAD.MOV.U32 R23, RZ, RZ, R18 ;  /* 0x000000ffff177224 */ /* 0x000fe200078e0012 */
[----:B-1----:R-:W-:Y:S01]  /*1fc20*/  F2FP.BF16.F32.PACK_AB R2, R26, R27 ;  /* 0x0000001b1a02723e */ /* 0x002fe200000010ff */
[----:B------:R-:W-:Y:S01]  /*1fc30*/  STL [R1+0x178], R3 ;  /* 0x0001780301007387 */ /* 0x000fe20000100800 */
[----:B------:R-:W-:-:S02]  /*1fc40*/  F2FP.BF16.F32.PACK_AB R27, R14, R15 ;  /* 0x0000000f0e1b723e */ /* 0x000fc400000010ff */
[----:B---3--:R-:W-:Y:S01]  /*1fc50*/  F2FP.BF16.F32.PACK_AB R0, R12, R13 ;  /* 0x0000000d0c00723e */ /* 0x008fe200000010ff */
[----:B------:R-:W-:Y:S04]  /*1fc60*/  STL [R1+0x174], R2 ;  /* 0x0001740201007387 */ /* 0x000fe80000100800 */
[----:B------:R-:W-:Y:S04]  /*1fc70*/  STL [R1+0x994], R27 ;  /* 0x0009941b01007387 */ /* 0x000fe80000100800 */
[----:B------:R-:W-:Y:S01]  /*1fc80*/  STL [R1+0x170], R0 ;  /* 0x0001700001007387 */ /* 0x000fe20000100800 */
[----:B--2---:R-:W-:-:S05]  /*1fc90*/  F2FP.BF16.F32.PACK_AB R26, R21, R20 ;  /* 0x00000014151a723e */ /* 0x004fca00000010ff */
[----:B------:R-:W-:Y:S04]  /*1fca0*/  STL [R1+0x998], R26 ;  /* 0x0009981a01007387 */ /* 0x000fe80000100800 */
[----:B------:R-:W-:Y:S04]  /*1fcb0*/  STL [R1+0x99c], R25 ;  /* 0x00099c1901007387 */ /* 0x000fe80000100800 */
[----:B------:R-:W2:Y:S01]  /*1fcc0*/  LDL.LU R22, [R1+0x1b0] ;  /* 0x0001b00001167983 */ /* 0x000ea20000300800 */
[----:B----4-:R-:W-:-:S03]  /*1fcd0*/  F2FP.BF16.F32.PACK_AB R24, R17, R16 ;  /* 0x000000101118723e */ /* 0x010fc600000010ff */
[----:B--2---:R0:W-:Y:S04]  /*1fce0*/  STL [R1+0xb6c], R22 ;  /* 0x000b6c1601007387 */ /* 0x0041e80000100800 */
[----:B------:R-:W2:Y:S01]  /*1fcf0*/  LDL.LU R21, [R1+0x228] ;  /* 0x0002280001157983 */ /* 0x000ea20000300800 */
[----:B0-----:R-:W-:-:S05]  /*1fd00*/  IMAD.MOV.U32 R22, RZ, RZ, R19 ;  /* 0x000000ffff167224 */ /* 0x001fca00078e0013 */
[----:B------:R-:W-:Y:S01]  /*1fd10*/  F2FP.BF16.F32.PACK_AB R23, R22, R23 ;  /* 0x000000171617723e */ /* 0x000fe200000010ff */
[----:B--2---:R0:W-:Y:S04]  /*1fd20*/  STL [R1+0xb68], R21 ;  /* 0x000b681501007387 */ /* 0x0041e80000100800 */
[----:B0-----:R-:W2:Y:S04]  /*1fd30*/  LDL.LU R21, [R1+0x1b4] ;  /* 0x0001b40001157983 */ /* 0x001ea80000300800 */
[----:B------:R-:W3:Y:S04]  /*1fd40*/  LDL.LU R20, [R1+0x220] ;  /* 0x0002200001147983 */ /* 0x000ee80000300800 */
[----:B------:R-:W4:Y:S04]  /*1fd50*/  LDL.LU R25, [R1+0x21c] ;  /* 0x00021c0001197983 */ /* 0x000f280000300800 */
        /* <DEDUP_REMOVED lines=23> */
[----:B------:R0:W-:Y:S04]  /*1fed0*/  STL [R1+0x9a0], R24 ;  /* 0x0009a01801007387 */ /* 0x0001e80000100800 */
[----:B0-----:R-:W3:Y:S04]  /*1fee0*/  LDL.LU R24, [R1+0x224] ;  /* 0x0002240001187983 */ /* 0x001ee80000300800 */
[----:B------:R-:W2:Y:S04]  /*1fef0*/  LDL.LU R22, [R1+0xb6c] ;  /* 0x000b6c0001167983 */ /* 0x000ea80000300800 */
[----:B------:R0:W-:Y:S04]  /*1ff00*/  STL [R1+0x9a4], R23 ;  /* 0x0009a41701007387 */ /* 0x0001e80000100800 */
[----:B0-----:R-:W4:Y:S01]  /*1ff10*/  LDL.LU R23, [R1+0x22c] ;  /* 0x00022c0001177983 */ /* 0x001f220000300800 */
[----:B--2---:R-:W-:-:S03]  /*1ff20*/  F2FP.BF16.F32.PACK_AB R22, R21, R22 ;  /* 0x000000161516723e */ /* 0x004fc600000010ff */
[----:B------:R-:W2:Y:S01]  /*1ff30*/  LDL.LU R21, [R1+0xb68] ;  /* 0x000b680001157983 */ /* 0x000ea20000300800 */
[----:B---3--:R-:W-:Y:S02]  /*1ff40*/  F2FP.BF16.F32.PACK_AB R20, R24, R20 ;  /* 0x000000141814723e */ /* 0x008fe400000010ff */
[----:B----4-:R-:W-:Y:S01]  /*1ff50*/  F2FP.BF16.F32.PACK_AB R19, R25, R19 ;  /* 0x000000131913723e */ /* 0x010fe200000010ff */
[----:B------:R-:W-:Y:S01]  /*1ff60*/  STL [R1+0x9a8], R22 ;  /* 0x0009a81601007387 */ /* 0x000fe20000100800 */
[----:B------:R-:W-:Y:S02]  /*1ff70*/  F2FP.BF16.F32.PACK_AB R18, R26, R18 ;  /* 0x000000121a12723e */ /* 0x000fe400000010ff */
[----:B------:R-:W-:Y:S02]  /*1ff80*/  F2FP.BF16.F32.PACK_AB R17, R27, R17 ;  /* 0x000000111b11723e */ /* 0x000fe400000010ff */
[----:B------:R-:W-:Y:S02]  /*1ff90*/  F2FP.BF16.F32.PACK_AB R16, R3, R16 ;  /* 0x000000100310723e */ /* 0x000fe400000010ff */
[----:B------:R-:W-:-:S02]  /*1ffa0*/  F2FP.BF16.F32.PACK_AB R15, R4, R15 ;  /* 0x0000000f040f723e */ /* 0x000fc400000010ff */
[----:B------:R-:W-:Y:S02]  /*1ffb0*/  F2FP.BF16.F32.PACK_AB R14, R0, R14 ;  /* 0x0000000e000e723e */ /* 0x000fe400000010ff */
[----:B------:R-:W-:Y:S02]  /*1ffc0*/  F2FP.BF16.F32.PACK_AB R13, R2, R13 ;  /* 0x0000000d020d723e */ /* 0x000fe400000010ff */
[----:B------:R-:W-:Y:S02]  /*1ffd0*/  F2FP.BF16.F32.PACK_AB R12, R5, R12 ;  /* 0x0000000c050c723e */ /* 0x000fe400000010ff */
[----:B------:R-:W-:Y:S02]  /*1ffe0*/  F2FP.BF16.F32.PACK_AB R11, R8, R11 ;  /* 0x0000000b080b723e */ /* 0x000fe400000010ff */
[----:B------:R-:W-:Y:S02]  /*1fff0*/  F2FP.BF16.F32.PACK_AB R10, R9, R10 ;  /* 0x0000000a090a723e */ /* 0x000fe400000010ff */
[----:B------:R-:W-:-:S02]  /*20000*/  F2FP.BF16.F32.PACK_AB R9, R6, R7 ;  /* 0x000000070609723e */ /* 0x000fc400000010ff */
[----:B--2---:R-:W-:-:S05]  /*20010*/  F2FP.BF16.F32.PACK_AB R21, R23, R21 ;  /* 0x000000151715723e */ /* 0x004fca00000010ff */
        /* <DEDUP_REMOVED lines=13> */
[----:B------:R-:W2:Y:S04]  /*200f0*/  LDL.LU R7, [R1+0x288] ;  /* 0x0002880001077983 */ /* 0x000ea80000300800 */
[----:B------:R-:W3:Y:S04]  /*20100*/  LDL.LU R6, [R1+0x280] ;  /* 0x0002800001067983 */ /* 0x000ee80000300800 */
[----:B---3--:R0:W-:Y:S04]  /*20110*/  STL [R1+0xb64], R6 ;  /* 0x000b640601007387 */ /* 0x0081e80000100800 */
[----:B0-----:R-:W2:Y:S04]  /*20120*/  LDL.LU R6, [R1+0x28c] ;  /* 0x00028c0001067983 */ /* 0x001ea80000300800 */
[----:B------:R-:W3:Y:S04]  /*20130*/  LDL.LU R5, [R1+0x2a8] ;  /* 0x0002a80001057983 */ /* 0x000ee80000300800 */
[----:B---3--:R0:W-:Y:S04]  /*20140*/  STL [R1+0xb60], R5 ;  /* 0x000b600501007387 */ /* 0x0081e80000100800 */
[----:B0-----:R-:W3:Y:S04]  /*20150*/  LDL.LU R5, [R1+0x284] ;  /* 0x0002840001057983 */ /* 0x001ee80000300800 */
[----:B------:R-:W4:Y:S04]  /*20160*/  LDL.LU R4, [R1+0x2a0] ;  /* 0x0002a00001047983 */ /* 0x000f280000300800 */
[----:B----4-:R0:W-:Y:S04]  /*20170*/  STL [R1+0xb5c], R4 ;  /* 0x000b5c0401007387 */ /* 0x0101e80000100800 */
[----:B0-----:R-:W4:Y:S04]  /*20180*/  LDL.LU R4, [R1+0x2ac] ;  /* 0x0002ac0001047983 */ /* 0x001f280000300800 */
[----:B------:R-:W2:Y:S04]  /*20190*/  LDL.LU R9, [R1+0x30c] ;  /* 0x00030c0001097983 */ /* 0x000ea80000300800 */
[----:B--2---:R0:W-:Y:S04]  /*201a0*/  STL [R1+0xb0c], R9 ;  /* 0x000b0c0901007387 */ /* 0x0041e80000100800 */
        /* <DEDUP_REMOVED lines=38> */
[----:B------:R-:W-:-:S02]  /*20410*/  F2FP.BF16.F32.PACK_AB R8, R28, R29 ;  /* 0x0000001d1c08723e */ /* 0x000fc400000010ff */
[----:B------:R-:W-:Y:S01]  /*20420*/  F2FP.BF16.F32.PACK_AB R7, R6, R7 ;  /* 0x000000070607723e */ /* 0x000fe200000010ff */
[----:B--2---:R0:W-:Y:S04]  /*20430*/  STL [R1+0xb54], R10 ;  /* 0x000b540a01007387 */ /* 0x0041e80000100800 */
[----:B0-----:R-:W2:Y:S04]  /*20440*/  LDL.LU R10, [R1+0x29c] ;  /* 0x00029c00010a7983 */ /* 0x001ea80000300800 */
        /* <DEDUP_REMOVED lines=24> */
[----:B------:R-:W3:Y:S04]  /*205d0*/  LDL.LU R6, [R1+0xb64] ;  /* 0x000b640001067983 */ /* 0x000ee80000300800 */
[----:B------:R0:W-:Y:S04]  /*205e0*/  STL [R1+0x9e4], R7 ;  /* 0x0009e40701007387 */ /* 0x0001e80000100800 */
[----:B0-----:R-:W2:Y:S01]  /*205f0*/  LDL.LU R7, [R1+0x2f4] ;  /* 0x0002f40001077983 */ /* 0x001ea20000300800 */
[----:B---3--:R-:W-:-:S03]  /*20600*/  F2FP.BF16.F32.PACK_AB R6, R5, R6 ;  /* 0x000000060506723e */ /* 0x008fc600000010ff */
[----:B------:R-:W4:Y:S04]  /*20610*/  LDL.LU R5, [R1+0xb60] ;  /* 0x000b600001057983 */ /* 0x000f280000300800 */
[----:B------:R0:W-:Y:S04]  /*20620*/  STL [R1+0x9e8], R6 ;  /* 0x0009e80601007387 */ /* 0x0001e80000100800 */
[----:B0-----:R-:W3:Y:S01]  /*20630*/  LDL.LU R6, [R1+0x2f8] ;  /* 0x0002f80001067983 */ /* 0x001ee20000300800 */
[----:B----4-:R-:W-:-:S03]  /*20640*/  F2FP.BF16.F32.PACK_AB R5, R4, R5 ;  /* 0x000000050405723e */ /* 0x010fc600000010ff */
[----:B------:R-:W4:Y:S04]  /*20650*/  LDL.LU R4, [R1+0xb5c] ;  /* 0x000b5c0001047983 */ /* 0x000f280000300800 */
[----:B------:R0:W-:Y:S04]  /*20660*/  STL [R1+0x9ec], R5 ;  /* 0x0009ec0501007387 */ /* 0x0001e80000100800 */
[----:B0-----:R-:W3:Y:S01]  /*20670*/  LDL.LU R5, [R1+0x2fc] ;  /* 0x0002fc0001057983 */ /* 0x001ee20000300800 */
[----:B----4-:R-:W-:-:S03]  /*20680*/  F2FP.BF16.F32.PACK_AB R4, R9, R4 ;  /* 0x000000040904723e */ /* 0x010fc600000010ff */
[----:B------:R-:W2:Y:S04]  /*20690*/  LDL.LU R9, [R1+0xb58] ;  /* 0x000b580001097983 */ /* 0x000ea80000300800 */
[----:B------:R0:W-:Y:S04]  /*206a0*/  STL [R1+0x9f0], R4 ;  /* 0x0009f00401007387 */ /* 0x0001e80000100800 */
[----:B0-----:R-:W4:Y:S01]  /*206b0*/  LDL.LU R4, [R1+0x2d0] ;  /* 0x0002d00001047983 */ /* 0x001f220000300800 */
[----:B--2---:R-:W-:-:S03]  /*206c0*/  F2FP.BF16.F32.PACK_AB R9, R10, R9 ;  /* 0x000000090a09723e */ /* 0x004fc600000010ff */
        /* <DEDUP_REMOVED lines=13> */
[----:B------:R0:W-:Y:S04]  /*207a0*/  STL [R1], R9 ;  /* 0x0000000901007387 */ /* 0x0001e80000100800 */
        /* <DEDUP_REMOVED lines=20> */
[----:B0-----:R-:W4:Y:S01]  /*208f0*/  LDL.LU R9, [R1+0xb10] ;  /* 0x000b100001097983 */ /* 0x001f220000300800 */
[----:B---3--:R-:W-:Y:S02]  /*20900*/  F2FP.BF16.F32.PACK_AB R5, R5, R6 ;  /* 0x000000060505723e */ /* 0x008fe400000010ff */
[----:B----4-:R-:W-:-:S02]  /*20910*/  F2FP.BF16.F32.PACK_AB R4, R9, R4 ;  /* 0x000000040904723e */ /* 0x010fc400000010ff */
[----:B------:R-:W2:Y:S04]  /*20920*/  LDL.LU R9, [R1+0xb0c] ;  /* 0x000b0c0001097983 */ /* 0x000ea80000300800 */
[----:B------:R0:W-:Y:S04]  /*20930*/  STL [R1+0x28], R4 ;  /* 0x0000280401007387 */ /* 0x0001e80000100800 */
[----:B------:R1:W-:Y:S01]  /*20940*/  STL [R1+0x24], R5 ;  /* 0x0000240501007387 */ /* 0x0003e20000100800 */
[----:B0-----:R-:W-:Y:S02]  /*20950*/  F2FP.BF16.F32.PACK_AB R4, R7, R8 ;  /* 0x000000080704723e */ /* 0x001fe400000010ff */
[----:B-1----:R-:W-:-:S03]  /*20960*/  F2FP.BF16.F32.PACK_AB R5, R11, R12 ;  /* 0x0000000c0b05723e */ /* 0x002fc600000010ff */
[----:B------:R0:W-:Y:S02]  /*20970*/  STL [R1+0x20], R4 ;  /* 0x0000200401007387 */ /* 0x0001e40000100800 */
[----:B0-----:R-:W-:Y:S02]  /*20980*/  F2FP.BF16.F32.PACK_AB R4, R13, R14 ;  /* 0x0000000e0d04723e */ /* 0x001fe400000010ff */
[----:B------:R-:W-:Y:S02]  /*20990*/  F2FP.BF16.F32.PACK_AB R3, R27, R3 ;  /* 0x000000031b03723e */ /* 0x000fe400000010ff */
[----:B--2---:R-:W-:-:S05]  /*209a0*/  F2FP.BF16.F32.PACK_AB R6, R9, R10 ;  /* 0x0000000a0906723e */ /* 0x004fca00000010ff */
[----:B------:R0:W-:Y:S04]  /*209b0*/  STL [R1+0x3c], R6 ;  /* 0x00003c0601007387 */ /* 0x0001e80000100800 */
[----:B------:R1:W-:Y:S04]  /*209c0*/  STL [R1+0x38], R5 ;  /* 0x0000380501007387 */ /* 0x0003e80000100800 */
[----:B------:R2:W-:Y:S01]  /*209d0*/  STL [R1+0x34], R4 ;  /* 0x0000340401007387 */ /* 0x0005e20000100800 */
[----:B0-----:R-:W-:Y:S02]  /*209e0*/  F2FP.BF16.F32.PACK_AB R6, R15, R16 ;  /* 0x000000100f06723e */ /* 0x001fe400000010ff */
[----:B-1----:R-:W-:-:S03]  /*209f0*/  F2FP.BF16.F32.PACK_AB R5, R17, R18 ;  /* 0x000000121105723e */ /* 0x002fc600000010ff */
[----:B------:R0:W-:Y:S01]  /*20a00*/  STL [R1+0x30], R6 ;  /* 0x0000300601007387 */ /* 0x0001e20000100800 */
[----:B--2---:R-:W-:-:S03]  /*20a10*/  F2FP.BF16.F32.PACK_AB R4, R19, R20 ;  /* 0x000000141304723e */ /* 0x004fc600000010ff */
[----:B------:R1:W-:Y:S04]  /*20a20*/  STL [R1+0x4c], R5 ;  /* 0x00004c0501007387 */ /* 0x0003e80000100800 */
[----:B------:R2:W-:Y:S01]  /*20a30*/  STL [R1+0x48], R4 ;  /* 0x0000480401007387 */ /* 0x0005e20000100800 */
[----:B0-----:R-:W-:Y:S02]  /*20a40*/  F2FP.BF16.F32.PACK_AB R6, R21, R22 ;  /* 0x000000161506723e */ /* 0x001fe400000010ff */
[----:B-1----:R-:W-:-:S03]  /*20a50*/  F2FP.BF16.F32.PACK_AB R5, R23, R24 ;  /* 0x000000181705723e */ /* 0x002fc600000010ff */
[----:B------:R-:W-:Y:S01]  /*20a60*/  STL [R1+0x44], R6 ;  /* 0x0000440601007387 */ /* 0x000fe20000100800 */
[----:B--2---:R-:W-:-:S03]  /*20a70*/  F2FP.BF16.F32.PACK_AB R4, R25, R26 ;  /* 0x0000001a1904723e */ /* 0x004fc600000010ff */
[----:B------:R-:W-:Y:S04]  /*20a80*/  STL [R1+0x40], R5 ;  /* 0x0000400501007387 */ /* 0x000fe80000100800 */
[----:B------:R0:W-:Y:S04]  /*20a90*/  STL [R1+0x5c], R4 ;  /* 0x00005c0401007387 */ /* 0x0001e80000100800 */
[----:B------:R-:W-:Y:S04]  /*20aa0*/  STL [R1+0x58], R3 ;  /* 0x0000580301007387 */ /* 0x000fe80000100800 */
[----:B0-----:R-:W2:Y:S01]  /*20ab0*/  LDL.LU R4, [R1+0x3d0] ;  /* 0x0003d00001047983 */ /* 0x001ea20000300800 */
[----:B------:R-:W-:-:S02]  /*20ac0*/  F2FP.BF16.F32.PACK_AB R2, R0, R2 ;  /* 0x000000020002723e */ /* 0x000fc400000010ff */
[----:B------:R-:W-:-:S03]  /*20ad0*/  F2FP.BF16.F32.PACK_AB R0, R28, R29 ;  /* 0x0000001d1c00723e */ /* 0x000fc600000010ff */
[----:B------:R-:W-:Y:S04]  /*20ae0*/  STL [R1+0x54], R2 ;  /* 0x0000540201007387 */ /* 0x000fe80000100800 */
[----:B--2---:R0:W-:Y:S04]  /*20af0*/  STL [R1+0xa84], R4 ;  /* 0x000a840401007387 */ /* 0x0041e80000100800 */
[----:B------:R-:W-:Y:S04]  /*20b00*/  STL [R1+0x50], R0 ;  /* 0x0000500001007387 */ /* 0x000fe80000100800 */
        /* <DEDUP_REMOVED lines=33> */
[----:B------:R-:W3:Y:S04]  /*20d20*/  LDL.LU R5, [R1+0x3fc] ;  /* 0x0003fc0001057983 */ /* 0x000ee80000300800 */
[----:B---3--:R0:W-:Y:S04]  /*20d30*/  STL [R1+0xa80], R5 ;  /* 0x000a800501007387 */ /* 0x0081e80000100800 */
[----:B0-----:R-:W3:Y:S04]  /*20d40*/  LDL.LU R5, [R1+0x3d4] ;  /* 0x0003d40001057983 */ /* 0x001ee80000300800 */
        /* <DEDUP_REMOVED lines=33> */
[----:B0-----:R-:W2:Y:S04]  /*20f60*/  LDL.LU R5, [R1+0x35c] ;  /* 0x00035c0001057983 */ /* 0x001ea80000300800 */
[----:B------:R-:W3:Y:S04]  /*20f70*/  LDL.LU R6, [R1+0x3f8] ;  /* 0x0003f80001067983 */ /* 0x000ee80000300800 */
[----:B------:R-:W4:Y:S04]  /*20f80*/  LDL.LU R7, [R1+0x3f4] ;  /* 0x0003f40001077983 */ /* 0x000f280000300800 */
        /* <DEDUP_REMOVED lines=24> */
[----:B------:R-:W3:Y:S01]  /*21110*/  LDL.LU R29, [R1+0x460] ;  /* 0x00046000011d7983 */ /* 0x000ee20000300800 */
        /* <DEDUP_REMOVED lines=70> */
[----:B------:R4:W-:Y:S02]  /*21580*/  STL [R1+0xa8], R4 ;  /* 0x0000a80401007387 */ /* 0x0009e40000100800 */
[----:B----4-:R-:W-:Y:S02]  /*21590*/  F2FP.BF16.F32.PACK_AB R4, R7, R8 ;  /* 0x000000080704723e */ /* 0x010fe400000010ff */
[----:B---3--:R-:W-:Y:S02]  /*215a0*/  F2FP.BF16.F32.PACK_AB R3, R27, R3 ;  /* 0x000000031b03723e */ /* 0x008fe400000010ff */
[----:B--2---:R-:W-:-:S02]  /*215b0*/  F2FP.BF16.F32.PACK_AB R5, R5, R6 ;  /* 0x000000060505723e */ /* 0x004fc400000010ff */
[----:B------:R-:W-:-:S03]  /*215c0*/  F2FP.BF16.F32.PACK_AB R6, R9, R10 ;  /* 0x0000000a0906723e */ /* 0x000fc600000010ff */
[----:B------:R0:W-:Y:S04]  /*215d0*/  STL [R1+0xa4], R5 ;  /* 0x0000a40501007387 */ /* 0x0001e80000100800 */
[----:B------:R1:W-:Y:S01]  /*215e0*/  STL [R1+0xa0], R4 ;  /* 0x0000a00401007387 */ /* 0x0003e20000100800 */
[----:B0-----:R-:W-:-:S03]  /*215f0*/  F2FP.BF16.F32.PACK_AB R5, R11, R12 ;  /* 0x0000000c0b05723e */ /* 0x001fc600000010ff */
[----:B------:R0:W-:Y:S01]  /*21600*/  STL [R1+0xbc], R6 ;  /* 0x0000bc0601007387 */ /* 0x0001e20000100800 */
[----:B-1----:R-:W-:-:S03]  /*21610*/  F2FP.BF16.F32.PACK_AB R4, R13, R14 ;  /* 0x0000000e0d04723e */ /* 0x002fc600000010ff */
        /* <DEDUP_REMOVED lines=187> */
[----:B------:R-:W2:Y:S01]  /*221d0*/  LDL.LU R5, [R1+0x9f4] ;  /* 0x0009f40001057983 */ /* 0x000ea20000300800 */
[----:B----4-:R-:W-:-:S03]  /*221e0*/  F2FP.BF16.F32.PACK_AB R8, R7, R8 ;  /* 0x000000080708723e */ /* 0x010fc600000010ff */
[----:B------:R0:W-:Y:S01]  /*221f0*/  STL [R1+0x128], R4 ;  /* 0x0001280401007387 */ /* 0x0001e20000100800 */
[----:B---3--:R-:W-:Y:S02]  /*22200*/  F2FP.BF16.F32.PACK_AB R10, R9, R10 ;  /* 0x0000000a090a723e */ /* 0x008fe400000010ff */
[----:B------:R-:W-:Y:S01]  /*22210*/  F2FP.BF16.F32.PACK_AB R12, R11, R12 ;  /* 0x0000000c0b0c723e */ /* 0x000fe200000010ff */
[----:B0-----:R1:W5:Y:S01]  /*22220*/  LDL.LU R4, [R1+0x9f0] ;  /* 0x0009f00001047983 */ /* 0x0013620000300800 */
        /* <DEDUP_REMOVED lines=10> */
[----:B--2---:R-:W-:Y:S02]  /*222d0*/  F2FP.BF16.F32.PACK_AB R6, R5, R6 ;  /* 0x000000060506723e */ /* 0x004fe400000010ff */
[----:B------:R1:W5:Y:S04]  /*222e0*/  LDL.LU R5, [R1+0x9ec] ;  /* 0x0009ec0001057983 */ /* 0x0003680000300800 */
[----:B------:R0:W-:Y:S04]  /*222f0*/  STL [R1+0x124], R6 ;  /* 0x0001240601007387 */ /* 0x0001e80000100800 */
[----:B0-----:R1:W5:Y:S04]  /*22300*/  LDL.LU R6, [R1+0x9e8] ;  /* 0x0009e80001067983 */ /* 0x0013680000300800 */
        /* <DEDUP_REMOVED lines=32> */
[----:B------:R1:W-:Y:S04]  /*22510*/  STL [R1+0x160], R0 ;  /* 0x0001600001007387 */ /* 0x0003e80000100800 */
[----:B------:R1:W-:Y:S02]  /*22520*/  STL [R1+0x164], R2 ;  /* 0x0001640201007387 */ /* 0x0003e40000100800 */
.L_x_0:
[----:B-----5:R-:W-:Y:S01]  /*22530*/  STL.64 [R1+0xa08], R6 ;  /* 0x000a080601007387 */ /* 0x020fe20000100a00 */
[----:B------:R-:W2:Y:S03]  /*22540*/  LDCU UR64, c[0x0][0x39c] ;  /* 0x00007380ff4077ac */ /* 0x000ea60008000800 */
[----:B------:R4:W-:Y:S01]  /*22550*/  STL.64 [R1+0xa00], R4 ;  /* 0x000a000401007387 */ /* 0x0009e20000100a00 */
[----:B------:R-:W-:Y:S01]  /*22560*/  UMOV UR4, 0x400 ;  /* 0x0000040000047882 */ /* 0x000fe20000000000 */
[----:B------:R-:W1:Y:S02]  /*22570*/  LDCU UR63, c[0x0][0x39c] ;  /* 0x00007380ff3f77ac */ /* 0x000e640008000800 */
[----:B-1----:R-:W1:Y:S01]  /*22580*/  S2R R3, SR_TID.X ;  /* 0x0000000000037919 */ /* 0x002e620000002100 */
[----:B------:R-:W3:Y:S01]  /*22590*/  S2UR UR5, SR_CgaCtaId ;  /* 0x00000000000579c3 */ /* 0x000ee20000008800 */
[----:B------:R-:W0:Y:S01]  /*225a0*/  LDCU.64 UR6, c[0x0][0x398] ;  /* 0x00007300ff0677ac */ /* 0x000e220008000a00 */
[----:B------:R-:W0:Y:S01]  /*225b0*/  LDCU UR65, c[0x0][0x39c] ;  /* 0x00007380ff4177ac */ /* 0x000e220008000800 */
[----:B----4-:R-:W4:Y:S01]  /*225c0*/  LDL.LU R4, [R1+0x140] ;  /* 0x0001400001047983 */ /* 0x010f220000300800 */
[----:B------:R-:W0:Y:S03]  /*225d0*/  LDCU UR66, c[0x0][0x39c] ;  /* 0x00007380ff4277ac */ /* 0x000e260008000800 */
[----:B------:R-:W4:Y:S01]  /*225e0*/  LDL.LU R5, [R1+0x144] ;  /* 0x0001440001057983 */ /* 0x000f220000300800 */
[----:B------:R-:W0:Y:S03]  /*225f0*/  LDCU UR46, c[0x0][0x3b4] ;  /* 0x00007680ff2e77ac */ /* 0x000e260008000800 */
[----:B------:R-:W4:Y:S01]  /*22600*/  LDL.LU R6, [R1+0x148] ;  /* 0x0001480001067983 */ /* 0x000f220000300800 */
[----:B------:R-:W0:Y:S03]  /*22610*/  LDCU UR60, c[0x0][0x3b8] ;  /* 0x00007700ff3c77ac */ /* 0x000e260008000800 */
[----:B------:R-:W4:Y:S01]  /*22620*/  LDL.LU R7, [R1+0x14c] ;  /* 0x00014c0001077983 */ /* 0x000f220000300800 */
[----:B------:R-:W0:Y:S03]  /*22630*/  LDCU UR59, c[0x0][0x3b8] ;  /* 0x00007700ff3b77ac */ /* 0x000e260008000800 */
[----:B------:R-:W-:Y:S01]  /*22640*/  STL.64 [R1+0x9f8], R10 ;  /* 0x0009f80a01007387 */ /* 0x000fe20000100a00 */
[----:B------:R-:W0:Y:S03]  /*22650*/  LDCU UR21, c[0x0][0x39c] ;  /* 0x00007380ff1577ac */ /* 0x000e260008000800 */
[----:B------:R1:W-:Y:S01]  /*22660*/  STL.64 [R1+0x9f0], R8 ;  /* 0x0009f00801007387 */ /* 0x0003e20000100a00 */
[----:B------:R-:W0:Y:S01]  /*22670*/  LDCU UR36, c[0x0][0x3b8] ;  /* 0x00007700ff2477ac */ /* 0x000e220008000800 */
[----:B------:R-:W0:Y:S01]  /*22680*/  LDCU UR34, c[0x0][0x3b8] ;  /* 0x00007700ff2277ac */ /* 0x000e220008000800 */
[----:B------:R-:W0:Y:S01]  /*22690*/  LDCU UR58, c[0x0][0x39c] ;  /* 0x00007380ff3a77ac */ /* 0x000e220008000800 */
[----:B-1----:R-:W2:Y:S01]  /*226a0*/  LDL.LU R8, [R1+0x160] ;  /* 0x0001600001087983 */ /* 0x002ea20000300800 */
[----:B------:R-:W1:Y:S03]  /*226b0*/  LDCU UR28, c[0x0][0x39c] ;  /* 0x00007380ff1c77ac */ /* 0x000e660008000800 */
[----:B------:R-:W2:Y:S01]  /*226c0*/  LDL.LU R9, [R1+0x164] ;  /* 0x0001640001097983 */ /* 0x000ea20000300800 */
[----:B------:R-:W0:Y:S03]  /*226d0*/  LDCU UR35, c[0x0][0x3b8] ;  /* 0x00007700ff2377ac */ /* 0x000e260008000800 */
[----:B------:R-:W2:Y:S01]  /*226e0*/  LDL.LU R10, [R1+0x168] ;  /* 0x00016800010a7983 */ /* 0x000ea20000300800 */
[----:B------:R-:W0:Y:S03]  /*226f0*/  LDCU UR57, c[0x0][0x39c] ;  /* 0x00007380ff3977ac */ /* 0x000e260008000800 */
[----:B------:R-:W2:Y:S01]  /*22700*/  LDL.LU R11, [R1+0x16c] ;  /* 0x00016c00010b7983 */ /* 0x000ea20000300800 */
[----:B------:R-:W0:Y:S03]  /*22710*/  LDCU UR32, c[0x0][0x3b8] ;  /* 0x00007700ff2077ac */ /* 0x000e260008000800 */
[----:B------:R-:W0:Y:S01]  /*22720*/  LDL R2, [R1+0x984] ;  /* 0x0009840001027983 */ /* 0x000e220000100800 */
[----:B------:R-:W0:Y:S03]  /*22730*/  LDCU UR9, c[0x0][0x39c] ;  /* 0x00007380ff0977ac */ /* 0x000e260008000800 */
[----:B------:R-:W-:Y:S01]  /*22740*/  STL.64 [R1+0x9e8], R14 ;  /* 0x0009e80e01007387 */ /* 0x000fe20000100a00 */
        /* <DEDUP_REMOVED lines=9> */
[----:B------:R1:W-:Y:S01]  /*227e0*/  STL.64 [R1+0x9c0], R20 ;  /* 0x0009c01401007387 */ /* 0x0003e20000100a00 */
[----:B------:R-:W0:Y:S03]  /*227f0*/  LDCU UR55, c[0x0][0x39c] ;  /* 0x00007380ff3777ac */ /* 0x000e260008000800 */
[----:B------:R-:W-:Y:S01]  /*22800*/  STL.64 [R1+0x9b8], R26 ;  /* 0x0009b81a01007387 */ /* 0x000fe20000100a00 */
[----:B------:R-:W0:Y:S03]  /*22810*/  LDCU UR24, c[0x0][0x3b8] ;  /* 0x00007700ff1877ac */ /* 0x000e260008000800 */
[----:B------:R-:W-:Y:S01]  /*22820*/  STL.64 [R1+0x9b0], R24 ;  /* 0x0009b01801007387 */ /* 0x000fe20000100a00 */
[----:B------:R-:W0:Y:S03]  /*22830*/  LDCU UR25, c[0x0][0x39c] ;  /* 0x00007380ff1977ac */ /* 0x000e260008000800 */
[----:B0-----:R-:W2:Y:S01]  /*22840*/  LDL R29, [R1+0x15c] ;  /* 0x00015c00011d7983 */ /* 0x001ea20000100800 */
[----:B---3--:R-:W-:Y:S01]  /*22850*/  LOP3.LUT R28, R3, 0x1f, RZ, 0xc0, !PT ;  /* 0x0000001f031c7812 */ /* 0x008fe200078ec0ff */
[----:B------:R-:W-:-:S02]  /*22860*/  ULEA UR4, UR5, UR4, 0x18 ;  /* 0x0000000405047291 */ /* 0x000fc4000f8ec0ff */
[----:B-1----:R-:W3:Y:S01]  /*22870*/  LDL.LU R20, [R1+0xe0] ;  /* 0x0000e00001147983 */ /* 0x002ee20000300800 */
[----:B------:R-:W0:Y:S01]  /*22880*/  LDCU UR27, c[0x0][0x3b8] ;  /* 0x00007700ff1b77ac */ /* 0x000e220008000800 */
[----:B------:R-:W1:Y:S01]  /*22890*/  LDCU UR54, c[0x0][0x39c] ;  /* 0x00007380ff3677ac */ /* 0x000e620008000800 */
[----:B------:R-:W0:Y:S01]  /*228a0*/  LDCU UR51, c[0x0][0x3b8] ;  /* 0x00007700ff3377ac */ /* 0x000e220008000800 */
        /* <DEDUP_REMOVED lines=41> */
[----:B------:R-:W-:Y:S01]  /*22b40*/  BAR.SYNC.DEFER_BLOCKING 0x0 ;  /* 0x0000000000007b1d */ /* 0x000fe20000010000 */
[----:B------:R-:W-:-:S05]  /*22b50*/  ISETP.GE.AND P0, PT, R2, UR6, PT ;  /* 0x0000000602007c0c */ /* 0x000fca000bf06270 */
[----:B------:R-:W0:Y:S01]  /*22b60*/  LDCU UR6, c[0x0][0x3b8] ;  /* 0x00007700ff0677ac */ /* 0x000e220008000800 */
[C---:B--2---:R-:W-:Y:S02]  /*22b70*/  VIADD R2, R29.reuse, 0x2 ;  /* 0x000000021d027836 */ /* 0x044fe40000000000 */
[----:B------:R-:W-:-:S03]  /*22b80*/  VIADD R0, R29, 0x1 ;  /* 0x000000011d007836 */ /* 0x000fc60000000000 */
[----:B------:R-:W-:Y:S01]  /*22b90*/  ISETP.LT.AND P3, PT, R2, UR64, !P0 ;  /* 0x0000004002007c0c */ /* 0x000fe2000c761270 */
[----:B------:R-:W2:Y:S01]  /*22ba0*/  LDCU UR64, c[0x0][0x3b8] ;  /* 0x00007700ff4077ac */ /* 0x000ea20008000800 */
[----:B------:R-:W-:Y:S02]  /*22bb0*/  LOP3.LUT R2, R3, 0x20, RZ, 0xc0, !PT ;  /* 0x0000002003027812 */ /* 0x000fe400078ec0ff */
[----:B------:R-:W-:Y:S01]  /*22bc0*/  ISETP.LT.AND P4, PT, R0, UR63, !P0 ;  /* 0x0000003f00007c0c */ /* 0x000fe2000c781270 */
[----:B------:R-:W-:Y:S01]  /*22bd0*/  VIADD R0, R29, 0x3 ;  /* 0x000000031d007836 */ /* 0x000fe20000000000 */
[----:B------:R-:W-:Y:S01]  /*22be0*/  LEA R2, R2, UR4, 0x5 ;  /* 0x0000000402027c11 */ /* 0x000fe2000f8e28ff */
[----:B------:R-:W0:Y:S01]  /*22bf0*/  LDCU UR63, c[0x0][0x39c] ;  /* 0x00007380ff3f77ac */ /* 0x000e220008000800 */
[----:B------:R-:W-:Y:S02]  /*22c00*/  LOP3.LUT R3, R3, 0x3f, RZ, 0xc0, !PT ;  /* 0x0000003f03037812 */ /* 0x000fe400078ec0ff */
[----:B------:R-:W-:Y:S01]  /*22c10*/  ISETP.LT.AND P2, PT, R0, UR65, !P0 ;  /* 0x0000004100007c0c */ /* 0x000fe2000c741270 */
[----:B------:R-:W-:Y:S01]  /*22c20*/  IMAD R2, R28, 0x10, R2 ;  /* 0x000000101c027824 */ /* 0x000fe200078e0202 */
[C---:B------:R-:W-:Y:S01]  /*22c30*/  ISETP.LT.AND P5, PT, R29.reuse, UR7, !P0 ;  /* 0x000000071d007c0c */ /* 0x040fe2000c7a1270 */
[----:B------:R-:W-:Y:S01]  /*22c40*/  VIADD R0, R29, 0x4 ;  /* 0x000000041d007836 */ /* 0x000fe20000000000 */
[----:B------:R-:W0:Y:S02]  /*22c50*/  LDCU UR65, c[0x0][0x39c] ;  /* 0x00007380ff4177ac */ /* 0x000e240008000800 */
[----:B------:R-:W-:Y:S02]  /*22c60*/  STSM.16.M88.4 [R2], R8 ;  /* 0x0000000802007844 */ /* 0x000fe40000000200 */
[----:B------:R-:W-:Y:S01]  /*22c70*/  ISETP.LT.AND P1, PT, R0, UR66, !P0 ;  /* 0x0000004200007c0c */ /* 0x000fe2000c721270 */
[----:B------:R-:W0:Y:S01]  /*22c80*/  LDCU UR66, c[0x0][0x3b8] ;  /* 0x00007700ff4277ac */ /* 0x000e220008000800 */
[----:B----4-:R-:W-:Y:S01]  /*22c90*/  STSM.16.M88.4 [R2+0x200], R4 ;  /* 0x0002000402007844 */ /* 0x010fe20000000200 */
[----:B------:R-:W-:Y:S01]  /*22ca0*/  LEA R0, R3, UR4, 0x4 ;  /* 0x0000000403007c11 */ /* 0x000fe2000f8e20ff */
[----:B------:R-:W4:Y:S01]  /*22cb0*/  LDCU.64 UR4, c[0x0][0x390] ;  /* 0x00007200ff0477ac */ /* 0x000f220008000a00 */
[----:B------:R-:W-:Y:S06]  /*22cc0*/  BAR.SYNC.DEFER_BLOCKING 0x0 ;  /* 0x0000000000007b1d */ /* 0x000fec0000010000 */
[----:B------:R-:W0:Y:S01]  /*22cd0*/  LDCU UR7, c[0x0][0x39c] ;  /* 0x00007380ff0777ac */ /* 0x000e220008000800 */
[----:B------:R-:W0:Y:S04]  /*22ce0*/  LDS.128 R8, [R0] ;  /* 0x0000000000087984 */ /* 0x000e280000000c00 */
[----:B------:R-:W1:Y:S04]  /*22cf0*/  LDS.128 R4, [R0+0x400] ;  /* 0x0004000000047984 */ /* 0x000e680000000c00 */
[----:B0-----:R-:W-:Y:S04]  /*22d00*/  STL.64 [R1+0x140], R8 ;  /* 0x0001400801007387 */ /* 0x001fe80000100a00 */
[----:B------:R-:W-:Y:S04]  /*22d10*/  STL.64 [R1+0x148], R10 ;  /* 0x0001480a01007387 */ /* 0x000fe80000100a00 */
[----:B-1----:R-:W-:Y:S04]  /*22d20*/  STL.64 [R1+0x160], R4 ;  /* 0x0001600401007387 */ /* 0x002fe80000100a00 */
[----:B------:R-:W-:Y:S04]  /*22d30*/  STL.64 [R1+0x168], R6 ;  /* 0x0001680601007387 */ /* 0x000fe80000100a00 */
[----:B------:R-:W3:Y:S04]  /*22d40*/  LDL.LU R21, [R1+0xe4] ;  /* 0x0000e40001157983 */ /* 0x000ee80000300800 */
[----:B------:R-:W2:Y:S04]  /*22d50*/  LDL.LU R22, [R1+0xe8] ;  /* 0x0000e80001167983 */ /* 0x000ea80000300800 */
[----:B------:R-:W2:Y:S01]  /*22d60*/  LDL.LU R23, [R1+0xec] ;  /* 0x0000ec0001177983 */ /* 0x000ea20000300800 */
[----:B------:R-:W-:Y:S06]  /*22d70*/  BAR.SYNC.DEFER_BLOCKING 0x0 ;  /* 0x0000000000007b1d */ /* 0x000fec0000010000 */
[----:B--2---:R-:W-:Y:S04]  /*22d80*/  STL.64 [R1+0xa58], R22 ;  /* 0x000a581601007387 */ /* 0x004fe80000100a00 */
[----:B---3--:R0:W-:Y:S04]  /*22d90*/  STL.64 [R1+0xa50], R20 ;  /* 0x000a501401007387 */ /* 0x0081e80000100a00 */
[----:B0-----:R-:W2:Y:S04]  /*22da0*/  LDL.LU R20, [R1+0x100] ;  /* 0x0001000001147983 */ /* 0x001ea80000300800 */
[----:B------:R-:W2:Y:S04]  /*22db0*/  LDL.LU R21, [R1+0x104] ;  /* 0x0001040001157983 */ /* 0x000ea80000300800 */
[----:B------:R-:W3:Y:S04]  /*22dc0*/  LDL.LU R22, [R1+0x108] ;  /* 0x0001080001167983 */ /* 0x000ee80000300800 */
[----:B------:R-:W3:Y:S04]  /*22dd0*/  LDL.LU R23, [R1+0x10c] ;  /* 0x00010c0001177983 */ /* 0x000ee80000300800 */
[----:B---3--:R-:W-:Y:S04]  /*22de0*/  STL.64 [R1+0xa68], R22 ;  /* 0x000a681601007387 */ /* 0x008fe80000100a00 */
[----:B--2---:R0:W-:Y:S04]  /*22df0*/  STL.64 [R1+0xa60], R20 ;  /* 0x000a601401007387 */ /* 0x0041e80000100a00 */
        /* <DEDUP_REMOVED lines=14> */
[----:B------:R-:W2:Y:S04]  /*22ee0*/  LDL.LU R22, [R1+0x138] ;  /* 0x0001380001167983 */ /* 0x000ea80000300800 */
[----:B------:R-:W2:Y:S04]  /*22ef0*/  LDL.LU R23, [R1+0x13c] ;  /* 0x00013c0001177983 */ /* 0x000ea80000300800 */
        /* <DEDUP_REMOVED lines=20> */
[----:B--2---:R0:W-:Y:S04]  /*23040*/  STSM.16.M88.4 [R2], R20 ;  /* 0x0000001402007844 */ /* 0x0041e80000000200 */
[----:B0-----:R-:W2:Y:S04]  /*23050*/  LDL.LU.64 R22, [R1+0xa88] ;  /* 0x000a880001167983 */ /* 0x001ea80000300a00 */
[----:B------:R-:W2:Y:S04]  /*23060*/  LDL.LU.64 R20, [R1+0xa80] ;  /* 0x000a800001147983 */ /* 0x000ea80000300a00 */
[----:B--2---:R-:W-:Y:S01]  /*23070*/  STSM.16.M88.4 [R2+0x200], R20 ;  /* 0x0002001402007844 */ /* 0x004fe20000000200 */
[----:B------:R-:W-:Y:S06]  /*23080*/  BAR.SYNC.DEFER_BLOCKING 0x0 ;  /* 0x0000000000007b1d */ /* 0x000fec0000010000 */
[----:B------:R-:W0:Y:S04]  /*23090*/  LDS.128 R20, [R0] ;  /* 0x0000000000147984 */ /* 0x000e280000000c00 */
[----:B0-----:R-:W-:Y:S04]  /*230a0*/  STL.64 [R1+0x120], R20 ;  /* 0x0001201401007387 */ /* 0x001fe80000100a00 */
[----:B------:R-:W-:Y:S04]  /*230b0*/  STL.64 [R1+0x128], R22 ;  /* 0x0001281601007387 */ /* 0x000fe80000100a00 */
[----:B------:R-:W0:Y:S04]  /*230c0*/  LDS.128 R20, [R0+0x400] ;  /* 0x0004000000147984 */ /* 0x000e280000000c00 */
[----:B0-----:R-:W-:Y:S04]  /*230d0*/  STL.64 [R1+0x130], R20 ;  /* 0x0001301401007387 */ /* 0x001fe80000100a00 */
[----:B------:R0:W-:Y:S04]  /*230e0*/  STL.64 [R1+0x138], R22 ;  /* 0x0001381601007387 */ /* 0x0001e80000100a00 */
[----:B0-----:R-:W2:Y:S04]  /*230f0*/  LDL.LU.64 R22, [R1+0xa78] ;  /* 0x000a780001167983 */ /* 0x001ea80000300a00 */
[----:B------:R-:W2:Y:S01]  /*23100*/  LDL.LU.64 R20, [R1+0xa70] ;  /* 0x000a700001147983 */ /* 0x000ea20000300a00 */
[----:B------:R-:W-:Y:S06]  /*23110*/  BAR.SYNC.DEFER_BLOCKING 0x0 ;  /* 0x0000000000007b1d */ /* 0x000fec0000010000 */
        /* <DEDUP_REMOVED lines=8> */
[----:B------:R-:W0:Y:S01]  /*231a0*/  LDS.128 R20, [R0+0x400] ;  /* 0x0004000000147984 */ /* 0x000e220000000c00 */
[----:B------:R-:W-:Y:S06]  /*231b0*/  BAR.SYNC.DEFER_BLOCKING 0x0 ;  /* 0x0000000000007b1d */ /* 0x000fec0000010000 */
[----:B0-----:R-:W-:Y:S04]  /*231c0*/  STL.64 [R1+0x110], R20 ;  /* 0x0001101401007387 */ /* 0x001fe80000100a00 */
[----:B------:R0:W-:Y:S04]  /*231d0*/  STL.64 [R1+0x118], R22 ;  /* 0x0001181601007387 */ /* 0x0001e80000100a00 */
[----:B0-----:R-:W2:Y:S04]  /*231e0*/  LDL.LU.64 R22, [R1+0xa58] ;  /* 0x000a580001167983 */ /* 0x001ea80000300a00 */
[----:B------:R-:W2:Y:S04]  /*231f0*/  LDL.LU.64 R20, [R1+0xa50] ;  /* 0x000a500001147983 */ /* 0x000ea80000300a00 */
[----:B---3--:R-:W-:Y:S04]  /*23200*/  STSM.16.M88.4 [R2], R24 ;  /* 0x0000001802007844 */ /* 0x008fe80000000200 */
[----:B--2---:R-:W-:Y:S01]  /*23210*/  STSM.16.M88.4 [R2+0x200], R20 ;  /* 0x0002001402007844 */ /* 0x004fe20000000200 */
[----:B------:R-:W-:Y:S06]  /*23220*/  BAR.SYNC.DEFER_BLOCKING 0x0 ;  /* 0x0000000000007b1d */ /* 0x000fec0000010000 */
[----:B------:R-:W0:Y:S04]  /*23230*/  LDS.128 R24, [R0] ;  /* 0x0000000000187984 */ /* 0x000e280000000c00 */
[----:B------:R-:W1:Y:S01]  /*23240*/  LDS.128 R20, [R0+0x400] ;  /* 0x0004000000147984 */ /* 0x000e620000000c00 */
[----:B------:R-:W-:Y:S06]  /*23250*/  BAR.SYNC.DEFER_BLOCKING 0x0 ;  /* 0x0000000000007b1d */ /* 0x000fec0000010000 */
[----:B------:R-:W-:Y:S04]  /*23260*/  STSM.16.M88.4 [R2], R16 ;  /* 0x0000001002007844 */ /* 0x000fe80000000200 */
[----:B------:R-:W-:Y:S01]  /*23270*/  STSM.16.M88.4 [R2+0x200], R12 ;  /* 0x0002000c02007844 */ /* 0x000fe20000000200 */
[----:B------:R-:W-:Y:S06]  /*23280*/  BAR.SYNC.DEFER_BLOCKING 0x0 ;  /* 0x0000000000007b1d */ /* 0x000fec0000010000 */
[----:B------:R-:W2:Y:S04]  /*23290*/  LDS.128 R16, [R0] ;  /* 0x0000000000107984 */ /* 0x000ea80000000c00 */
[----:B------:R-:W3:Y:S01]  /*232a0*/  LDS.128 R12, [R0+0x400] ;  /* 0x00040000000c7984 */ /* 0x000ee20000000c00 */
[----:B------:R-:W-:Y:S06]  /*232b0*/  BAR.SYNC.DEFER_BLOCKING 0x0 ;  /* 0x0000000000007b1d */ /* 0x000fec0000010000 */
[----:B------:R0:W-:Y:S04]  /*232c0*/  STSM.16.M88.4 [R2], R8 ;  /* 0x0000000802007844 */ /* 0x0001e80000000200 */
[----:B------:R-:W-:Y:S01]  /*232d0*/  STSM.16.M88.4 [R2+0x200], R4 ;  /* 0x0002000402007844 */ /* 0x000fe20000000200 */
[----:B------:R-:W-:Y:S06]  /*232e0*/  BAR.SYNC.DEFER_BLOCKING 0x0 ;  /* 0x0000000000007b1d */ /* 0x000fec0000010000 */
[----:B0-----:R-:W-:Y:S04]  /*232f0*/  STL.64 [R1+0xe0], R24 ;  /* 0x0000e01801007387 */ /* 0x001fe80000100a00 */
[----:B------:R-:W-:Y:S04]  /*23300*/  STL.64 [R1+0xe8], R26 ;  /* 0x0000e81a01007387 */ /* 0x000fe80000100a00 */
[----:B-1----:R-:W-:Y:S04]  /*23310*/  STL.64 [R1+0xf0], R20 ;  /* 0x0000f01401007387 */ /* 0x002fe80000100a00 */
[----:B------:R-:W-:Y:S04]  /*23320*/  STL.64 [R1+0xf8], R22 ;  /* 0x0000f81601007387 */ /* 0x000fe80000100a00 */
[----:B--2---:R-:W-:Y:S04]  /*23330*/  STL.64 [R1+0xc0], R16 ;  /* 0x0000c01001007387 */ /* 0x004fe80000100a00 */
[----:B------:R-:W-:Y:S04]  /*23340*/  STL.64 [R1+0xc8], R18 ;  /* 0x0000c81201007387 */ /* 0x000fe80000100a00 */
[----:B---3--:R-:W-:Y:S04]  /*23350*/  STL.64 [R1+0xd0], R12 ;  /* 0x0000d00c01007387 */ /* 0x008fe80000100a00 */
[----:B------:R-:W-:Y:S04]  /*23360*/  STL.64 [R1+0xd8], R14 ;  /* 0x0000d80e01007387 */ /* 0x000fe80000100a00 */
[----:B------:R-:W0:Y:S04]  /*23370*/  LDS.128 R12, [R0] ;  /* 0x00000000000c7984 */ /* 0x000e280000000c00 */
[----:B------:R-:W1:Y:S04]  /*23380*/  LDS.128 R4, [R0+0x400] ;  /* 0x0004000000047984 */ /* 0x000e680000000c00 */
[----:B------:R-:W2:Y:S04]  /*23390*/  LDL.LU R8, [R1+0x40] ;  /* 0x0000400001087983 */ /* 0x000ea80000300800 */
[----:B0-----:R-:W-:Y:S04]  /*233a0*/  STL.64 [R1+0xa0], R12 ;  /* 0x0000a00c01007387 */ /* 0x001fe80000100a00 */
[----:B------:R-:W-:Y:S04]  /*233b0*/  STL.64 [R1+0xa8], R14 ;  /* 0x0000a80e01007387 */ /* 0x000fe80000100a00 */
[----:B-1----:R-:W-:Y:S04]  /*233c0*/  STL.64 [R1+0xb0], R4 ;  /* 0x0000b00401007387 */ /* 0x002fe80000100a00 */
[----:B------:R-:W-:Y:S04]  /*233d0*/  STL.64 [R1+0xb8], R6 ;  /* 0x0000b80601007387 */ /* 0x000fe80000100a00 */
[----:B------:R-:W2:Y:S04]  /*233e0*/  LDL.LU R9, [R1+0x44] ;  /* 0x0000440001097983 */ /* 0x000ea80000300800 */
[----:B------:R-:W3:Y:S04]  /*233f0*/  LDL.LU R10, [R1+0x48] ;  /* 0x00004800010a7983 */ /* 0x000ee80000300800 */
[----:B------:R-:W3:Y:S01]  /*23400*/  LDL.LU R11, [R1+0x4c] ;  /* 0x00004c00010b7983 */ /* 0x000ee20000300800 */
[----:B------:R-:W-:Y:S06]  /*23410*/  BAR.SYNC.DEFER_BLOCKING 0x0 ;  /* 0x0000000000007b1d */ /* 0x000fec0000010000 */
        /* <DEDUP_REMOVED lines=36> */
[----:B------:R-:W3:Y:S04]  /*23660*/  LDL.LU R24, [R1] ;  /* 0x0000000001187983 */ /* 0x000ee80000300800 */
        /* <DEDUP_REMOVED lines=35> */
[----:B---3--:R0:W-:Y:S04]  /*238a0*/  STSM.16.M88.4 [R2], R4 ;  /* 0x0000000402007844 */ /* 0x0081e80000000200 */
[----:B0-----:R-:W3:Y:S04]  /*238b0*/  LDL.LU.64 R6, [R1+0xa08] ;  /* 0x000a080001067983 */ /* 0x001ee80000300a00 */
[----:B------:R-:W3:Y:S04]  /*238c0*/  LDL.LU.64 R4, [R1+0xa00] ;  /* 0x000a000001047983 */ /* 0x000ee80000300a00 */
[----:B--2---:R-:W-:Y:S01]  /*238d0*/  STSM.16.M88.4 [R2+0x200], R8 ;  /* 0x0002000802007844 */ /* 0x004fe20000000200 */
[----:B------:R-:W-:Y:S06]  /*238e0*/  BAR.SYNC.DEFER_BLOCKING 0x0 ;  /* 0x0000000000007b1d */ /* 0x000fec0000010000 */
[----:B------:R-:W0:Y:S04]  /*238f0*/  LDS.128 R8, [R0] ;  /* 0x0000000000087984 */ /* 0x000e280000000c00 */
[----:B0-----:R-:W-:Y:S04]  /*23900*/  STL.64 [R1+0x40], R8 ;  /* 0x0000400801007387 */ /* 0x001fe80000100a00 */
[----:B------:R-:W-:Y:S04]  /*23910*/  STL.64 [R1+0x48], R10 ;  /* 0x0000480a01007387 */ /* 0x000fe80000100a00 */
[----:B------:R-:W0:Y:S01]  /*23920*/  LDS.128 R8, [R0+0x400] ;  /* 0x0004000000087984 */ /* 0x000e220000000c00 */
[----:B------:R-:W-:Y:S06]  /*23930*/  BAR.SYNC.DEFER_BLOCKING 0x0 ;  /* 0x0000000000007b1d */ /* 0x000fec0000010000 */
[----:B------:R-:W-:Y:S04]  /*23940*/  STSM.16.M88.4 [R2], R12 ;  /* 0x0000000c02007844 */ /* 0x000fe80000000200 */
[----:B------:R-:W-:Y:S01]  /*23950*/  STSM.16.M88.4 [R2+0x200], R16 ;  /* 0x0002001002007844 */ /* 0x000fe20000000200 */
[----:B------:R-:W-:Y:S06]  /*23960*/  BAR.SYNC.DEFER_BLOCKING 0x0 ;  /* 0x0000000000007b1d */ /* 0x000fec0000010000 */
[----:B------:R-:W1:Y:S04]  /*23970*/  LDS.128 R16, [R0] ;  /* 0x0000000000107984 */ /* 0x000e680000000c00 */
[----:B0-----:R-:W-:Y:S04]  /*23980*/  STL.64 [R1+0x50], R8 ;  /* 0x0000500801007387 */ /* 0x001fe80000100a00 */
[----:B------:R0:W-:Y:S04]  /*23990*/  STL.64 [R1+0x58], R10 ;  /* 0x0000580a01007387 */ /* 0x0001e80000100a00 */
[----:B0-----:R-:W2:Y:S04]  /*239a0*/  LDL.LU.64 R10, [R1+0x9f8] ;  /* 0x0009f800010a7983 */ /* 0x001ea80000300a00 */
[----:B------:R-:W2:Y:S04]  /*239b0*/  LDL.LU.64 R8, [R1+0x9f0] ;  /* 0x0009f00001087983 */ /* 0x000ea80000300a00 */
[----:B------:R-:W4:Y:S04]  /*239c0*/  LDL.LU.64 R14, [R1+0x9e8] ;  /* 0x0009e800010e7983 */ /* 0x000f280000300a00 */
[----:B------:R-:W4:Y:S04]  /*239d0*/  LDL.LU.64 R12, [R1+0x9e0] ;  /* 0x0009e000010c7983 */ /* 0x000f280000300a00 */
[----:B------:R-:W4:Y:S04]  /*239e0*/  LDL.LU R28, [R1+0x984] ;  /* 0x00098400011c7983 */ /* 0x000f280000300800 */
[----:B-1----:R-:W-:Y:S04]  /*239f0*/  STL.64 [R1+0x20], R16 ;  /* 0x0000201001007387 */ /* 0x002fe80000100a00 */
[----:B------:R-:W-:Y:S04]  /*23a00*/  STL.64 [R1+0x28], R18 ;  /* 0x0000281201007387 */ /* 0x000fe80000100a00 */
[----:B------:R-:W0:Y:S01]  /*23a10*/  LDS.128 R16, [R0+0x400] ;  /* 0x0004000000107984 */ /* 0x000e220000000c00 */
[----:B------:R-:W-:Y:S06]  /*23a20*/  BAR.SYNC.DEFER_BLOCKING 0x0 ;  /* 0x0000000000007b1d */ /* 0x000fec0000010000 */
[----:B------:R-:W-:Y:S04]  /*23a30*/  STSM.16.M88.4 [R2], R20 ;  /* 0x0000001402007844 */ /* 0x000fe80000000200 */
[----:B------:R-:W-:Y:S01]  /*23a40*/  STSM.16.M88.4 [R2+0x200], R24 ;  /* 0x0002001802007844 */ /* 0x000fe20000000200 */
[----:B------:R-:W-:Y:S06]  /*23a50*/  BAR.SYNC.DEFER_BLOCKING 0x0 ;  /* 0x0000000000007b1d */ /* 0x000fec0000010000 */
[----:B0-----:R-:W-:Y:S04]  /*23a60*/  STL.64 [R1+0x30], R16 ;  /* 0x0000301001007387 */ /* 0x001fe80000100a00 */
[----:B------:R-:W0:Y:S04]  /*23a70*/  LDS.128 R24, [R0] ;  /* 0x0000000000187984 */ /* 0x000e280000000c00 */
[----:B------:R1:W-:Y:S04]  /*23a80*/  STL.64 [R1+0x38], R18 ;  /* 0x0000381201007387 */ /* 0x0003e80000100a00 */
[----:B-1----:R-:W4:Y:S04]  /*23a90*/  LDL.LU.64 R18, [R1+0x9d8] ;  /* 0x0009d80001127983 */ /* 0x002f280000300a00 */
[----:B------:R-:W4:Y:S04]  /*23aa0*/  LDL.LU.64 R16, [R1+0x9d0] ;  /* 0x0009d00001107983 */ /* 0x000f280000300a00 */
[----:B------:R-:W4:Y:S04]  /*23ab0*/  LDL.LU.64 R22, [R1+0x9c8] ;  /* 0x0009c80001167983 */ /* 0x000f280000300a00 */
[----:B------:R-:W4:Y:S04]  /*23ac0*/  LDL.LU.64 R20, [R1+0x9c0] ;  /* 0x0009c00001147983 */ /* 0x000f280000300a00 */
[----:B0-----:R-:W-:Y:S04]  /*23ad0*/  STL.64 [R1], R24 ;  /* 0x0000001801007387 */ /* 0x001fe80000100a00 */
[----:B------:R-:W-:Y:S04]  /*23ae0*/  STL.64 [R1+0x8], R26 ;  /* 0x0000081a01007387 */ /* 0x000fe80000100a00 */
[----:B------:R-:W0:Y:S01]  /*23af0*/  LDS.128 R24, [R0+0x400] ;  /* 0x0004000000187984 */ /* 0x000e220000000c00 */
[----:B------:R-:W-:Y:S06]  /*23b00*/  BAR.SYNC.DEFER_BLOCKING 0x0 ;  /* 0x0000000000007b1d */ /* 0x000fec0000010000 */
[----:B0-----:R-:W-:Y:S04]  /*23b10*/  STL.64 [R1+0x10], R24 ;  /* 0x0000101801007387 */ /* 0x001fe80000100a00 */
[----:B------:R0:W-:Y:S04]  /*23b20*/  STL.64 [R1+0x18], R26 ;  /* 0x0000181a01007387 */ /* 0x0001e80000100a00 */
[----:B0-----:R-:W4:Y:S04]  /*23b30*/  LDL.LU.64 R26, [R1+0x9b8] ;  /* 0x0009b800011a7983 */ /* 0x001f280000300a00 */
[----:B------:R-:W4:Y:S04]  /*23b40*/  LDL.LU.64 R24, [R1+0x9b0] ;  /* 0x0009b00001187983 */ /* 0x000f280000300a00 */
[----:B---3--:R-:W-:Y:S04]  /*23b50*/  STSM.16.M88.4 [R2], R4 ;  /* 0x0000000402007844 */ /* 0x008fe80000000200 */
[----:B--2---:R-:W-:Y:S01]  /*23b60*/  STSM.16.M88.4 [R2+0x200], R8 ;  /* 0x0002000802007844 */ /* 0x004fe20000000200 */
[----:B------:R-:W-:Y:S06]  /*23b70*/  BAR.SYNC.DEFER_BLOCKING 0x0 ;  /* 0x0000000000007b1d */ /* 0x000fec0000010000 */
[----:B------:R-:W0:Y:S04]  /*23b80*/  LDS.128 R8, [R0] ;  /* 0x0000000000087984 */ /* 0x000e280000000c00 */
[----:B------:R-:W1:Y:S01]  /*23b90*/  LDS.128 R4, [R0+0x400] ;  /* 0x0004000000047984 */ /* 0x000e620000000c00 */
[----:B------:R-:W-:Y:S06]  /*23ba0*/  BAR.SYNC.DEFER_BLOCKING 0x0 ;  /* 0x0000000000007b1d */ /* 0x000fec0000010000 */
[----:B----4-:R2:W-:Y:S04]  /*23bb0*/  STSM.16.M88.4 [R2], R12 ;  /* 0x0000000c02007844 */ /* 0x0105e80000000200 */
[----:B0-----:R-:W-:Y:S04]  /*23bc0*/  STL.64 [R1+0x180], R8 ;  /* 0x0001800801007387 */ /* 0x001fe80000100a00 */
[----:B------:R-:W-:Y:S04]  /*23bd0*/  STL.64 [R1+0x188], R10 ;  /* 0x0001880a01007387 */ /* 0x000fe80000100a00 */
[----:B-1----:R-:W-:Y:S04]  /*23be0*/  STL.64 [R1+0x190], R4 ;  /* 0x0001900401007387 */ /* 0x002fe80000100a00 */
[----:B------:R-:W-:Y:S04]  /*23bf0*/  STL.64 [R1+0x198], R6 ;  /* 0x0001980601007387 */ /* 0x000fe80000100a00 */
[----:B--2---:R-:W2:Y:S04]  /*23c00*/  LDL.LU R12, [R1+0x1c0] ;  /* 0x0001c000010c7983 */ /* 0x004ea80000300800 */
[----:B------:R-:W2:Y:S04]  /*23c10*/  LDL.LU R13, [R1+0x1c4] ;  /* 0x0001c400010d7983 */ /* 0x000ea80000300800 */
[----:B------:R-:W2:Y:S04]  /*23c20*/  LDL.LU R14, [R1+0x1c8] ;  /* 0x0001c800010e7983 */ /* 0x000ea80000300800 */
[----:B------:R-:W2:Y:S04]  /*23c30*/  LDL.LU R15, [R1+0x1cc] ;  /* 0x0001cc00010f7983 */ /* 0x000ea80000300800 */
[----:B------:R0:W-:Y:S01]  /*23c40*/  STSM.16.M88.4 [R2+0x200], R16 ;  /* 0x0002001002007844 */ /* 0x0001e20000000200 */
[----:B------:R-:W-:Y:S06]  /*23c50*/  BAR.SYNC.DEFER_BLOCKING 0x0 ;  /* 0x0000000000007b1d */ /* 0x000fec0000010000 */
[----:B0-----:R-:W3:Y:S04]  /*23c60*/  LDL.LU R16, [R1+0x170] ;  /* 0x0001700001107983 */ /* 0x001ee80000300800 */
[----:B------:R-:W3:Y:S04]  /*23c70*/  LDL.LU R17, [R1+0x174] ;  /* 0x0001740001117983 */ /* 0x000ee80000300800 */
[----:B------:R-:W3:Y:S04]  /*23c80*/  LDL.LU R18, [R1+0x178] ;  /* 0x0001780001127983 */ /* 0x000ee80000300800 */
[----:B------:R-:W0:Y:S04]  /*23c90*/  LDS.128 R4, [R0+0x400] ;  /* 0x0004000000047984 */ /* 0x000e280000000c00 */
[----:B------:R-:W1:Y:S01]  /*23ca0*/  LDS.128 R8, [R0] ;  /* 0x0000000000087984 */ /* 0x000e620000000c00 */
[----:B------:R-:W-:Y:S06]  /*23cb0*/  BAR.SYNC.DEFER_BLOCKING 0x0 ;  /* 0x0000000000007b1d */ /* 0x000fec0000010000 */
[----:B------:R-:W3:Y:S04]  /*23cc0*/  LDL.LU R19, [R1+0x17c] ;  /* 0x00017c0001137983 */ /* 0x000ee80000300800 */
[----:B------:R-:W-:Y:S04]  /*23cd0*/  STSM.16.M88.4 [R2], R20 ;  /* 0x0000001402007844 */ /* 0x000fe80000000200 */
[----:B0-----:R-:W-:Y:S04]  /*23ce0*/  STL.64 [R1+0x1b0], R4 ;  /* 0x0001b00401007387 */ /* 0x001fe80000100a00 */
[----:B-1----:R-:W-:Y:S04]  /*23cf0*/  STL.64 [R1+0x1a0], R8 ;  /* 0x0001a00801007387 */ /* 0x002fe80000100a00 */
[----:B------:R-:W-:Y:S04]  /*23d00*/  STL.64 [R1+0x1a8], R10 ;  /* 0x0001a80a01007387 */ /* 0x000fe80000100a00 */
[----:B------:R-:W-:Y:S04]  /*23d10*/  STL [R1+0x1bc], R7 ;  /* 0x0001bc0701007387 */ /* 0x000fe80000100800 */
[----:B------:R0:W-:Y:S01]  /*23d20*/  STSM.16.M88.4 [R2+0x200], R24 ;  /* 0x0002001802007844 */ /* 0x0001e20000000200 */
[----:B------:R-:W-:Y:S06]  /*23d30*/  BAR.SYNC.DEFER_BLOCKING 0x0 ;  /* 0x0000000000007b1d */ /* 0x000fec0000010000 */
[----:B0-----:R-:W4:Y:S01]  /*23d40*/  LDL.LU R24, [R1+0x140] ;  /* 0x0001400001187983 */ /* 0x001f220000300800 */
[----:B------:R-:W-:Y:S01]  /*23d50*/  IMAD R3, R28, UR46, RZ ;  /* 0x0000002e1c037c24 */ /* 0x000fe2000f8e02ff */
[----:B------:R-:W0:Y:S02]  /*23d60*/  LDCU UR46, c[0x0][0x39c] ;  /* 0x00007380ff2e77ac */ /* 0x000e240008000800 */
[----:B------:R-:W-:Y:S04]  /*23d70*/  LDS.128 R8, [R0+0x400] ;  /* 0x0004000000087984 */ /* 0x000fe80000000c00 */
[----:B----4-:R1:W-:Y:S04]  /*23d80*/  STL.64 [R1+0x998], R24 ;  /* 0x0009981801007387 */ /* 0x0103e80000100a00 */
[----:B-1----:R-:W4:Y:S04]  /*23d90*/  LDL.LU R24, [R1+0x560] ;  /* 0x0005600001187983 */ /* 0x002f280000300800 */
[----:B------:R-:W4:Y:S04]  /*23da0*/  LDL.LU R25, [R1+0x564] ;  /* 0x0005640001197983 */ /* 0x000f280000300800 */
[----:B------:R-:W4:Y:S04]  /*23db0*/  LDL.LU R26, [R1+0x568] ;  /* 0x00056800011a7983 */ /* 0x000f280000300800 */
[----:B------:R-:W4:Y:S01]  /*23dc0*/  LDL.LU R27, [R1+0x56c] ;  /* 0x00056c00011b7983 */ /* 0x000f220000300800 */
[----:B------:R-:W-:-:S03]  /*23dd0*/  IMAD.MOV.U32 R28, RZ, RZ, R6 ;  /* 0x000000ffff1c7224 */ /* 0x000fc600078e0006 */
[----:B------:R-:W1:Y:S01]  /*23de0*/  LDS.128 R4, [R0] ;  /* 0x0000000000047984 */ /* 0x000e620000000c00 */
[----:B------:R-:W-:Y:S06]  /*23df0*/  BAR.SYNC.DEFER_BLOCKING 0x0 ;  /* 0x0000000000007b1d */ /* 0x000fec0000010000 */
[----:B---3--:R-:W-:Y:S04]  /*23e00*/  STSM.16.M88.4 [R2], R16 ;  /* 0x0000001002007844 */ /* 0x008fe80000000200 */
[----:B--2---:R-:W-:Y:S01]  /*23e10*/  STSM.16.M88.4 [R2+0x200], R12 ;  /* 0x0002000c02007844 */ /* 0x004fe20000000200 */
[----:B------:R-:W-:Y:S06]  /*23e20*/  BAR.SYNC.DEFER_BLOCKING 0x0 ;  /* 0x0000000000007b1d */ /* 0x000fec0000010000 */
[----:B------:R-:W2:Y:S04]  /*23e30*/  LDS.128 R12, [R0] ;  /* 0x00000000000c7984 */ /* 0x000ea80000000c00 */
[----:B------:R-:W3:Y:S01]  /*23e40*/  LDS.128 R16, [R0+0x400] ;  /* 0x0004000000107984 */ /* 0x000ee20000000c00 */
[----:B------:R-:W-:Y:S06]  /*23e50*/  BAR.SYNC.DEFER_BLOCKING 0x0 ;  /* 0x0000000000007b1d */ /* 0x000fec0000010000 */
[----:B----4-:R-:W-:Y:S04]  /*23e60*/  STL.64 [R1+0x9a8], R26 ;  /* 0x0009a81a01007387 */ /* 0x010fe80000100a00 */
[----:B------:R4:W-:Y:S04]  /*23e70*/  STL.64 [R1+0x9a0], R24 ;  /* 0x0009a01801007387 */ /* 0x0009e80000100a00 */
[----:B----4-:R-:W4:Y:S04]  /*23e80*/  LDL.LU R24, [R1+0x1d0] ;  /* 0x0001d00001187983 */ /* 0x010f280000300800 */
[----:B------:R-:W4:Y:S04]  /*23e90*/  LDL.LU R25, [R1+0x1d4] ;  /* 0x0001d40001197983 */ /* 0x000f280000300800 */
[----:B------:R-:W4:Y:S04]  /*23ea0*/  LDL.LU R26, [R1+0x1d8] ;  /* 0x0001d800011a7983 */ /* 0x000f280000300800 */
[----:B------:R-:W4:Y:S04]  /*23eb0*/  LDL.LU R27, [R1+0x1dc] ;  /* 0x0001dc00011b7983 */ /* 0x000f280000300800 */
[----:B----4-:R4:W-:Y:S04]  /*23ec0*/  STSM.16.M88.4 [R2], R24 ;  /* 0x0000001802007844 */ /* 0x0109e80000000200 */
[----:B----4-:R-:W4:Y:S04]  /*23ed0*/  LDL.LU.64 R26, [R1+0x9a8] ;  /* 0x0009a800011a7983 */ /* 0x010f280000300a00 */
[----:B------:R-:W4:Y:S01]  /*23ee0*/  LDL.LU.64 R24, [R1+0x9a0] ;  /* 0x0009a00001187983 */ /* 0x000f220000300a00 */
[----:B------:R-:W-:Y:S01]  /*23ef0*/  IMAD R21, R29, UR60, RZ ;  /* 0x0000003c1d157c24 */ /* 0x000fe2000f8e02ff */
[C---:B------:R-:W-:Y:S01]  /*23f00*/  LEA R20, P6, R3.reuse, UR4, 0x1 ;  /* 0x0000000403147c11 */ /* 0x040fe2000f8c08ff */
[----:B------:R-:W0:Y:S03]  /*23f10*/  LDCU UR4, c[0x0][0x39c] ;  /* 0x00007380ff0477ac */ /* 0x000e260008000800 */
[----:B------:R-:W-:Y:S01]  /*23f20*/  LEA.HI.X.SX32 R3, R3, UR5, 0x1, P6 ;  /* 0x0000000503037c11 */ /* 0x000fe2000b0f0eff */
[----:B------:R-:W0:Y:S01]  /*23f30*/  LDCU UR60, c[0x0][0x3b8] ;  /* 0x00007700ff3c77ac */ /* 0x000e220008000800 */
[C---:B------:R-:W-:Y:S01]  /*23f40*/  LEA R22, P6, R21.reuse, R20, 0x1 ;  /* 0x0000001415167211 */ /* 0x040fe200078c08ff */
[----:B------:R-:W0:Y:S01]  /*23f50*/  LDCU UR5, c[0x0][0x3b8] ;  /* 0x00007700ff0577ac */ /* 0x000e220008000800 */
[----:B----4-:R4:W-:Y:S04]  /*23f60*/  STSM.16.M88.4 [R2+0x200], R24 ;  /* 0x0002001802007844 */ /* 0x0109e80000000200 */
[----:B----4-:R-:W4:Y:S01]  /*23f70*/  LDL.LU.64 R24, [R1+0x998] ;  /* 0x0009980001187983 */ /* 0x010f220000300a00 */
[C---:B------:R-:W-:Y:S01]  /*23f80*/  LEA.HI.X.SX32 R23, R21.reuse, R3, 0x1, P6 ;  /* 0x0000000315177211 */ /* 0x040fe200030f0eff */
[----:B------:R-:W-:Y:S01]  /*23f90*/  BAR.SYNC.DEFER_BLOCKING 0x0 ;  /* 0x0000000000007b1d */ /* 0x000fe20000010000 */
[----:B------:R-:W-:-:S02]  /*23fa0*/  VIADD R21, R21, UR59 ;  /* 0x0000003b15157c36 */ /* 0x000fc40008000000 */
[----:B------:R-:W-:-:S03]  /*23fb0*/  VIADD R2, R29, 0x5 ;  /* 0x000000051d027836 */ /* 0x000fc60000000000 */
[----:B------:R-:W0:Y:S01]  /*23fc0*/  LDCU UR59, c[0x0][0x3b8] ;  /* 0x00007700ff3b77ac */ /* 0x000e220008000800 */
[----:B------:R-:W2:Y:S04]  /*23fd0*/  LDL.LU R26, [R1+0x148] ;  /* 0x00014800011a7983 */ /* 0x000ea80000300800 */
[----:B------:R-:W2:Y:S04]  /*23fe0*/  LDL.LU R27, [R1+0x14c] ;  /* 0x00014c00011b7983 */ /* 0x000ea80000300800 */
[----:B----4-:R4:W-:Y:S01]  /*23ff0*/  @P5 STG.E.U16 desc[UR10][R22.64], R24 ;  /* 0x0000001816005986 */ /* 0x0109e2000c10150a */
[----:B------:R-:W-:-:S02]  /*24000*/  PRMT R25, R24, 0x7632, R25 ;  /* 0x0000763218197816 */ /* 0x000fc40000000019 */
[----:B----4-:R-:W-:-:S04]  /*24010*/  LEA R22, P6, R21, R20, 0x1 ;  /* 0x0000001415167211 */ /* 0x010fc800078c08ff */
[----:B------:R-:W-:-:S05]  /*24020*/  LEA.HI.X.SX32 R23, R21, R3, 0x1, P6 ;  /* 0x0000000315177211 */ /* 0x000fca00030f0eff */
[----:B------:R4:W-:Y:S04]  /*24030*/  @P4 STG.E.U16 desc[UR10][R22.64], R25 ;  /* 0x0000001916004986 */ /* 0x0009e8000c10150a */
[----:B----4-:R-:W4:Y:S01]  /*24040*/  LDL.LU R23, [R1+0x144] ;  /* 0x0001440001177983 */ /* 0x010f220000300800 */
[----:B------:R-:W-:Y:S01]  /*24050*/  ISETP.LT.AND P5, PT, R2, UR21, !P0 ;  /* 0x0000001502007c0c */ /* 0x000fe2000c7a1270 */
[----:B------:R-:W-:Y:S01]  /*24060*/  VIADD R2, R21, UR36 ;  /* 0x0000002415027c36 */ /* 0x000fe20008000000 */
[----:B------:R-:W0:Y:S01]  /*24070*/  LDCU UR21, c[0x0][0x39c] ;  /* 0x00007380ff1577ac */ /* 0x000e220008000800 */
[----:B------:R-:W-:-:S03]  /*24080*/  VIADD R21, R29, 0x6 ;  /* 0x000000061d157836 */ /* 0x000fc60000000000 */
[C---:B------:R-:W-:Y:S01]  /*24090*/  LEA R24, P6, R2.reuse, R20, 0x1 ;  /* 0x0000001402187211 */ /* 0x040fe200078c08ff */
[----:B------:R-:W0:Y:S01]  /*240a0*/  LDCU UR36, c[0x0][0x3b8] ;  /* 0x00007700ff2477ac */ /* 0x000e220008000800 */
[----:B------:R-:W-:Y:S02]  /*240b0*/  ISETP.LT.AND P4, PT, R21, UR58, !P0 ;  /* 0x0000003a15007c0c */ /* 0x000fe4000c781270 */
[C---:B------:R-:W-:Y:S01]  /*240c0*/  LEA.HI.X.SX32 R25, R2.reuse, R3, 0x1, P6 ;  /* 0x0000000302197211 */ /* 0x040fe200030f0eff */
[----:B------:R-:W-:Y:S01]  /*240d0*/  VIADD R2, R2, UR34 ;  /* 0x0000002202027c36 */ /* 0x000fe20008000000 */
[----:B------:R-:W0:Y:S01]  /*240e0*/  LDCU UR58, c[0x0][0x39c] ;  /* 0x00007380ff3a77ac */ /* 0x000e220008000800 */
[----:B------:R-:W-:-:S03]  /*240f0*/  VIADD R21, R29, 0x7 ;  /* 0x000000071d157836 */ /* 0x000fc60000000000 */
[C---:B------:R-:W-:Y:S01]  /*24100*/  LEA R22, P6, R2.reuse, R20, 0x1 ;  /* 0x0000001402167211 */ /* 0x040fe200078c08ff */
[----:B------:R-:W0:Y:S01]  /*24110*/  LDCU UR34, c[0x0][0x3b8] ;  /* 0x00007700ff2277ac */ /* 0x000e220008000800 */
[----:B----4-:R4:W-:Y:S01]  /*24120*/  @P3 STG.E.U16 desc[UR10][R24.64], R23 ;  /* 0x0000001718003986 */ /* 0x0109e2000c10150a */
[----:B------:R-:W-:Y:S01]  /*24130*/  ISETP.LT.AND P3, PT, R21, UR28, !P0 ;  /* 0x0000001c15007c0c */ /* 0x000fe2000c761270 */
[C---:B------:R-:W-:Y:S01]  /*24140*/  VIADD R21, R2.reuse, UR35 ;  /* 0x0000002302157c36 */ /* 0x040fe20008000000 */
[----:B------:R-:W0:Y:S01]  /*24150*/  LDCU UR28, c[0x0][0x39c] ;  /* 0x00007380ff1c77ac */ /* 0x000e220008000800 */
[----:B------:R-:W0:Y:S01]  /*24160*/  LDCU UR35, c[0x0][0x3b8] ;  /* 0x00007700ff2377ac */ /* 0x000e220008000800 */
[----:B----4-:R-:W-:Y:S01]  /*24170*/  IMAD.MOV.U32 R24, RZ, RZ, R23 ;  /* 0x000000ffff187224 */ /* 0x010fe200078e0017 */
[----:B------:R-:W-:Y:S01]  /*24180*/  LEA.HI.X.SX32 R23, R2, R3, 0x1, P6 ;  /* 0x0000000302177211 */ /* 0x000fe200030f0eff */
[----:B------:R-:W-:-:S03]  /*24190*/  VIADD R2, R29, 0x8 ;  /* 0x000000081d027836 */ /* 0x000fc60000000000 */
[----:B------:R-:W-:Y:S02]  /*241a0*/  PRMT R25, R24, 0x7632, R25 ;  /* 0x0000763218197816 */ /* 0x000fe40000000019 */
[----:B------:R-:W-:-:S03]  /*241b0*/  LEA R24, P6, R21, R20, 0x1 ;  /* 0x0000001415187211 */ /* 0x000fc600078c08ff */
[----:B------:R4:W-:Y:S01]  /*241c0*/  @P2 STG.E.U16 desc[UR10][R22.64], R25 ;  /* 0x0000001916002986 */ /* 0x0009e2000c10150a */
[----:B------:R-:W-:Y:S01]  /*241d0*/  ISETP.LT.AND P2, PT, R2, UR57, !P0 ;  /* 0x0000003902007c0c */ /* 0x000fe2000c741270 */
[C---:B------:R-:W-:Y:S01]  /*241e0*/  VIADD R2, R21.reuse, UR32 ;  /* 0x0000002015027c36 */ /* 0x040fe20008000000 */
[----:B------:R-:W0:Y:S01]  /*241f0*/  LDCU UR57, c[0x0][0x39c] ;  /* 0x00007380ff3977ac */ /* 0x000e220008000800 */
[----:B------:R-:W0:Y:S01]  /*24200*/  LDCU UR32, c[0x0][0x3b8] ;  /* 0x00007700ff2077ac */ /* 0x000e220008000800 */
[----:B----4-:R-:W-:Y:S01]  /*24210*/  LEA.HI.X.SX32 R25, R21, R3, 0x1, P6 ;  /* 0x0000000315197211 */ /* 0x010fe200030f0eff */
[----:B------:R-:W-:-:S04]  /*24220*/  VIADD R21, R29, 0x9 ;  /* 0x000000091d157836 */ /* 0x000fc80000000000 */
[----:B--2---:R2:W-:Y:S01]  /*24230*/  @P1 STG.E.U16 desc[UR10][R24.64], R26 ;  /* 0x0000001a18001986 */ /* 0x0045e2000c10150a */
[----:B------:R-:W-:Y:S01]  /*24240*/  ISETP.LT.AND P1, PT, R21, UR9, !P0 ;  /* 0x0000000915007c0c */ /* 0x000fe2000c721270 */
[----:B------:R-:W-:Y:S01]  /*24250*/  VIADD R21, R2, UR45 ;  /* 0x0000002d02157c36 */ /* 0x000fe20008000000 */
[----:B------:R-:W-:Y:S01]  /*24260*/  PRMT R23, R26, 0x7632, R23 ;  /* 0x000076321a177816 */ /* 0x000fe20000000017 */
[----:B------:R-:W4:Y:S01]  /*24270*/  LDCU UR9, c[0x0][0x39c] ;  /* 0x00007380ff0977ac */ /* 0x000f220008000800 */
[----:B------:R-:W0:Y:S01]  /*24280*/  LDCU UR45, c[0x0][0x3b8] ;  /* 0x00007700ff2d77ac */ /* 0x000e220008000800 */
[----:B--2---:R-:W-:-:S04]  /*24290*/  LEA R24, P6, R2, R20, 0x1 ;  /* 0x0000001402187211 */ /* 0x004fc800078c08ff */
[----:B------:R-:W-:Y:S01]  /*242a0*/  LEA.HI.X.SX32 R25, R2, R3, 0x1, P6 ;  /* 0x0000000302197211 */ /* 0x000fe200030f0eff */
[----:B------:R-:W-:Y:S01]  /*242b0*/  VIADD R2, R29, 0xa ;  /* 0x0000000a1d027836 */ /* 0x000fe20000000000 */
[----:B------:R-:W-:-:S03]  /*242c0*/  LEA R22, P6, R21, R20, 0x1 ;  /* 0x0000001415167211 */ /* 0x000fc600078c08ff */
[----:B------:R2:W-:Y:S01]  /*242d0*/  @P5 STG.E.U16 desc[UR10][R24.64], R23 ;  /* 0x0000001718005986 */ /* 0x0005e2000c10150a */
[----:B------:R-:W-:Y:S01]  /*242e0*/  ISETP.LT.AND P5, PT, R2, UR56, !P0 ;  /* 0x0000003802007c0c */ /* 0x000fe2000c7a1270 */
[C---:B------:R-:W-:Y:S01]  /*242f0*/  VIADD R2, R21.reuse, UR41 ;  /* 0x0000002915027c36 */ /* 0x040fe20008000000 */
[----:B------:R-:W0:Y:S01]  /*24300*/  LDCU UR56, c[0x0][0x39c] ;  /* 0x00007380ff3877ac */ /* 0x000e220008000800 */
[----:B------:R-:W0:Y:S01]  /*24310*/  LDCU UR41, c[0x0][0x3b8] ;  /* 0x00007700ff2977ac */ /* 0x000e220008000800 */
[----:B--2---:R-:W-:-:S05]  /*24320*/  LEA.HI.X.SX32 R23, R21, R3, 0x1, P6 ;  /* 0x0000000315177211 */ /* 0x004fca00030f0eff */
[----:B------:R2:W-:Y:S01]  /*24330*/  @P4 STG.E.U16 desc[UR10][R22.64], R27 ;  /* 0x0000001b16004986 */ /* 0x0005e2000c10150a */
[----:B------:R-:W-:Y:S02]  /*24340*/  PRMT R25, R27, 0x7632, R25 ;  /* 0x000076321b197816 */ /* 0x000fe40000000019 */
[C---:B--2---:R-:W-:Y:S01]  /*24350*/  LEA R22, P6, R2.reuse, R20, 0x1 ;  /* 0x0000001402167211 */ /* 0x044fe200078c08ff */
[----:B------:R-:W2:Y:S03]  /*24360*/  LDL.LU R27, [R1+0x16c] ;  /* 0x00016c00011b7983 */ /* 0x000ea60000300800 */
[----:B------:R-:W-:Y:S01]  /*24370*/  LEA.HI.X.SX32 R23, R2, R3, 0x1, P6 ;  /* 0x0000000302177211 */ /* 0x000fe200030f0eff */
[----:B------:R-:W2:Y:S04]  /*24380*/  LDL.LU R26, [R1+0x124] ;  /* 0x00012400011a7983 */ /* 0x000ea80000300800 */
[----:B------:R0:W-:Y:S04]  /*24390*/  @P3 STG.E.U16 desc[UR10][R22.64], R25 ;  /* 0x0000001916003986 */ /* 0x0001e8000c10150a */
[----:B0-----:R-:W2:Y:S01]  /*243a0*/  LDL.LU R23, [R1+0x160] ;  /* 0x0001600001177983 */ /* 0x001ea20000300800 */
[----:B------:R-:W-:-:S05]  /*243b0*/  VIADD R21, R29, 0xb ;  /* 0x0000000b1d157836 */ /* 0x000fca0000000000 */
[----:B------:R-:W-:Y:S01]  /*243c0*/  ISETP.LT.AND P4, PT, R21, UR43, !P0 ;  /* 0x0000002b15007c0c */ /* 0x000fe2000c781270 */
[----:B------:R-:W-:Y:S01]  /*243d0*/  VIADD R21, R2, UR20 ;  /* 0x0000001402157c36 */ /* 0x000fe20008000000 */
[----:B------:R-:W0:Y:S01]  /*243e0*/  LDCU UR43, c[0x0][0x39c] ;  /* 0x00007380ff2b77ac */ /* 0x000e220008000800 */
[----:B------:R-:W-:-:S03]  /*243f0*/  VIADD R2, R29, 0xc ;  /* 0x0000000c1d027836 */ /* 0x000fc60000000000 */
[CC--:B------:R-:W-:Y:S01]  /*24400*/  LEA R24, P6, R21.reuse, R20.reuse, 0x1 ;  /* 0x0000001415187211 */ /* 0x0c0fe200078c08ff */
[----:B------:R-:W0:Y:S01]  /*24410*/  LDCU UR20, c[0x0][0x3b8] ;  /* 0x00007700ff1477ac */ /* 0x000e220008000800 */
[----:B------:R-:W-:Y:S02]  /*24420*/  ISETP.LT.AND P3, PT, R2, UR55, !P0 ;  /* 0x0000003702007c0c */ /* 0x000fe4000c761270 */
[CC--:B------:R-:W-:Y:S01]  /*24430*/  LEA.HI.X.SX32 R25, R21.reuse, R3.reuse, 0x1, P6 ;  /* 0x0000000315197211 */ /* 0x0c0fe200030f0eff */
[----:B------:R-:W-:Y:S01]  /*24440*/  VIADD R2, R21, UR24 ;  /* 0x0000001815027c36 */ /* 0x000fe20008000000 */
[----:B------:R-:W0:Y:S04]  /*24450*/  LDCU UR55, c[0x0][0x39c] ;  /* 0x00007380ff3777ac */ /* 0x000e280008000800 */
[C---:B------:R-:W-:Y:S01]  /*24460*/  LEA R22, P6, R2.reuse, R20, 0x1 ;  /* 0x0000001402167211 */ /* 0x040fe200078c08ff */
[----:B--2---:R2:W-:Y:S01]  /*24470*/  @P2 STG.E.U16 desc[UR10][R24.64], R23 ;  /* 0x0000001718002986 */ /* 0x0045e2000c10150a */
[----:B------:R-:W-:Y:S01]  /*24480*/  VIADD R21, R29, 0xd ;  /* 0x0000000d1d157836 */ /* 0x000fe20000000000 */
[----:B------:R-:W0:Y:S01]  /*24490*/  LDCU UR24, c[0x0][0x3b8] ;  /* 0x00007700ff1877ac */ /* 0x000e220008000800 */
[----:B--2---:R-:W-:Y:S01]  /*244a0*/  IMAD.MOV.U32 R24, RZ, RZ, R23 ;  /* 0x000000ffff187224 */ /* 0x004fe200078e0017 */
[----:B------:R-:W-:-:S04]  /*244b0*/  LEA.HI.X.SX32 R23, R2, R3, 0x1, P6 ;  /* 0x0000000302177211 */ /* 0x000fc800030f0eff */
[----:B------:R-:W-:-:S05]  /*244c0*/  PRMT R25, R24, 0x7632, R25 ;  /* 0x0000763218197816 */ /* 0x000fca0000000019 */
[----:B------:R2:W-:Y:S04]  /*244d0*/  @P1 STG.E.U16 desc[UR10][R22.64], R25 ;  /* 0x0000001916001986 */ /* 0x0005e8000c10150a */
[----:B--2---:R-:W2:Y:S01]  /*244e0*/  LDL.LU R23, [R1+0x164] ;  /* 0x0001640001177983 */ /* 0x004ea20000300800 */
        /* <DEDUP_REMOVED lines=25> */
[----:B------:R-:W-:Y:S01]  /*24680*/  ISETP.LT.AND P4, PT, R2, UR53, !P0 ;  /* 0x0000003502007c0c */ /* 0x000fe2000c781270 */
[C---:B------:R-:W-:Y:S01]  /*24690*/  VIADD R2, R21.reuse, UR14 ;  /* 0x0000000e15027c36 */ /* 0x040fe20008000000 */
[----:B------:R-:W-:Y:S01]  /*246a0*/  LEA.HI.X.SX32 R25, R21, R3, 0x1, P6 ;  /* 0x0000000315197211 */ /* 0x000fe200030f0eff */
[----:B------:R-:W-:Y:S01]  /*246b0*/  VIADD R21, R29, 0x11 ;  /* 0x000000111d157836 */ /* 0x000fe20000000000 */
[----:B------:R-:W0:Y:S01]  /*246c0*/  LDCU UR53, c[0x0][0x39c] ;  /* 0x00007380ff3577ac */ /* 0x000e220008000800 */
[----:B------:R-:W0:Y:S02]  /*246d0*/  LDCU UR14, c[0x0][0x3b8] ;  /* 0x00007700ff0e77ac */ /* 0x000e240008000800 */
[----:B--2---:R2:W-:Y:S01]  /*246e0*/  @P3 STG.E.U16 desc[UR10][R24.64], R22 ;  /* 0x0000001618003986 */ /* 0x0045e2000c10150a */
[----:B------:R-:W-:Y:S01]  /*246f0*/  ISETP.LT.AND P3, PT, R21, UR13, !P0 ;  /* 0x0000000d15007c0c */ /* 0x000fe2000c761270 */
[----:B------:R-:W-:Y:S01]  /*24700*/  VIADD R21, R2, UR42 ;  /* 0x0000002a02157c36 */ /* 0x000fe20008000000 */
[----:B------:R-:W-:Y:S01]  /*24710*/  PRMT R23, R22, 0x7632, R23 ;  /* 0x0000763216177816 */ /* 0x000fe20000000017 */
[----:B------:R-:W0:Y:S01]  /*24720*/  LDCU UR13, c[0x0][0x39c] ;  /* 0x00007380ff0d77ac */ /* 0x000e220008000800 */
        /* <DEDUP_REMOVED lines=15> */
[----:B------:R-:W-:-:S05]  /*24820*/  LEA.HI.X.SX32 R23, R2, R3, 0x1, P6 ;  /* 0x0000000302177211 */ /* 0x000fca00030f0eff */
[----:B------:R0:W-:Y:S04]  /*24830*/  @P5 STG.E.U16 desc[UR10][R22.64], R25 ;  /* 0x0000001916005986 */ /* 0x0001e8000c10150a */
[----:B0-----:R-:W2:Y:S01]  /*24840*/  LDL.LU R23, [R1+0x120] ;  /* 0x0001200001177983 */ /* 0x001ea20000300800 */
[----:B------:R-:W-:-:S05]  /*24850*/  VIADD R21, R29, 0x13 ;  /* 0x000000131d157836 */ /* 0x000fca0000000000 */
        /* <DEDUP_REMOVED lines=13> */
[----:B--2---:R2:W-:Y:S01]  /*24930*/  @P4 STG.E.U16 desc[UR10][R24.64], R23 ;  /* 0x0000001718004986 */ /* 0x0045e2000c10150a */
[----:B------:R-:W-:Y:S01]  /*24940*/  ISETP.LT.AND P4, PT, R21, UR33, !P0 ;  /* 0x0000002115007c0c */ /* 0x000fe2000c781270 */
[C---:B------:R-:W-:Y:S01]  /*24950*/  VIADD R21, R2.reuse, UR30 ;  /* 0x0000001e02157c36 */ /* 0x040fe20008000000 */
[----:B------:R-:W0:Y:S01]  /*24960*/  LDCU UR30, c[0x0][0x39c] ;  /* 0x00007380ff1e77ac */ /* 0x000e220008000800 */
[----:B------:R-:W0:Y:S01]  /*24970*/  LDCU UR33, c[0x0][0x3b8] ;  /* 0x00007700ff2177ac */ /* 0x000e220008000800 */
[----:B--2---:R-:W-:Y:S01]  /*24980*/  IMAD.MOV.U32 R24, RZ, RZ, R23 ;  /* 0x000000ffff187224 */ /* 0x004fe200078e0017 */
        /* <DEDUP_REMOVED lines=9> */
[----:B--2---:R-:W-:Y:S01]  /*24a20*/  LEA.HI.X.SX32 R25, R21, R3, 0x1, P6 ;  /* 0x0000000315197211 */ /* 0x004fe200030f0eff */
[----:B------:R-:W-:Y:S01]  /*24a30*/  VIADD R21, R29, 0x17 ;  /* 0x000000171d157836 */ /* 0x000fe20000000000 */
[----:B------:R-:W-:-:S03]  /*24a40*/  LEA R22, P6, R2, R20, 0x1 ;  /* 0x0000001402167211 */ /* 0x000fc600078c08ff */
[----:B------:R-:W-:Y:S01]  /*24a50*/  @P2 STG.E.U16 desc[UR10][R24.64], R26 ;  /* 0x0000001a18002986 */ /* 0x000fe2000c10150a */
[----:B------:R-:W-:Y:S01]  /*24a60*/  ISETP.LT.AND P2, PT, R21, UR44, !P0 ;  /* 0x0000002c15007c0c */ /* 0x000fe2000c741270 */
[C---:B------:R-:W-:Y:S01]  /*24a70*/  VIADD R21, R2.reuse, UR50 ;  /* 0x0000003202157c36 */ /* 0x040fe20008000000 */
[----:B------:R-:W-:Y:S01]  /*24a80*/  LEA.HI.X.SX32 R23, R2, R3, 0x1, P6 ;  /* 0x0000000302177211 */ /* 0x000fe200030f0eff */
[----:B------:R-:W2:Y:S01]  /*24a90*/  LDCU UR50, c[0x0][0x39c] ;  /* 0x00007380ff3277ac */ /* 0x000ea20008000800 */
[----:B------:R-:W-:Y:S01]  /*24aa0*/  PRMT R2, R26, 0x7632, R2 ;  /* 0x000076321a027816 */ /* 0x000fe20000000002 */
[----:B------:R-:W0:Y:S04]  /*24ab0*/  LDCU UR44, c[0x0][0x39c] ;  /* 0x00007380ff2c77ac */ /* 0x000e280008000800 */
[----:B------:R1:W-:Y:S04]  /*24ac0*/  @P1 STG.E.U16 desc[UR10][R22.64], R2 ;  /* 0x0000000216001986 */ /* 0x0003e8000c10150a */
[----:B-1----:R-:W2:Y:S01]  /*24ad0*/  LDL.LU R23, [R1+0x128] ;  /* 0x0001280001177983 */ /* 0x002ea20000300800 */
[----:B------:R-:W-:Y:S01]  /*24ae0*/  LEA R24, P6, R21, R20, 0x1 ;  /* 0x0000001415187211 */ /* 0x000fe200078c08ff */
[----:B------:R-:W-:-:S03]  /*24af0*/  VIADD R2, R29, 0x19 ;  /* 0x000000191d027836 */ /* 0x000fc60000000000 */
[C---:B------:R-:W-:Y:S01]  /*24b00*/  LEA.HI.X.SX32 R25, R21.reuse, R3, 0x1, P6 ;  /* 0x0000000315197211 */ /* 0x040fe200030f0eff */
[----:B------:R-:W-:Y:S01]  /*24b10*/  VIADD R21, R21, UR23 ;  /* 0x0000001715157c36 */ /* 0x000fe20008000000 */
[----:B------:R-:W1:Y:S01]  /*24b20*/  LDCU UR23, c[0x0][0x3b8] ;  /* 0x00007700ff1777ac */ /* 0x000e620008000800 */
[----:B------:R-:W-:-:S05]  /*24b30*/  VIADD R26, R29, 0x18 ;  /* 0x000000181d1a7836 */ /* 0x000fca0000000000 */
[----:B------:R-:W-:Y:S01]  /*24b40*/  ISETP.LT.AND P1, PT, R26, UR31, !P0 ;  /* 0x0000001f1a007c0c */ /* 0x000fe2000c721270 */
[----:B------:R-:W-:Y:S01]  /*24b50*/  VIADD R26, R29, 0x1a ;  /* 0x0000001a1d1a7836 */ /* 0x000fe20000000000 */
[----:B------:R-:W0:Y:S01]  /*24b60*/  LDCU UR31, c[0x0][0x39c] ;  /* 0x00007380ff1f77ac */ /* 0x000e220008000800 */
[----:B--2---:R2:W-:Y:S01]  /*24b70*/  @P5 STG.E.U16 desc[UR10][R24.64], R23 ;  /* 0x0000001718005986 */ /* 0x0045e2000c10150a */
[----:B------:R-:W-:Y:S01]  /*24b80*/  ISETP.LT.AND P5, PT, R2, UR62, !P0 ;  /* 0x0000003e02007c0c */ /* 0x000fe2000c7a1270 */
[C---:B------:R-:W-:Y:S01]  /*24b90*/  VIADD R2, R21.reuse, UR38 ;  /* 0x0000002615027c36 */ /* 0x040fe20008000000 */
[----:B------:R-:W0:Y:S01]  /*24ba0*/  LDCU UR62, c[0x0][0x39c] ;  /* 0x00007380ff3e77ac */ /* 0x000e220008000800 */
[----:B------:R-:W0:Y:S01]  /*24bb0*/  LDCU UR38, c[0x0][0x3b8] ;  /* 0x00007700ff2677ac */ /* 0x000e220008000800 */
[----:B--2---:R-:W-:-:S04]  /*24bc0*/  LEA R24, P6, R21, R20, 0x1 ;  /* 0x0000001415187211 */ /* 0x004fc800078c08ff */
[----:B------:R-:W-:Y:S02]  /*24bd0*/  LEA.HI.X.SX32 R25, R21, R3, 0x1, P6 ;  /* 0x0000000315197211 */ /* 0x000fe400030f0eff */
[----:B------:R-:W-:Y:S02]  /*24be0*/  PRMT R21, R23, 0x7632, R21 ;  /* 0x0000763217157816 */ /* 0x000fe40000000015 */
[----:B------:R-:W-:-:S03]  /*24bf0*/  LEA R22, P6, R2, R20, 0x1 ;  /* 0x0000001402167211 */ /* 0x000fc600078c08ff */
[----:B------:R2:W-:Y:S01]  /*24c00*/  @P4 STG.E.U16 desc[UR10][R24.64], R21 ;  /* 0x0000001518004986 */ /* 0x0005e2000c10150a */
[----:B------:R-:W-:-:S05]  /*24c10*/  LEA.HI.X.SX32 R23, R2, R3, 0x1, P6 ;  /* 0x0000000302177211 */ /* 0x000fca00030f0eff */
[----:B------:R0:W-:Y:S01]  /*24c20*/  @P3 STG.E.U16 desc[UR10][R22.64], R27 ;  /* 0x0000001b16003986 */ /* 0x0001e2000c10150a */
[----:B--2---:R-:W-:Y:S01]  /*24c30*/  VIADD R21, R2, UR18 ;  /* 0x0000001202157c36 */ /* 0x004fe20008000000 */
[----:B------:R-:W-:Y:S01]  /*24c40*/  ISETP.LT.AND P4, PT, R26, UR49, !P0 ;  /* 0x000000311a007c0c */ /* 0x000fe2000c781270 */
[----:B------:R-:W-:Y:S01]  /*24c50*/  VIADD R2, R29, 0x1b ;  /* 0x0000001b1d027836 */ /* 0x000fe20000000000 */
[----:B------:R-:W2:Y:S02]  /*24c60*/  LDCU UR49, c[0x0][0x39c] ;  /* 0x00007380ff3177ac */ /* 0x000ea40008000800 */
[C---:B0-----:R-:W-:Y:S01]  /*24c70*/  LEA R22, P6, R21.reuse, R20, 0x1 ;  /* 0x0000001415167211 */ /* 0x041fe200078c08ff */
[----:B------:R-:W0:Y:S01]  /*24c80*/  LDCU UR18, c[0x0][0x3b8] ;  /* 0x00007700ff1277ac */ /* 0x000e220008000800 */
[----:B------:R-:W-:Y:S01]  /*24c90*/  ISETP.LT.AND P3, PT, R2, UR61, !P0 ;  /* 0x0000003d02007c0c */ /* 0x000fe2000c761270 */
[C---:B------:R-:W-:Y:S01]  /*24ca0*/  VIADD R2, R21.reuse, UR39 ;  /* 0x0000002715027c36 */ /* 0x040fe20008000000 */
[----:B------:R-:W-:Y:S01]  /*24cb0*/  LEA.HI.X.SX32 R23, R21, R3, 0x1, P6 ;  /* 0x0000000315177211 */ /* 0x000fe200030f0eff */
[----:B------:R-:W-:Y:S01]  /*24cc0*/  VIADD R26, R29, 0x1c ;  /* 0x0000001c1d1a7836 */ /* 0x000fe20000000000 */
[----:B------:R-:W-:Y:S01]  /*24cd0*/  PRMT R21, R27, 0x7632, R21 ;  /* 0x000076321b157816 */ /* 0x000fe20000000015 */
[----:B------:R-:W0:Y:S01]  /*24ce0*/  LDCU UR61, c[0x0][0x39c] ;  /* 0x00007380ff3d77ac */ /* 0x000e220008000800 */
[----:B------:R-:W2:Y:S01]  /*24cf0*/  LDL.LU R27, [R1+0x13c] ;  /* 0x00013c00011b7983 */ /* 0x000ea20000300800 */
[----:B------:R-:W0:Y:S03]  /*24d00*/  LDCU UR39, c[0x0][0x3b8] ;  /* 0x00007700ff2777ac */ /* 0x000e260008000800 */
[----:B------:R1:W-:Y:S01]  /*24d10*/  @P2 STG.E.U16 desc[UR10][R22.64], R21 ;  /* 0x0000001516002986 */ /* 0x0003e2000c10150a */
[----:B------:R-:W-:-:S02]  /*24d20*/  ISETP.LT.AND P2, PT, R26, UR63, !P0 ;  /* 0x0000003f1a007c0c */ /* 0x000fc4000c741270 */
[C---:B------:R-:W-:Y:S01]  /*24d30*/  LEA R24, P6, R2.reuse, R20, 0x1 ;  /* 0x0000001402187211 */ /* 0x040fe200078c08ff */
[----:B------:R-:W2:Y:S01]  /*24d40*/  LDL.LU R26, [R1+0x130] ;  /* 0x00013000011a7983 */ /* 0x000ea20000300800 */
[----:B------:R-:W0:Y:S02]  /*24d50*/  LDCU UR63, c[0x0][0x39c] ;  /* 0x00007380ff3f77ac */ /* 0x000e240008000800 */
[C---:B------:R-:W-:Y:S01]  /*24d60*/  LEA.HI.X.SX32 R25, R2.reuse, R3, 0x1, P6 ;  /* 0x0000000302197211 */ /* 0x040fe200030f0eff */
[----:B-1----:R-:W-:Y:S01]  /*24d70*/  VIADD R21, R2, UR17 ;  /* 0x0000001102157c36 */ /* 0x002fe20008000000 */
[----:B------:R-:W1:Y:S01]  /*24d80*/  LDCU UR17, c[0x0][0x3b8] ;  /* 0x00007700ff1177ac */ /* 0x000e620008000800 */
[----:B------:R-:W-:-:S03]  /*24d90*/  VIADD R2, R29, 0x1d ;  /* 0x0000001d1d027836 */ /* 0x000fc60000000000 */
[----:B------:R-:W-:-:S04]  /*24da0*/  LEA R22, P6, R21, R20, 0x1 ;  /* 0x0000001415167211 */ /* 0x000fc800078c08ff */
[C---:B------:R-:W-:Y:S01]  /*24db0*/  LEA.HI.X.SX32 R23, R21.reuse, R3, 0x1, P6 ;  /* 0x0000000315177211 */ /* 0x040fe200030f0eff */
[----:B--2---:R2:W-:Y:S01]  /*24dc0*/  @P1 STG.E.U16 desc[UR10][R24.64], R26 ;  /* 0x0000001a18001986 */ /* 0x0045e2000c10150a */
[----:B------:R-:W-:Y:S01]  /*24dd0*/  ISETP.LT.AND P1, PT, R2, UR65, !P0 ;  /* 0x0000004102007c0c */ /* 0x000fe2000c721270 */
[----:B------:R-:W-:Y:S01]  /*24de0*/  VIADD R2, R21, UR37 ;  /* 0x0000002515027c36 */ /* 0x000fe20008000000 */
[----:B------:R-:W-:Y:S01]  /*24df0*/  PRMT R21, R26, 0x7632, R21 ;  /* 0x000076321a157816 */ /* 0x000fe20000000015 */
[----:B------:R-:W0:Y:S04]  /*24e00*/  LDCU UR37, c[0x0][0x39c] ;  /* 0x00007380ff2577ac */ /* 0x000e280008000800 */
[----:B------:R0:W-:Y:S01]  /*24e10*/  @P5 STG.E.U16 desc[UR10][R22.64], R21 ;  /* 0x0000001516005986 */ /* 0x0001e2000c10150a */
[----:B------:R-:W1:Y:S01]  /*24e20*/  LDCU UR65, c[0x0][0x3b8] ;  /* 0x00007700ff4177ac */ /* 0x000e620008000800 */
[----:B--2---:R-:W-:-:S05]  /*24e30*/  VIADD R26, R29, 0x1e ;  /* 0x0000001e1d1a7836 */ /* 0x004fca0000000000 */
[----:B------:R-:W-:Y:S01]  /*24e40*/  ISETP.LT.AND P5, PT, R26, UR67, !P0 ;  /* 0x000000431a007c0c */ /* 0x000fe2000c7a1270 */
[----:B------:R-:W2:Y:S01]  /*24e50*/  LDCU UR67, c[0x0][0x39c] ;  /* 0x00007380ff4377ac */ /* 0x000ea20008000800 */
[----:B------:R-:W2:Y:S01]  /*24e60*/  LDL.LU R26, [R1+0x134] ;  /* 0x00013400011a7983 */ /* 0x000ea20000300800 */
[----:B------:R-:W-:-:S04]  /*24e70*/  LEA R24, P6, R2, R20, 0x1 ;  /* 0x0000001402187211 */ /* 0x000fc800078c08ff */
[C---:B------:R-:W-:Y:S01]  /*24e80*/  LEA.HI.X.SX32 R25, R2.reuse, R3, 0x1, P6 ;  /* 0x0000000302197211 */ /* 0x040fe200030f0eff */
[----:B------:R-:W-:Y:S01]  /*24e90*/  VIADD R2, R2, UR47 ;  /* 0x0000002f02027c36 */ /* 0x000fe20008000000 */
[----:B------:R-:W1:Y:S01]  /*24ea0*/  LDCU UR47, c[0x0][0x3b8] ;  /* 0x00007700ff2f77ac */ /* 0x000e620008000800 */
[----:B0-----:R-:W-:-:S03]  /*24eb0*/  VIADD R21, R29, 0x1f ;  /* 0x0000001f1d157836 */ /* 0x001fc60000000000 */
[----:B------:R-:W-:-:S04]  /*24ec0*/  LEA R22, P6, R2, R20, 0x1 ;  /* 0x0000001402167211 */ /* 0x000fc800078c08ff */
[C---:B------:R-:W-:Y:S01]  /*24ed0*/  LEA.HI.X.SX32 R23, R2.reuse, R3, 0x1, P6 ;  /* 0x0000000302177211 */ /* 0x040fe200030f0eff */
[----:B--2---:R-:W-:Y:S01]  /*24ee0*/  @P4 STG.E.U16 desc[UR10][R24.64], R26 ;  /* 0x0000001a18004986 */ /* 0x004fe2000c10150a */
[----:B------:R-:W-:Y:S01]  /*24ef0*/  ISETP.LT.AND P4, PT, R21, UR76, !P0 ;  /* 0x0000004c15007c0c */ /* 0x000fe2000c781270 */
[----:B------:R-:W-:Y:S01]  /*24f00*/  VIADD R21, R2, UR64 ;  /* 0x0000004002157c36 */ /* 0x000fe20008000000 */
[----:B------:R-:W-:Y:S01]  /*24f10*/  PRMT R2, R26, 0x7632, R2 ;  /* 0x000076321a027816 */ /* 0x000fe20000000002 */
[----:B------:R-:W0:Y:S04]  /*24f20*/  LDCU UR64, c[0x0][0x39c] ;  /* 0x00007380ff4077ac */ /* 0x000e280008000800 */
[----:B------:R2:W-:Y:S01]  /*24f30*/  @P3 STG.E.U16 desc[UR10][R22.64], R2 ;  /* 0x0000000216003986 */ /* 0x0005e2000c10150a */
[----:B------:R-:W0:Y:S03]  /*24f40*/  LDCU UR76, c[0x0][0x3b8] ;  /* 0x00007700ff4c77ac */ /* 0x000e260008000800 */
[----:B--2---:R-:W2:Y:S01]  /*24f50*/  LDL.LU R23, [R1+0x138] ;  /* 0x0001380001177983 */ /* 0x004ea20000300800 */
[----:B------:R-:W-:Y:S01]  /*24f60*/  LEA R24, P6, R21, R20, 0x1 ;  /* 0x0000001415187211 */ /* 0x000fe200078c08ff */
[----:B------:R-:W-:-:S03]  /*24f70*/  VIADD R2, R29, 0x21 ;  /* 0x000000211d027836 */ /* 0x000fc60000000000 */
[C---:B------:R-:W-:Y:S01]  /*24f80*/  LEA.HI.X.SX32 R25, R21.reuse, R3, 0x1, P6 ;  /* 0x0000000315197211 */ /* 0x040fe200030f0eff */
[----:B------:R-:W-:Y:S01]  /*24f90*/  VIADD R21, R21, UR6 ;  /* 0x0000000615157c36 */ /* 0x000fe20008000000 */
[----:B------:R-:W0:Y:S01]  /*24fa0*/  LDCU UR6, c[0x0][0x3b8] ;  /* 0x00007700ff0677ac */ /* 0x000e220008000800 */
        /* <DEDUP_REMOVED lines=89> */
[----:B----4-:R-:W-:Y:S01]  /*25540*/  ISETP.LT.AND P3, PT, R26, UR9, !P0 ;  /* 0x000000091a007c0c */ /* 0x010fe2000c761270 */
[----:B------:R-:W-:Y:S01]  /*25550*/  VIADD R2, R29, 0x2b ;  /* 0x0000002b1d027836 */ /* 0x000fe20000000000 */
[----:B------:R-:W2:Y:S02]  /*25560*/  LDCU UR36, c[0x0][0x39c] ;  /* 0x00007380ff2477ac */ /* 0x000ea40008000800 */
[----:B0-----:R-:W-:Y:S01]  /*25570*/  LEA R22, P6, R21, R20, 0x1 ;  /* 0x0000001415167211 */ /* 0x001fe200078c08ff */
[----:B------:R-:W-:Y:S01]  /*25580*/  VIADD R26, R29, 0x2c ;  /* 0x0000002c1d1a7836 */ /* 0x000fe20000000000 */
[----:B------:R-:W-:Y:S01]  /*25590*/  ISETP.LT.AND P2, PT, R2, UR57, !P0 ;  /* 0x0000003902007c0c */ /* 0x000fe2000c741270 */
[C---:B------:R-:W-:Y:S01]  /*255a0*/  VIADD R2, R21.reuse, UR34 ;  /* 0x0000002215027c36 */ /* 0x040fe20008000000 */
[----:B------:R-:W-:Y:S01]  /*255b0*/  LEA.HI.X.SX32 R23, R21, R3, 0x1, P6 ;  /* 0x0000000315177211 */ /* 0x000fe200030f0eff */
[----:B------:R-:W0:Y:S01]  /*255c0*/  LDCU UR34, c[0x0][0x39c] ;  /* 0x00007380ff2277ac */ /* 0x000e220008000800 */
[----:B------:R-:W-:-:S02]  /*255d0*/  PRMT R21, R27, 0x7632, R21 ;  /* 0x000076321b157816 */ /* 0x000fc40000000015 */
[----:B------:R-:W4:Y:S01]  /*255e0*/  LDL.LU R27, [R1+0x11c] ;  /* 0x00011c00011b7983 */ /* 0x000f220000300800 */
[----:B------:R-:W0:Y:S03]  /*255f0*/  LDCU UR9, c[0x0][0x3b8] ;  /* 0x00007700ff0977ac */ /* 0x000e260008000800 */
[----:B------:R1:W-:Y:S01]  /*25600*/  @P1 STG.E.U16 desc[UR10][R22.64], R21 ;  /* 0x0000001516001986 */ /* 0x0003e2000c10150a */
[----:B------:R-:W-:Y:S01]  /*25610*/  ISETP.LT.AND P1, PT, R26, UR43, !P0 ;  /* 0x0000002b1a007c0c */ /* 0x000fe2000c721270 */
[----:B------:R-:W0:Y:S02]  /*25620*/  LDCU UR43, c[0x0][0x39c] ;  /* 0x00007380ff2b77ac */ /* 0x000e240008000800 */
[----:B------:R-:W2:Y:S01]  /*25630*/  LDL.LU R26, [R1+0x110] ;  /* 0x00011000011a7983 */ /* 0x000ea20000300800 */
[C---:B------:R-:W-:Y:S01]  /*25640*/  LEA R24, P6, R2.reuse, R20, 0x1 ;  /* 0x0000001402187211 */ /* 0x040fe200078c08ff */
[----:B------:R-:W0:Y:S03]  /*25650*/  LDCU UR57, c[0x0][0x3b8] ;  /* 0x00007700ff3977ac */ /* 0x000e260008000800 */
        /* <DEDUP_REMOVED lines=52> */
[----:B----4-:R4:W-:Y:S01]  /*259a0*/  @P4 STG.E.U16 desc[UR10][R22.64], R27 ;  /* 0x0000001b16004986 */ /* 0x0109e2000c10150a */
[----:B--2---:R-:W-:Y:S01]  /*259b0*/  VIADD R21, R2, UR27 ;  /* 0x0000001b02157c36 */ /* 0x004fe20008000000 */
[----:B------:R-:W-:Y:S01]  /*259c0*/  ISETP.LT.AND P5, PT, R26, UR13, !P0 ;  /* 0x0000000d1a007c0c */ /* 0x000fe2000c7a1270 */
[----:B------:R-:W-:Y:S01]  /*259d0*/  VIADD R2, R29, 0x33 ;  /* 0x000000331d027836 */ /* 0x000fe20000000000 */
[----:B------:R-:W2:Y:S02]  /*259e0*/  LDCU UR27, c[0x0][0x39c] ;  /* 0x00007380ff1b77ac */ /* 0x000ea40008000800 */
[----:B----4-:R-:W-:Y:S01]  /*259f0*/  LEA R22, P6, R21, R20, 0x1 ;  /* 0x0000001415167211 */ /* 0x010fe200078c08ff */
[----:B------:R-:W-:Y:S01]  /*25a00*/  VIADD R26, R29, 0x34 ;  /* 0x000000341d1a7836 */ /* 0x000fe20000000000 */
[----:B------:R-:W-:Y:S01]  /*25a10*/  ISETP.LT.AND P4, PT, R2, UR53, !P0 ;  /* 0x0000003502007c0c */ /* 0x000fe2000c781270 */
[C---:B------:R-:W-:Y:S01]  /*25a20*/  VIADD R2, R21.reuse, UR51 ;  /* 0x0000003315027c36 */ /* 0x040fe20008000000 */
[----:B------:R-:W-:Y:S01]  /*25a30*/  LEA.HI.X.SX32 R23, R21, R3, 0x1, P6 ;  /* 0x0000000315177211 */ /* 0x000fe200030f0eff */
[----:B------:R-:W4:Y:S01]  /*25a40*/  LDCU UR53, c[0x0][0x39c] ;  /* 0x00007380ff3577ac */ /* 0x000f220008000800 */
[----:B------:R-:W-:-:S02]  /*25a50*/  PRMT R21, R27, 0x7632, R21 ;  /* 0x000076321b157816 */ /* 0x000fc40000000015 */
[----:B------:R-:W2:Y:S01]  /*25a60*/  LDL.LU R27, [R1+0xec] ;  /* 0x0000ec00011b7983 */ /* 0x000ea20000300800 */
        /* <DEDUP_REMOVED lines=302> */
[----:B----4-:R-:W-:Y:S01]  /*26d50*/  ISETP.LT.AND P5, PT, R2, UR53, !P0 ;  /* 0x0000003502007c0c */ /* 0x010fe2000c7a1270 */
[----:B------:R-:W-:Y:S01]  /*26d60*/  VIADD R2, R21, UR16 ;  /* 0x0000001015027c36 */ /* 0x000fe20008000000 */
[----:B------:R-:W-:Y:S01]  /*26d70*/  PRMT R21, R26, 0x7632, R21 ;  /* 0x000076321a157816 */ /* 0x000fe20000000015 */
[----:B------:R-:W4:Y:S04]  /*26d80*/  LDCU UR53, c[0x0][0x39c] ;  /* 0x00007380ff3577ac */ /* 0x000f280008000800 */
        /* <DEDUP_REMOVED lines=291> */
[----:B----4-:R-:W-:Y:S01]  /*27fc0*/  ISETP.LT.AND P2, PT, R26, UR53, !P0 ;  /* 0x000000351a007c0c */ /* 0x010fe2000c741270 */
[----:B------:R-:W2:Y:S01]  /*27fd0*/  LDCU UR53, c[0x0][0x3b8] ;  /* 0x00007700ff3577ac */ /* 0x000ea20008000800 */
[----:B------:R-:W4:Y:S01]  /*27fe0*/  LDL.LU R26, [R1+0x64] ;  /* 0x00006400011a7983 */ /* 0x000f220000300800 */
[----:B------:R-:W-:-:S04]  /*27ff0*/  LEA R24, P6, R2, R20, 0x1 ;  /* 0x0000001402187211 */ /* 0x000fc800078c08ff */
[C---:B------:R-:W-:Y:S01]  /*28000*/  LEA.HI.X.SX32 R25, R2.reuse, R3, 0x1, P6 ;  /* 0x0000000302197211 */ /* 0x040fe200030f0eff */
[----:B------:R-:W-:Y:S01]  /*28010*/  VIADD R2, R2, UR57 ;  /* 0x0000003902027c36 */ /* 0x000fe20008000000 */
[----:B------:R-:W1:Y:S01]  /*28020*/  LDCU UR57, c[0x0][0x39c] ;  /* 0x00007380ff3977ac */ /* 0x000e620008000800 */
[----:B0-----:R-:W-:-:S03]  /*28030*/  VIADD R21, R29, 0x77 ;  /* 0x000000771d157836 */ /* 0x001fc60000000000 */
[----:B------:R-:W-:-:S04]  /*28040*/  LEA R22, P6, R2, R20, 0x1 ;  /* 0x0000001402167211 */ /* 0x000fc800078c08ff */
[C---:B------:R-:W-:Y:S01]  /*28050*/  LEA.HI.X.SX32 R23, R2.reuse, R3, 0x1, P6 ;  /* 0x0000000302177211 */ /* 0x040fe200030f0eff */
[----:B----4-:R-:W-:Y:S01]  /*28060*/  @P1 STG.E.U16 desc[UR10][R24.64], R26 ;  /* 0x0000001a18001986 */ /* 0x010fe2000c10150a */
[----:B------:R-:W-:Y:S01]  /*28070*/  ISETP.LT.AND P1, PT, R21, UR16, !P0 ;  /* 0x0000001015007c0c */ /* 0x000fe2000c721270 */
[----:B------:R-:W-:Y:S01]  /*28080*/  VIADD R21, R2, UR20 ;  /* 0x0000001402157c36 */ /* 0x000fe20008000000 */
[----:B------:R-:W-:Y:S01]  /*28090*/  PRMT R2, R26, 0x7632, R2 ;  /* 0x000076321a027816 */ /* 0x000fe20000000002 */
[----:B------:R-:W0:Y:S04]  /*280a0*/  LDCU UR16, c[0x0][0x39c] ;  /* 0x00007380ff1077ac */ /* 0x000e280008000800 */
[----:B------:R4:W-:Y:S01]  /*280b0*/  @P5 STG.E.U16 desc[UR10][R22.64], R2 ;  /* 0x0000000216005986 */ /* 0x0009e2000c10150a */
[----:B------:R-:W0:Y:S03]  /*280c0*/  LDCU UR20, c[0x0][0x3b8] ;  /* 0x00007700ff1477ac */ /* 0x000e260008000800 */
[----:B----4-:R-:W4:Y:S01]  /*280d0*/  LDL.LU R23, [R1+0x68] ;  /* 0x0000680001177983 */ /* 0x010f220000300800 */
        /* <DEDUP_REMOVED lines=9> */
[----:B----4-:R4:W-:Y:S01]  /*28170*/  @P4 STG.E.U16 desc[UR10][R24.64], R23 ;  /* 0x0000001718004986 */ /* 0x0109e2000c10150a */
[----:B------:R-:W-:Y:S01]  /*28180*/  ISETP.LT.AND P4, PT, R2, UR54, !P0 ;  /* 0x0000003602007c0c */ /* 0x000fe2000c781270 */
[C---:B------:R-:W-:Y:S01]  /*28190*/  VIADD R2, R21.reuse, UR27 ;  /* 0x0000001b15027c36 */ /* 0x040fe20008000000 */
[----:B------:R-:W0:Y:S01]  /*281a0*/  LDCU UR54, c[0x0][0x39c] ;  /* 0x00007380ff3677ac */ /* 0x000e220008000800 */
[----:B------:R-:W0:Y:S01]  /*281b0*/  LDCU UR27, c[0x0][0x3b8] ;  /* 0x00007700ff1b77ac */ /* 0x000e220008000800 */
[----:B----4-:R-:W-:-:S04]  /*281c0*/  LEA R24, P6, R21, R20, 0x1 ;  /* 0x0000001415187211 */ /* 0x010fc800078c08ff */
[----:B------:R-:W-:Y:S02]  /*281d0*/  LEA.HI.X.SX32 R25, R21, R3, 0x1, P6 ;  /* 0x0000000315197211 */ /* 0x000fe400030f0eff */
[----:B------:R-:W-:Y:S02]  /*281e0*/  PRMT R21, R23, 0x7632, R21 ;  /* 0x0000763217157816 */ /* 0x000fe40000000015 */
[----:B------:R-:W-:-:S03]  /*281f0*/  LEA R22, P6, R2, R20, 0x1 ;  /* 0x0000001402167211 */ /* 0x000fc600078c08ff */
[----:B------:R4:W-:Y:S01]  /*28200*/  @P3 STG.E.U16 desc[UR10][R24.64], R21 ;  /* 0x0000001518003986 */ /* 0x0009e2000c10150a */
[----:B------:R-:W-:-:S05]  /*28210*/  LEA.HI.X.SX32 R23, R2, R3, 0x1, P6 ;  /* 0x0000000302177211 */ /* 0x000fca00030f0eff */
[----:B------:R0:W-:Y:S01]  /*28220*/  @P2 STG.E.U16 desc[UR10][R22.64], R27 ;  /* 0x0000001b16002986 */ /* 0x0001e2000c10150a */
[----:B----4-:R-:W-:Y:S01]  /*28230*/  VIADD R21, R2, UR55 ;  /* 0x0000003702157c36 */ /* 0x010fe20008000000 */
[----:B------:R-:W-:Y:S01]  /*28240*/  ISETP.LT.AND P3, PT, R26, UR42, !P0 ;  /* 0x0000002a1a007c0c */ /* 0x000fe2000c761270 */
[----:B------:R-:W-:Y:S01]  /*28250*/  VIADD R2, R29, 0x7b ;  /* 0x0000007b1d027836 */ /* 0x000fe20000000000 */
[----:B------:R-:W4:Y:S02]  /*28260*/  LDCU UR42, c[0x0][0x39c] ;  /* 0x00007380ff2a77ac */ /* 0x000f240008000800 */
        /* <DEDUP_REMOVED lines=99> */
[----:B--2---:R-:W-:-:S05]  /*288a0*/  VIADD R26, R29, 0x86 ;  /* 0x000000861d1a7836 */ /* 0x004fca0000000000 */
[----:B------:R-:W-:Y:S02]  /*288b0*/  ISETP.LT.AND P1, PT, R26, UR68, !P0 ;  /* 0x000000441a007c0c */ /* 0x000fe4000c721270 */
        /* <DEDUP_REMOVED lines=13> */
[----:B------:R2:W-:Y:S04]  /*28990*/  @P4 STG.E.U16 desc[UR10][R22.64], R2 ;  /* 0x0000000216004986 */ /* 0x0005e8000c10150a */
        /* <DEDUP_REMOVED lines=25> */
[C---:B0-----:R-:W-:Y:S02]  /*28b30*/  LEA R22, P6, R21.reuse, R20, 0x1 ;  /* 0x0000001415167211 */ /* 0x041fe400078c08ff */
[----:B------:R-:W-:Y:S01]  /*28b40*/  ISETP.LT.AND P1, PT, R2, UR72, !P0 ;  /* 0x0000004802007c0c */ /* 0x000fe2000c721270 */
[C---:B------:R-:W-:Y:S01]  /*28b50*/  VIADD R2, R21.reuse, UR67 ;  /* 0x0000004315027c36 */ /* 0x040fe20008000000 */
[----:B------:R-:W-:Y:S01]  /*28b60*/  LEA.HI.X.SX32 R23, R21, R3, 0x1, P6 ;  /* 0x0000000315177211 */ /* 0x000fe200030f0eff */
[----:B------:R-:W-:Y:S01]  /*28b70*/  VIADD R26, R29, 0x8c ;  /* 0x0000008c1d1a7836 */ /* 0x000fe20000000000 */
[----:B------:R-:W-:-:S02]  /*28b80*/  PRMT R21, R27, 0x7632, R21 ;  /* 0x000076321b157816 */ /* 0x000fc40000000015 */
[----:B------:R-:W2:Y:S04]  /*28b90*/  LDL.LU R27, [R1+0x5c] ;  /* 0x00005c00011b7983 */ /* 0x000ea80000300800 */
[----:B------:R0:W-:Y:S01]  /*28ba0*/  @P5 STG.E.U16 desc[UR10][R22.64], R21 ;  /* 0x0000001516005986 */ /* 0x0001e2000c10150a */
[----:B------:R-:W-:Y:S01]  /*28bb0*/  ISETP.LT.AND P5, PT, R26, UR4, !P0 ;  /* 0x000000041a007c0c */ /* 0x000fe2000c7a1270 */
[----:B------:R-:W1:Y:S02]  /*28bc0*/  LDCU UR4, c[0x0][0x3b8] ;  /* 0x00007700ff0477ac */ /* 0x000e640008000800 */
[----:B------:R-:W2:Y:S01]  /*28bd0*/  LDL.LU R26, [R1+0x50] ;  /* 0x00005000011a7983 */ /* 0x000ea20000300800 */
[----:B------:R-:W-:-:S04]  /*28be0*/  LEA R24, P6, R2, R20, 0x1 ;  /* 0x0000001402187211 */ /* 0x000fc800078c08ff */
[C---:B------:R-:W-:Y:S01]  /*28bf0*/  LEA.HI.X.SX32 R25, R2.reuse, R3, 0x1, P6 ;  /* 0x0000000302197211 */ /* 0x040fe200030f0eff */
[----:B0-----:R-:W-:Y:S02]  /*28c00*/  VIADD R21, R2, UR65 ;  /* 0x0000004102157c36 */ /* 0x001fe40008000000 */
[----:B------:R-:W-:-:S03]  /*28c10*/  VIADD R2, R29, 0x8d ;  /* 0x0000008d1d027836 */ /* 0x000fc60000000000 */
[----:B------:R-:W-:-:S04]  /*28c20*/  LEA R22, P6, R21, R20, 0x1 ;  /* 0x0000001415167211 */ /* 0x000fc800078c08ff */
[C---:B------:R-:W-:Y:S01]  /*28c30*/  LEA.HI.X.SX32 R23, R21.reuse, R3, 0x1, P6 ;  /* 0x0000000315177211 */ /* 0x040fe200030f0eff */
[----:B--2---:R0:W-:Y:S01]  /*28c40*/  @P4 STG.E.U16 desc[UR10][R24.64], R26 ;  /* 0x0000001a18004986 */ /* 0x0041e2000c10150a */
[----:B------:R-:W-:Y:S01]  /*28c50*/  ISETP.LT.AND P4, PT, R2, UR76, !P0 ;  /* 0x0000004c02007c0c */ /* 0x000fe2000c781270 */
[----:B------:R-:W-:Y:S01]  /*28c60*/  VIADD R2, R21, UR47 ;  /* 0x0000002f15027c36 */ /* 0x000fe20008000000 */
[----:B------:R-:W-:Y:S01]  /*28c70*/  PRMT R21, R26, 0x7632, R21 ;  /* 0x000076321a157816 */ /* 0x000fe20000000015 */
[----:B------:R-:W2:Y:S04]  /*28c80*/  LDCU UR47, c[0x0][0x3b8] ;  /* 0x00007700ff2f77ac */ /* 0x000ea80008000800 */
[----:B------:R1:W-:Y:S01]  /*28c90*/  @P3 STG.E.U16 desc[UR10][R22.64], R21 ;  /* 0x0000001516003986 */ /* 0x0003e2000c10150a */
[----:B0-----:R-:W-:-:S05]  /*28ca0*/  VIADD R26, R29, 0x8e ;  /* 0x0000008e1d1a7836 */ /* 0x001fca0000000000 */
[----:B------:R-:W-:Y:S01]  /*28cb0*/  ISETP.LT.AND P3, PT, R26, UR21, !P0 ;  /* 0x000000151a007c0c */ /* 0x000fe2000c761270 */
[----:B------:R-:W0:Y:S01]  /*28cc0*/  LDCU UR21, c[0x0][0x39c] ;  /* 0x00007380ff1577ac */ /* 0x000e220008000800 */
[----:B------:R-:W2:Y:S01]  /*28cd0*/  LDL.LU R26, [R1+0x54] ;  /* 0x00005400011a7983 */ /* 0x000ea20000300800 */
[----:B------:R-:W-:-:S04]  /*28ce0*/  LEA R24, P6, R2, R20, 0x1 ;  /* 0x0000001402187211 */ /* 0x000fc800078c08ff */
[C---:B------:R-:W-:Y:S01]  /*28cf0*/  LEA.HI.X.SX32 R25, R2.reuse, R3, 0x1, P6 ;  /* 0x0000000302197211 */ /* 0x040fe200030f0eff */
[----:B------:R-:W-:Y:S01]  /*28d00*/  VIADD R2, R2, UR46 ;  /* 0x0000002e02027c36 */ /* 0x000fe20008000000 */
[----:B------:R-:W0:Y:S01]  /*28d10*/  LDCU UR46, c[0x0][0x3b8] ;  /* 0x00007700ff2e77ac */ /* 0x000e220008000800 */
[----:B-1----:R-:W-:-:S03]  /*28d20*/  VIADD R21, R29, 0x8f ;  /* 0x0000008f1d157836 */ /* 0x002fc60000000000 */
[----:B------:R-:W-:-:S04]  /*28d30*/  LEA R22, P6, R2, R20, 0x1 ;  /* 0x0000001402167211 */ /* 0x000fc800078c08ff */
[C---:B------:R-:W-:Y:S01]  /*28d40*/  LEA.HI.X.SX32 R23, R2.reuse, R3, 0x1, P6 ;  /* 0x0000000302177211 */ /* 0x040fe200030f0eff */
[----:B--2---:R-:W-:Y:S01]  /*28d50*/  @P2 STG.E.U16 desc[UR10][R24.64], R26 ;  /* 0x0000001a18002986 */ /* 0x004fe2000c10150a */
[----:B------:R-:W-:Y:S01]  /*28d60*/  ISETP.LT.AND P2, PT, R21, UR71, !P0 ;  /* 0x0000004715007c0c */ /* 0x000fe2000c741270 */
[----:B------:R-:W-:Y:S01]  /*28d70*/  VIADD R21, R2, UR73 ;  /* 0x0000004902157c36 */ /* 0x000fe20008000000 */
[----:B------:R-:W-:-:S05]  /*28d80*/  PRMT R2, R26, 0x7632, R2 ;  /* 0x000076321a027816 */ /* 0x000fca0000000002 */
        /* <DEDUP_REMOVED lines=22> */
[----:B--2---:R-:W-:Y:S02]  /*28ef0*/  VIADD R21, R2, UR70 ;  /* 0x0000004602157c36 */ /* 0x004fe40008000000 */
[----:B------:R-:W-:-:S03]  /*28f00*/  VIADD R2, R29, 0x93 ;  /* 0x000000931d027836 */ /* 0x000fc60000000000 */
[CC--:B0-----:R-:W-:Y:S02]  /*28f10*/  LEA R22, P6, R21.reuse, R20.reuse, 0x1 ;  /* 0x0000001415167211 */ /* 0x0c1fe400078c08ff */
[----:B------:R-:W-:Y:S01]  /*28f20*/  ISETP.LT.AND P3, PT, R2, UR69, !P0 ;  /* 0x0000004502007c0c */ /* 0x000fe2000c761270 */
[C---:B------:R-:W-:Y:S01]  /*28f30*/  VIADD R2, R21.reuse, UR34 ;  /* 0x0000002215027c36 */ /* 0x040fe20008000000 */
[----:B------:R-:W-:Y:S01]  /*28f40*/  LEA.HI.X.SX32 R23, R21, R3, 0x1, P6 ;  /* 0x0000000315177211 */ /* 0x000fe200030f0eff */
[----:B------:R-:W0:Y:S01]  /*28f50*/  LDCU UR34, c[0x0][0x39c] ;  /* 0x00007380ff2277ac */ /* 0x000e220008000800 */
[----:B------:R-:W-:Y:S01]  /*28f60*/  ISETP.LT.AND P4, PT, R26, UR58, !P0 ;  /* 0x0000003a1a007c0c */ /* 0x000fe2000c781270 */
[----:B------:R-:W-:Y:S01]  /*28f70*/  VIADD R26, R29, 0x94 ;  /* 0x000000941d1a7836 */ /* 0x000fe20000000000 */
[----:B------:R-:W-:Y:S01]  /*28f80*/  PRMT R21, R27, 0x7632, R21 ;  /* 0x000076321b157816 */ /* 0x000fe20000000015 */
[----:B------:R-:W2:Y:S01]  /*28f90*/  LDCU UR58, c[0x0][0x39c] ;  /* 0x00007380ff3a77ac */ /* 0x000ea20008000800 */
[----:B------:R-:W2:Y:S04]  /*28fa0*/  LDL.LU R27, [R1+0x2c] ;  /* 0x00002c00011b7983 */ /* 0x000ea80000300800 */
[----:B------:R0:W-:Y:S01]  /*28fb0*/  @P2 STG.E.U16 desc[UR10][R22.64], R21 ;  /* 0x0000001516002986 */ /* 0x0001e2000c10150a */
[----:B------:R-:W-:Y:S01]  /*28fc0*/  ISETP.LT.AND P2, PT, R26, UR35, !P0 ;  /* 0x000000231a007c0c */ /* 0x000fe2000c741270 */
[----:B------:R-:W1:Y:S02]  /*28fd0*/  LDCU UR35, c[0x0][0x3b8] ;  /* 0x00007700ff2377ac */ /* 0x000e640008000800 */
[----:B------:R-:W2:Y:S01]  /*28fe0*/  LDL.LU R26, [R1+0x20] ;  /* 0x00002000011a7983 */ /* 0x000ea20000300800 */
[----:B------:R-:W-:-:S04]  /*28ff0*/  LEA R24, P6, R2, R20, 0x1 ;  /* 0x0000001402187211 */ /* 0x000fc800078c08ff */
[C---:B------:R-:W-:Y:S01]  /*29000*/  LEA.HI.X.SX32 R25, R2.reuse, R3, 0x1, P6 ;  /* 0x0000000302197211 */ /* 0x040fe200030f0eff */
[----:B0-----:R-:W-:Y:S01]  /*29010*/  VIADD R21, R2, UR28 ;  /* 0x0000001c02157c36 */ /* 0x001fe20008000000 */
[----:B------:R-:W0:Y:S01]  /*29020*/  LDCU UR28, c[0x0][0x39c] ;  /* 0x00007380ff1c77ac */ /* 0x000e220008000800 */
        /* <DEDUP_REMOVED lines=52> */
[CC--:B0-----:R-:W-:Y:S02]  /*29370*/  LEA R22, P6, R21.reuse, R20.reuse, 0x1 ;  /* 0x0000001415167211 */ /* 0x0c1fe400078c08ff */
[----:B----4-:R-:W-:Y:S01]  /*29380*/  ISETP.LT.AND P5, PT, R2, UR42, !P0 ;  /* 0x0000002a02007c0c */ /* 0x010fe2000c7a1270 */
[C---:B------:R-:W-:Y:S01]  /*29390*/  VIADD R2, R21.reuse, UR53 ;  /* 0x0000003515027c36 */ /* 0x040fe20008000000 */
[----:B------:R-:W-:Y:S01]  /*293a0*/  LEA.HI.X.SX32 R23, R21, R3, 0x1, P6 ;  /* 0x0000000315177211 */ /* 0x000fe200030f0eff */
[----:B------:R-:W-:Y:S01]  /*293b0*/  VIADD R26, R29, 0x9c ;  /* 0x0000009c1d1a7836 */ /* 0x000fe20000000000 */
[----:B------:R-:W-:Y:S01]  /*293c0*/  PRMT R21, R27, 0x7632, R21 ;  /* 0x000076321b157816 */ /* 0x000fe20000000015 */
[----:B------:R-:W0:Y:S01]  /*293d0*/  LDCU UR42, c[0x0][0x39c] ;  /* 0x00007380ff2a77ac */ /* 0x000e220008000800 */
[----:B------:R-:W4:Y:S04]  /*293e0*/  LDL.LU R27, [R1+0x3c] ;  /* 0x00003c00011b7983 */ /* 0x000f280000300800 */
[----:B------:R1:W-:Y:S01]  /*293f0*/  @P4 STG.E.U16 desc[UR10][R22.64], R21 ;  /* 0x0000001516004986 */ /* 0x0003e2000c10150a */
[----:B------:R-:W-:Y:S01]  /*29400*/  ISETP.LT.AND P4, PT, R26, UR26, !P0 ;  /* 0x0000001a1a007c0c */ /* 0x000fe2000c781270 */
[----:B------:R-:W0:Y:S02]  /*29410*/  LDCU UR26, c[0x0][0x3b8] ;  /* 0x00007700ff1a77ac */ /* 0x000e240008000800 */
[----:B------:R-:W2:Y:S01]  /*29420*/  LDL.LU R26, [R1+0x30] ;  /* 0x00003000011a7983 */ /* 0x000ea20000300800 */
[----:B------:R-:W-:-:S04]  /*29430*/  LEA R24, P6, R2, R20, 0x1 ;  /* 0x0000001402187211 */ /* 0x000fc800078c08ff */
        /* <DEDUP_REMOVED lines=66> */
[----:B------:R-:W-:-:S03]  /*29860*/  ISETP.LT.AND P1, PT, R26, UR52, !P0 ;  /* 0x000000341a007c0c */ /* 0x000fc6000c721270 */
[----:B------:R-:W2:Y:S01]  /*29870*/  LDL.LU R26, [R1] ;  /* 0x00000000011a7983 */ /* 0x000ea20000300800 */
        /* <DEDUP_REMOVED lines=55> */
[CC--:B0-----:R-:W-:Y:S01]  /*29bf0*/  LEA R22, P6, R21.reuse, R20.reuse, 0x1 ;  /* 0x0000001415167211 */ /* 0x0c1fe200078c08ff */
[----:B------:R-:W0:Y:S01]  /*29c00*/  LDCU UR18, c[0x0][0x3b8] ;  /* 0x00007700ff1277ac */ /* 0x000e220008000800 */
[----:B------:R-:W-:Y:S01]  /*29c10*/  ISETP.LT.AND P4, PT, R2, UR62, !P0 ;  /* 0x0000003e02007c0c */ /* 0x000fe2000c781270 */
[C---:B------:R-:W-:Y:S01]  /*29c20*/  VIADD R2, R21.reuse, UR39 ;  /* 0x0000002715027c36 */ /* 0x040fe20008000000 */
[----:B------:R-:W-:Y:S01]  /*29c30*/  LEA.HI.X.SX32 R23, R21, R3, 0x1, P6 ;  /* 0x0000000315177211 */ /* 0x000fe200030f0eff */
[----:B------:R-:W-:Y:S01]  /*29c40*/  VIADD R26, R29, 0xac ;  /* 0x000000ac1d1a7836 */ /* 0x000fe20000000000 */
[----:B------:R-:W-:Y:S01]  /*29c50*/  PRMT R21, R27, 0x7632, R21 ;  /* 0x000076321b157816 */ /* 0x000fe20000000015 */
[----:B------:R-:W0:Y:S01]  /*29c60*/  LDCU UR39, c[0x0][0x39c] ;  /* 0x00007380ff2777ac */ /* 0x000e220008000800 */
[----:B------:R-:W2:Y:S04]  /*29c70*/  LDL.LU R27, [R1+0x1c] ;  /* 0x00001c00011b7983 */ /* 0x000ea80000300800 */
        /* <DEDUP_REMOVED lines=14> */
[----:B------:R-:W-:-:S05]  /*29d60*/  PRMT R21, R26, 0x7632, R21 ;  /* 0x000076321a157816 */ /* 0x000fca0000000015 */
        /* <DEDUP_REMOVED lines=23> */
[----:B------:R-:W-:Y:S02]  /*29ee0*/  VIADD R21, R21, UR59 ;  /* 0x0000003b15157c36 */ /* 0x000fe40008000000 */
        /* <DEDUP_REMOVED lines=30> */
[----:B------:R-:W-:-:S03]  /*2a0d0*/  ISETP.LT.AND P5, PT, R26, UR42, !P0 ;  /* 0x0000002a1a007c0c */ /* 0x000fc6000c7a1270 */
        /* <DEDUP_REMOVED lines=66> */
[----:B------:R-:W4:Y:S01]  /*2a500*/  LDCU UR29, c[0x0][0x39c] ;  /* 0x00007380ff1d77ac */ /* 0x000f220008000800 */
        /* <DEDUP_REMOVED lines=104> */
[----:B------:R-:W-:-:S04]  /*2ab90*/  LEA R24, P6, R21, R20, 0x1 ;  /* 0x0000001415187211 */ /* 0x000fc800078c08ff */
[C---:B------:R-:W-:Y:S01]  /*2aba0*/  LEA.HI.X.SX32 R25, R21.reuse, R3, 0x1, P6 ;  /* 0x0000000315197211 */ /* 0x040fe200030f0eff */
[----:B------:R-:W-:Y:S01]  /*2abb0*/  VIADD R21, R21, UR24 ;  /* 0x0000001815157c36 */ /* 0x000fe20008000000 */
[----:B------:R-:W0:Y:S01]  /*2abc0*/  LDCU UR24, c[0x0][0x39c] ;  /* 0x00007380ff1877ac */ /* 0x000e220008000800 */
[----:B------:R-:W-:Y:S02]  /*2abd0*/  VIADD R2, R29, 0xc9 ;  /* 0x000000c91d027836 */ /* 0x000fe40000000000 */
[----:B--2---:R2:W-:Y:S03]  /*2abe0*/  @P4 STG.E.U16 desc[UR10][R24.64], R23 ;  /* 0x0000001718004986 */ /* 0x0045e6000c10150a */
[----:B------:R-:W-:Y:S01]  /*2abf0*/  ISETP.LT.AND P4, PT, R2, UR25, !P0 ;  /* 0x0000001902007c0c */ /* 0x000fe2000c781270 */
[C---:B------:R-:W-:Y:S01]  /*2ac00*/  VIADD R2, R21.reuse, UR35 ;  /* 0x0000002315027c36 */ /* 0x040fe20008000000 */
[----:B------:R-:W0:Y:S01]  /*2ac10*/  LDCU UR25, c[0x0][0x39c] ;  /* 0x00007380ff1977ac */ /* 0x000e220008000800 */
[----:B--2---:R-:W-:-:S04]  /*2ac20*/  LEA R24, P6, R21, R20, 0x1 ;  /* 0x0000001415187211 */ /* 0x004fc800078c08ff */
[----:B------:R-:W-:Y:S02]  /*2ac30*/  LEA.HI.X.SX32 R25, R21, R3, 0x1, P6 ;  /* 0x0000000315197211 */ /* 0x000fe400030f0eff */
[----:B------:R-:W-:-:S05]  /*2ac40*/  PRMT R21, R23, 0x7632, R21 ;  /* 0x0000763217157816 */ /* 0x000fca0000000015 */
[----:B------:R2:W-:Y:S04]  /*2ac50*/  @P3 STG.E.U16 desc[UR10][R24.64], R21 ;  /* 0x0000001518003986 */ /* 0x0005e8000c10150a */
[----:B--2---:R-:W2:Y:S01]  /*2ac60*/  LDL.LU R25, [R1+0x1ac] ;  /* 0x0001ac0001197983 */ /* 0x004ea20000300800 */
[CC--:B------:R-:W-:Y:S01]  /*2ac70*/  LEA R22, P6, R2.reuse, R20.reuse, 0x1 ;  /* 0x0000001402167211 */ /* 0x0c0fe200078c08ff */
[C---:B------:R-:W-:Y:S02]  /*2ac80*/  VIADD R26, R29.reuse, 0xc8 ;  /* 0x000000c81d1a7836 */ /* 0x040fe40000000000 */
[C---:B------:R-:W-:Y:S01]  /*2ac90*/  VIADD R21, R2.reuse, UR32 ;  /* 0x0000002002157c36 */ /* 0x040fe20008000000 */
[----:B------:R-:W-:Y:S01]  /*2aca0*/  LEA.HI.X.SX32 R23, R2, R3, 0x1, P6 ;  /* 0x0000000302177211 */ /* 0x000fe200030f0eff */
[C---:B------:R-:W-:Y:S01]  /*2acb0*/  VIADD R2, R29.reuse, 0xcb ;  /* 0x000000cb1d027836 */ /* 0x040fe20000000000 */
[----:B------:R-:W-:Y:S01]  /*2acc0*/  ISETP.LT.AND P5, PT, R26, UR33, !P0 ;  /* 0x000000211a007c0c */ /* 0x000fe2000c7a1270 */
[C---:B------:R-:W-:Y:S01]  /*2acd0*/  VIADD R26, R29.reuse, 0xca ;  /* 0x000000ca1d1a7836 */ /* 0x040fe20000000000 */
[----:B------:R-:W0:Y:S04]  /*2ace0*/  LDCU UR32, c[0x0][0x39c] ;  /* 0x00007380ff2077ac */ /* 0x000e280008000800 */
        /* <DEDUP_REMOVED lines=10> */
[----:B------:R-:W-:-:S05]  /*2ad90*/  PRMT R21, R25, 0x7632, R21 ;  /* 0x0000763219157816 */ /* 0x000fca0000000015 */
[----:B------:R2:W-:Y:S01]  /*2ada0*/  @P1 STG.E.U16 desc[UR10][R22.64], R21 ;  /* 0x0000001516001986 */ /* 0x0005e2000c10150a */
[----:B----4-:R-:W-:Y:S01]  /*2adb0*/  ISETP.LT.AND P1, PT, R26, UR29, !P0 ;  /* 0x0000001d1a007c0c */ /* 0x010fe2000c721270 */
[----:B------:R-:W4:Y:S02]  /*2adc0*/  LDCU UR29, c[0x0][0x39c] ;  /* 0x00007380ff1d77ac */ /* 0x000f240008000800 */
[----:B------:R-:W3:Y:S01]  /*2add0*/  LDL.LU R26, [R1+0x1b0] ;  /* 0x0001b000011a7983 */ /* 0x000ee20000300800 */
[----:B------:R-:W-:-:S04]  /*2ade0*/  LEA R24, P6, R2, R20, 0x1 ;  /* 0x0000001402187211 */ /* 0x000fc800078c08ff */
[C---:B------:R-:W-:Y:S01]  /*2adf0*/  LEA.HI.X.SX32 R25, R2.reuse, R3, 0x1, P6 ;  /* 0x0000000302197211 */ /* 0x040fe200030f0eff */
[----:B--2---:R-:W-:Y:S01]  /*2ae00*/  VIADD R21, R2, UR9 ;  /* 0x0000000902157c36 */ /* 0x004fe20008000000 */
[----:B------:R-:W2:Y:S01]  /*2ae10*/  LDCU UR9, c[0x0][0x3b8] ;  /* 0x00007700ff0977ac */ /* 0x000ea20008000800 */
[----:B------:R-:W-:-:S03]  /*2ae20*/  VIADD R2, R29, 0xcd ;  /* 0x000000cd1d027836 */ /* 0x000fc60000000000 */
[----:B------:R-:W-:-:S04]  /*2ae30*/  LEA R22, P6, R21, R20, 0x1 ;  /* 0x0000001415167211 */ /* 0x000fc800078c08ff */
[C---:B------:R-:W-:Y:S01]  /*2ae40*/  LEA.HI.X.SX32 R23, R21.reuse, R3, 0x1, P6 ;  /* 0x0000000315177211 */ /* 0x040fe200030f0eff */
[----:B---3--:R3:W-:Y:S01]  /*2ae50*/  @P5 STG.E.U16 desc[UR10][R24.64], R26 ;  /* 0x0000001a18005986 */ /* 0x0087e2000c10150a */
[----:B------:R-:W-:Y:S01]  /*2ae60*/  ISETP.LT.AND P5, PT, R2, UR30, !P0 ;  /* 0x0000001e02007c0c */ /* 0x000fe2000c7a1270 */
[----:B------:R-:W-:Y:S01]  /*2ae70*/  VIADD R2, R21, UR15 ;  /* 0x0000000f15027c36 */ /* 0x000fe20008000000 */
[----:B------:R-:W-:Y:S01]  /*2ae80*/  PRMT R21, R26, 0x7632, R21 ;  /* 0x000076321a157816 */ /* 0x000fe20000000015 */
[----:B------:R-:W0:Y:S04]  /*2ae90*/  LDCU UR15, c[0x0][0x3b8] ;  /* 0x00007700ff0f77ac */ /* 0x000e280008000800 */
[----:B------:R1:W-:Y:S01]  /*2aea0*/  @P4 STG.E.U16 desc[UR10][R22.64], R21 ;  /* 0x0000001516004986 */ /* 0x0003e2000c10150a */
[----:B------:R-:W0:Y:S01]  /*2aeb0*/  LDCU UR30, c[0x0][0x39c] ;  /* 0x00007380ff1e77ac */ /* 0x000e220008000800 */
[----:B---3--:R-:W-:Y:S01]  /*2aec0*/  VIADD R26, R29, 0xce ;  /* 0x000000ce1d1a7836 */ /* 0x008fe20000000000 */
[----:B------:R-:W-:-:S04]  /*2aed0*/  LEA R24, P6, R2, R20, 0x1 ;  /* 0x0000001402187211 */ /* 0x000fc800078c08ff */
[----:B------:R-:W-:Y:S01]  /*2aee0*/  ISETP.LT.AND P4, PT, R26, UR31, !P0 ;  /* 0x0000001f1a007c0c */ /* 0x000fe2000c781270 */
[C---:B------:R-:W-:Y:S01]  /*2aef0*/  VIADD R26, R2.reuse, UR16 ;  /* 0x00000010021a7c36 */ /* 0x040fe20008000000 */
[-C--:B------:R-:W-:Y:S01]  /*2af00*/  LEA.HI.X.SX32 R25, R2, R3.reuse, 0x1, P6 ;  /* 0x0000000302197211 */ /* 0x080fe200030f0eff */
[C---:B------:R-:W-:Y:S01]  /*2af10*/  VIADD R2, R29.reuse, 0xcf ;  /* 0x000000cf1d027836 */ /* 0x040fe20000000000 */
[----:B------:R-:W3:Y:S02]  /*2af20*/  LDCU UR31, c[0x0][0x39c] ;  /* 0x00007380ff1f77ac */ /* 0x000ee40008000800 */
[----:B-1----:R-:W-:Y:S01]  /*2af30*/  LEA R22, P6, R26, R20, 0x1 ;  /* 0x000000141a167211 */ /* 0x002fe200078c08ff */
[----:B------:R1:W-:Y:S01]  /*2af40*/  @P3 STG.E.U16 desc[UR10][R24.64], R27 ;  /* 0x0000001b18003986 */ /* 0x0003e2000c10150a */
[----:B------:R-:W-:Y:S01]  /*2af50*/  ISETP.LT.AND P3, PT, R2, UR37, !P0 ;  /* 0x0000002502007c0c */ /* 0x000fe2000c761270 */
[C---:B------:R-:W-:Y:S01]  /*2af60*/  VIADD R2, R26.reuse, UR14 ;  /* 0x0000000e1a027c36 */ /* 0x040fe20008000000 */
[----:B------:R-:W-:Y:S01]  /*2af70*/  LEA.HI.X.SX32 R23, R26, R3, 0x1, P6 ;  /* 0x000000031a177211 */ /* 0x000fe200030f0eff */
[----:B------:R-:W-:Y:S01]  /*2af80*/  VIADD R21, R29, 0xd0 ;  /* 0x000000d01d157836 */ /* 0x000fe20000000000 */
[----:B------:R-:W0:Y:S01]  /*2af90*/  LDCU UR14, c[0x0][0x3b8] ;  /* 0x00007700ff0e77ac */ /* 0x000e220008000800 */
[----:B------:R-:W0:Y:S01]  /*2afa0*/  LDCU UR16, c[0x0][0x3b8] ;  /* 0x00007700ff1077ac */ /* 0x000e220008000800 */
[----:B-1----:R-:W-:-:S02]  /*2afb0*/  PRMT R25, R27, 0x7632, R25 ;  /* 0x000076321b197816 */ /* 0x002fc40000000019 */
[----:B------:R-:W-:-:S03]  /*2afc0*/  LEA R24, P6, R2, R20, 0x1 ;  /* 0x0000001402187211 */ /* 0x000fc600078c08ff */
[----:B------:R1:W-:Y:S01]  /*2afd0*/  @P2 STG.E.U16 desc[UR10][R22.64], R25 ;  /* 0x0000001916002986 */ /* 0x0003e2000c10150a */
[----:B------:R-:W-:Y:S01]  /*2afe0*/  ISETP.LT.AND P2, PT, R21, UR38, !P0 ;  /* 0x0000002615007c0c */ /* 0x000fe2000c741270 */
[C---:B------:R-:W-:Y:S01]  /*2aff0*/  VIADD R21, R2.reuse, UR20 ;  /* 0x0000001402157c36 */ /* 0x040fe20008000000 */
[----:B------:R-:W0:Y:S01]  /*2b000*/  LDCU UR20, c[0x0][0x3b8] ;  /* 0x00007700ff1477ac */ /* 0x000e220008000800 */
[----:B-1----:R-:W-:-:S05]  /*2b010*/  LEA.HI.X.SX32 R25, R2, R3, 0x1, P6 ;  /* 0x0000000302197211 */ /* 0x002fca00030f0eff */
[----:B------:R1:W-:Y:S01]  /*2b020*/  @P1 STG.E.U16 desc[UR10][R24.64], R28 ;  /* 0x0000001c18001986 */ /* 0x0003e2000c10150a */
[----:B------:R-:W-:Y:S02]  /*2b030*/  PRMT R23, R28, 0x7632, R23 ;  /* 0x000076321c177816 */ /* 0x000fe40000000017 */
[----:B-1----:R-:W-:-:S04]  /*2b040*/  LEA R24, P6, R21, R20, 0x1 ;  /* 0x0000001415187211 */ /* 0x002fc800078c08ff */
[----:B------:R-:W-:-:S05]  /*2b050*/  LEA.HI.X.SX32 R25, R21, R3, 0x1, P6 ;  /* 0x0000000315197211 */ /* 0x000fca00030f0eff */
[----:B------:R1:W-:Y:S04]  /*2b060*/  @P5 STG.E.U16 desc[UR10][R24.64], R23 ;  /* 0x0000001718005986 */ /* 0x0003e8000c10150a */
[----:B-1----:R-:W2:Y:S01]  /*2b070*/  LDL.LU R25, [R1+0x1bc] ;  /* 0x0001bc0001197983 */ /* 0x002ea20000300800 */
[----:B------:R-:W-:-:S05]  /*2b080*/  VIADD R2, R29, 0xd1 ;  /* 0x000000d11d027836 */ /* 0x000fca0000000000 */
[----:B------:R-:W-:Y:S01]  /*2b090*/  ISETP.LT.AND P1, PT, R2, UR34, !P0 ;  /* 0x0000002202007c0c */ /* 0x000fe2000c721270 */
[----:B------:R-:W-:Y:S01]  /*2b0a0*/  VIADD R2, R21, UR19 ;  /* 0x0000001315027c36 */ /* 0x000fe20008000000 */
[----:B------:R-:W1:Y:S01]  /*2b0b0*/  LDCU UR19, c[0x0][0x3b8] ;  /* 0x00007700ff1377ac */ /* 0x000e620008000800 */
[----:B------:R-:W-:-:S03]  /*2b0c0*/  VIADD R21, R29, 0xd2 ;  /* 0x000000d21d157836 */ /* 0x000fc60000000000 */
[CC--:B------:R-:W-:Y:S02]  /*2b0d0*/  LEA R22, P6, R2.reuse, R20.reuse, 0x1 ;  /* 0x0000001402167211 */ /* 0x0c0fe400078c08ff */
[----:B------:R-:W-:Y:S01]  /*2b0e0*/  ISETP.LT.AND P5, PT, R21, UR39, !P0 ;  /* 0x0000002715007c0c */ /* 0x000fe2000c7a1270 */
[C---:B------:R-:W-:Y:S01]  /*2b0f0*/  VIADD R21, R2.reuse, UR21 ;  /* 0x0000001502157c36 */ /* 0x040fe20008000000 */
[-C--:B------:R-:W-:Y:S01]  /*2b100*/  LEA.HI.X.SX32 R23, R2, R3.reuse, 0x1, P6 ;  /* 0x0000000302177211 */ /* 0x080fe200030f0eff */
[----:B------:R-:W0:Y:S02]  /*2b110*/  LDCU UR21, c[0x0][0x39c] ;  /* 0x00007380ff1577ac */ /* 0x000e240008000800 */
[C---:B------:R-:W-:Y:S01]  /*2b120*/  VIADD R28, R21.reuse, UR22 ;  /* 0x00000016151c7c36 */ /* 0x040fe20008000000 */
[----:B------:R-:W-:Y:S01]  /*2b130*/  LEA R26, P6, R21, R20, 0x1 ;  /* 0x00000014151a7211 */ /* 0x000fe200078c08ff */
[----:B------:R-:W-:Y:S01]  /*2b140*/  VIADD R2, R29, 0xd3 ;  /* 0x000000d31d027836 */ /* 0x000fe20000000000 */
[----:B------:R-:W0:Y:S02]  /*2b150*/  LDCU UR22, c[0x0][0x39c] ;  /* 0x00007380ff1677ac */ /* 0x000e240008000800 */
[----:B------:R-:W-:Y:S01]  /*2b160*/  LEA.HI.X.SX32 R27, R21, R3, 0x1, P6 ;  /* 0x00000003151b7211 */ /* 0x000fe200030f0eff */
[----:B------:R-:W-:Y:S01]  /*2b170*/  VIADD R21, R28, UR12 ;  /* 0x0000000c1c157c36 */ /* 0x000fe20008000000 */
[----:B------:R-:W0:Y:S01]  /*2b180*/  LDCU UR12, c[0x0][0x3b8] ;  /* 0x00007700ff0c77ac */ /* 0x000e220008000800 */
[----:B--2---:R2:W-:Y:S01]  /*2b190*/  @P4 STG.E.U16 desc[UR10][R22.64], R25 ;  /* 0x0000001916004986 */ /* 0x0045e2000c10150a */
[----:B------:R-:W-:-:S02]  /*2b1a0*/  ISETP.LT.AND P4, PT, R2, UR40, !P0 ;  /* 0x0000002802007c0c */ /* 0x000fc4000c781270 */
[----:B--2---:R-:W-:Y:S02]  /*2b1b0*/  PRMT R23, R25, 0x7632, R23 ;  /* 0x0000763219177816 */ /* 0x004fe40000000017 */
[----:B------:R-:W-:-:S03]  /*2b1c0*/  LEA R22, P6, R28, R20, 0x1 ;  /* 0x000000141c167211 */ /* 0x000fc600078c08ff */
[----:B------:R2:W-:Y:S01]  /*2b1d0*/  @P3 STG.E.U16 desc[UR10][R26.64], R23 ;  /* 0x000000171a003986 */ /* 0x0005e2000c10150a */
[----:B------:R-:W-:Y:S01]  /*2b1e0*/  VIADD R2, R29, 0xd4 ;  /* 0x000000d41d027836 */ /* 0x000fe20000000000 */
[-C--:B--2---:R-:W-:Y:S02]  /*2b1f0*/  LEA.HI.X.SX32 R23, R28, R3.reuse, 0x1, P6 ;  /* 0x000000031c177211 */ /* 0x084fe400030f0eff */
[C---:B------:R-:W-:Y:S01]  /*2b200*/  LEA R28, P6, R21.reuse, R20, 0x1 ;  /* 0x00000014151c7211 */ /* 0x040fe200078c08ff */
[----:B------:R-:W-:Y:S02]  /*2b210*/  IMAD.MOV.U32 R27, RZ, RZ, R29 ;  /* 0x000000ffff1b7224 */ /* 0x000fe400078e001d */
[----:B------:R2:W-:Y:S01]  /*2b220*/  @P2 STG.E.U16 desc[UR10][R22.64], R4 ;  /* 0x0000000416002986 */ /* 0x0005e2000c10150a */
[----:B------:R-:W-:Y:S02]  /*2b230*/  LEA.HI.X.SX32 R29, R21, R3, 0x1, P6 ;  /* 0x00000003151d7211 */ /* 0x000fe400030f0eff */
[----:B--2---:R-:W-:-:S05]  /*2b240*/  PRMT R23, R4, 0x7632, R23 ;  /* 0x0000763204177816 */ /* 0x004fca0000000017 */
[----:B------:R2:W-:Y:S04]  /*2b250*/  @P1 STG.E.U16 desc[UR10][R28.64], R23 ;  /* 0x000000171c001986 */ /* 0x0005e8000c10150a */
[----:B--2---:R-:W2:Y:S01]  /*2b260*/  LDL.LU R29, [R1+0x15c] ;  /* 0x00015c00011d7983 */ /* 0x004ea20000300800 */
[----:B------:R-:W-:Y:S01]  /*2b270*/  VIADD R22, R21, UR6 ;  /* 0x0000000615167c36 */ /* 0x000fe20008000000 */
[----:B------:R-:W-:Y:S01]  /*2b280*/  ISETP.LT.AND P3, PT, R2, UR41, !P0 ;  /* 0x0000002902007c0c */ /* 0x000fe2000c761270 */
[----:B------:R-:W0:Y:S02]  /*2b290*/  LDCU UR6, c[0x0][0x3b8] ;  /* 0x00007700ff0677ac */ /* 0x000e240008000800 */
[C---:B------:R-:W-:Y:S01]  /*2b2a0*/  VIADD R4, R22.reuse, UR17 ;  /* 0x0000001116047c36 */ /* 0x040fe20008000000 */
[----:B------:R-:W-:Y:S01]  /*2b2b0*/  LEA R24, P6, R22, R20, 0x1 ;  /* 0x0000001416187211 */ /* 0x000fe200078c08ff */
[----:B------:R-:W-:Y:S01]  /*2b2c0*/  VIADD R2, R27, 0xd5 ;  /* 0x000000d51b027836 */ /* 0x000fe20000000000 */
[----:B------:R-:W0:Y:S01]  /*2b2d0*/  LDCU UR17, c[0x0][0x3b8] ;  /* 0x00007700ff1177ac */ /* 0x000e220008000800 */
[----:B------:R-:W-:Y:S01]  /*2b2e0*/  VIADD R21, R4, UR4 ;  /* 0x0000000404157c36 */ /* 0x000fe20008000000 */
[----:B------:R-:W-:-:S02]  /*2b2f0*/  LEA.HI.X.SX32 R25, R22, R3, 0x1, P6 ;  /* 0x0000000316197211 */ /* 0x000fc400030f0eff */
[CC--:B------:R-:W-:Y:S01]  /*2b300*/  LEA R22, P6, R4.reuse, R20.reuse, 0x1 ;  /* 0x0000001404167211 */ /* 0x0c0fe200078c08ff */
[----:B------:R-:W1:Y:S03]  /*2b310*/  LDCU UR4, c[0x0][0x3b8] ;  /* 0x00007700ff0477ac */ /* 0x000e660008000800 */
[-C--:B------:R-:W-:Y:S02]  /*2b320*/  LEA.HI.X.SX32 R23, R4, R3.reuse, 0x1, P6 ;  /* 0x0000000304177211 */ /* 0x080fe400030f0eff */
[----:B------:R-:W-:Y:S02]  /*2b330*/  LEA R26, P6, R21, R20, 0x1 ;  /* 0x00000014151a7211 */ /* 0x000fe400078c08ff */
[----:B------:R-:W-:Y:S01]  /*2b340*/  ISETP.LT.AND P2, PT, R2, UR28, !P0 ;  /* 0x0000001c02007c0c */ /* 0x000fe2000c741270 */
[----:B------:R-:W-:Y:S01]  /*2b350*/  VIADD R2, R27, 0xd6 ;  /* 0x000000d61b027836 */ /* 0x000fe20000000000 */
[C---:B------:R-:W-:Y:S01]  /*2b360*/  LEA.HI.X.SX32 R27, R21.reuse, R3, 0x1, P6 ;  /* 0x00000003151b7211 */ /* 0x040fe200030f0eff */
[----:B------:R-:W-:Y:S01]  /*2b370*/  VIADD R21, R21, UR7 ;  /* 0x0000000715157c36 */ /* 0x000fe20008000000 */
[----:B------:R1:W-:Y:S01]  /*2b380*/  @P5 STG.E.U16 desc[UR10][R24.64], R5 ;  /* 0x0000000518005986 */ /* 0x0003e2000c10150a */
[----:B------:R-:W2:Y:S01]  /*2b390*/  LDCU UR7, c[0x0][0x3b8] ;  /* 0x00007700ff0777ac */ /* 0x000ea20008000800 */
[----:B0-----:R-:W-:Y:S01]  /*2b3a0*/  ISETP.LT.AND P1, PT, R2, UR24, !P0 ;  /* 0x0000001802007c0c */ /* 0x001fe2000c721270 */
[----:B------:R-:W-:Y:S01]  /*2b3b0*/  VIADD R4, R21, UR5 ;  /* 0x0000000515047c36 */ /* 0x000fe20008000000 */
[----:B------:R-:W0:Y:S01]  /*2b3c0*/  LDCU UR24, c[0x0][0x39c] ;  /* 0x00007380ff1877ac */ /* 0x000e220008000800 */
[----:B------:R-:W0:Y:S01]  /*2b3d0*/  LDCU UR5, c[0x0][0x3b8] ;  /* 0x00007700ff0577ac */ /* 0x000e220008000800 */
[----:B-1----:R-:W-:-:S02]  /*2b3e0*/  PRMT R25, R5, 0x7632, R25 ;  /* 0x0000763205197816 */ /* 0x002fc40000000019 */
[----:B------:R-:W-:-:S03]  /*2b3f0*/  LEA R24, P6, R21, R20, 0x1 ;  /* 0x0000001415187211 */ /* 0x000fc600078c08ff */
[----:B------:R1:W-:Y:S01]  /*2b400*/  @P4 STG.E.U16 desc[UR10][R22.64], R25 ;  /* 0x0000001916004986 */ /* 0x0003e2000c10150a */
[C---:B------:R-:W-:Y:S01]  /*2b410*/  VIADD R5, R4.reuse, UR18 ;  /* 0x0000001204057c36 */ /* 0x040fe20008000000 */
[----:B------:R-:W0:Y:S02]  /*2b420*/  LDCU UR18, c[0x0][0x39c] ;  /* 0x00007380ff1277ac */ /* 0x000e240008000800 */
[----:B------:R3:W-:Y:S01]  /*2b430*/  @P3 STG.E.U16 desc[UR10][R26.64], R6 ;  /* 0x000000061a003986 */ /* 0x0007e2000c10150a */
[-C--:B-1----:R-:W-:Y:S02]  /*2b440*/  LEA.HI.X.SX32 R25, R21, R3.reuse, 0x1, P6 ;  /* 0x0000000315197211 */ /* 0x082fe400030f0eff */
[-C--:B------:R-:W-:Y:S02]  /*2b450*/  LEA R22, P6, R4, R20.reuse, 0x1 ;  /* 0x0000001404167211 */ /* 0x080fe400078c08ff */
[----:B------:R-:W-:Y:S02]  /*2b460*/  PRMT R21, R6, 0x7632, R21 ;  /* 0x0000763206157816 */ /* 0x000fe40000000015 */
[-C--:B------:R-:W-:Y:S01]  /*2b470*/  LEA.HI.X.SX32 R23, R4, R3.reuse, 0x1, P6 ;  /* 0x0000000304177211 */ /* 0x080fe200030f0eff */
[C---:B---3--:R-:W-:Y:S01]  /*2b480*/  VIADD R6, R5.reuse, UR23 ;  /* 0x0000001705067c36 */ /* 0x048fe20008000000 */
[CC--:B------:R-:W-:Y:S01]  /*2b490*/  LEA R4, P6, R5.reuse, R20.reuse, 0x1 ;  /* 0x0000001405047211 */ /* 0x0c0fe200078c08ff */
[----:B------:R1:W-:Y:S01]  /*2b4a0*/  @P2 STG.E.U16 desc[UR10][R24.64], R21 ;  /* 0x0000001518002986 */ /* 0x0003e2000c10150a */
[----:B------:R-:W3:Y:S02]  /*2b4b0*/  LDCU UR23, c[0x0][0x39c] ;  /* 0x00007380ff1777ac */ /* 0x000ee40008000800 */
[----:B------:R-:W-:Y:S01]  /*2b4c0*/  LEA.HI.X.SX32 R5, R5, R3, 0x1, P6 ;  /* 0x0000000305057211 */ /* 0x000fe200030f0eff */
[----:B------:R0:W-:Y:S01]  /*2b4d0*/  @P1 STG.E.U16 desc[UR10][R22.64], R7 ;  /* 0x0000000716001986 */ /* 0x0001e2000c10150a */
[----:B-1----:R-:W-:-:S02]  /*2b4e0*/  LEA R24, P6, R6, R20, 0x1 ;  /* 0x0000001406187211 */ /* 0x002fc400078c08ff */
[----:B0-----:R-:W-:Y:S01]  /*2b4f0*/  PRMT R23, R7, 0x7632, R23 ;  /* 0x0000763207177816 */ /* 0x001fe20000000017 */
[C---:B------:R-:W-:Y:S01]  /*2b500*/  VIADD R7, R6.reuse, UR13 ;  /* 0x0000000d06077c36 */ /* 0x040fe20008000000 */
[-C--:B------:R-:W-:Y:S01]  /*2b510*/  LEA.HI.X.SX32 R25, R6, R3.reuse, 0x1, P6 ;  /* 0x0000000306197211 */ /* 0x080fe200030f0eff */
[----:B------:R-:W0:Y:S02]  /*2b520*/  LDCU UR13, c[0x0][0x3b8] ;  /* 0x00007700ff0d77ac */ /* 0x000e240008000800 */
[C---:B------:R-:W-:Y:S01]  /*2b530*/  VIADD R21, R7.reuse, UR9 ;  /* 0x0000000907157c36 */ /* 0x040fe20008000000 */
[C---:B------:R-:W-:Y:S01]  /*2b540*/  LEA R6, P6, R7.reuse, R20, 0x1 ;  /* 0x0000001407067211 */ /* 0x040fe200078c08ff */
[----:B------:R-:W1:Y:S03]  /*2b550*/  LDCU UR9, c[0x0][0x3b8] ;  /* 0x00007700ff0977ac */ /* 0x000e660008000800 */
[----:B------:R-:W-:Y:S01]  /*2b560*/  LEA.HI.X.SX32 R7, R7, R3, 0x1, P6 ;  /* 0x0000000307077211 */ /* 0x000fe200030f0eff */
[----:B--2---:R-:W-:-:S05]  /*2b570*/  VIADD R2, R29, 0xd7 ;  /* 0x000000d71d027836 */ /* 0x004fca0000000000 */
[----:B------:R-:W-:Y:S01]  /*2b580*/  ISETP.LT.AND P5, PT, R2, UR25, !P0 ;  /* 0x0000001902007c0c */ /* 0x000fe2000c7a1270 */
[C---:B------:R-:W-:Y:S01]  /*2b590*/  VIADD R2, R29.reuse, 0xd8 ;  /* 0x000000d81d027836 */ /* 0x040fe20000000000 */
[----:B------:R-:W2:Y:S04]  /*2b5a0*/  LDCU UR25, c[0x0][0x39c] ;  /* 0x00007380ff1977ac */ /* 0x000ea80008000800 */
[----:B------:R-:W-:Y:S01]  /*2b5b0*/  ISETP.LT.AND P4, PT, R2, UR26, !P0 ;  /* 0x0000001a02007c0c */ /* 0x000fe2000c781270 */
[C---:B------:R-:W-:Y:S01]  /*2b5c0*/  VIADD R2, R29.reuse, 0xd9 ;  /* 0x000000d91d027836 */ /* 0x040fe20000000000 */
[----:B------:R-:W0:Y:S04]  /*2b5d0*/  LDCU UR26, c[0x0][0x39c] ;  /* 0x00007380ff1a77ac */ /* 0x000e280008000800 */
[----:B------:R-:W-:Y:S01]  /*2b5e0*/  ISETP.LT.AND P3, PT, R2, UR27, !P0 ;  /* 0x0000001b02007c0c */ /* 0x000fe2000c761270 */
[----:B------:R1:W-:Y:S01]  /*2b5f0*/  @P5 STG.E.U16 desc[UR10][R4.64], R23 ;  /* 0x0000001704005986 */ /* 0x0003e2000c10150a */
[----:B------:R-:W-:Y:S01]  /*2b600*/  VIADD R2, R29, 0xda ;  /* 0x000000da1d027836 */ /* 0x000fe20000000000 */
[----:B------:R-:W0:Y:S04]  /*2b610*/  LDCU UR27, c[0x0][0x39c] ;  /* 0x00007380ff1b77ac */ /* 0x000e280008000800 */
[----:B------:R-:W-:Y:S01]  /*2b620*/  @P4 STG.E.U16 desc[UR10][R24.64], R8 ;  /* 0x0000000818004986 */ /* 0x000fe2000c10150a */
[----:B-1----:R-:W-:-:S02]  /*2b630*/  PRMT R5, R8, 0x7632, R5 ;  /* 0x0000763208057816 */ /* 0x002fc40000000005 */
[----:B------:R-:W-:-:S03]  /*2b640*/  LEA R4, P6, R21, R20, 0x1 ;  /* 0x0000001415047211 */ /* 0x000fc600078c08ff */
[----:B------:R1:W-:Y:S01]  /*2b650*/  @P3 STG.E.U16 desc[UR10][R6.64], R5 ;  /* 0x0000000506003986 */ /* 0x0003e2000c10150a */
[----:B----4-:R-:W-:Y:S01]  /*2b660*/  ISETP.LT.AND P2, PT, R2, UR29, !P0 ;  /* 0x0000001d02007c0c */ /* 0x010fe2000c741270 */
[----:B------:R-:W-:Y:S01]  /*2b670*/  VIADD R2, R29, 0xdb ;  /* 0x000000db1d027836 */ /* 0x000fe20000000000 */
[C---:B-1----:R-:W-:Y:S01]  /*2b680*/  LEA.HI.X.SX32 R5, R21.reuse, R3, 0x1, P6 ;  /* 0x0000000315057211 */ /* 0x042fe200030f0eff */
[----:B------:R-:W-:-:S03]  /*2b690*/  VIADD R21, R21, UR15 ;  /* 0x0000000f15157c36 */ /* 0x000fc60008000000 */
[----:B------:R-:W-:Y:S01]  /*2b6a0*/  ISETP.LT.AND P1, PT, R2, UR30, !P0 ;  /* 0x0000001e02007c0c */ /* 0x000fe2000c721270 */
[----:B------:R-:W1:Y:S01]  /*2b6b0*/  LDCU UR15, c[0x0][0x3b8] ;  /* 0x00007700ff0f77ac */ /* 0x000e620008000800 */
[C---:B------:R-:W-:Y:S01]  /*2b6c0*/  VIADD R8, R21.reuse, UR14 ;  /* 0x0000000e15087c36 */ /* 0x040fe20008000000 */
[----:B------:R-:W-:Y:S01]  /*2b6d0*/  LEA R22, P6, R21, R20, 0x1 ;  /* 0x0000001415167211 */ /* 0x000fe200078c08ff */
[----:B------:R-:W-:-:S03]  /*2b6e0*/  VIADD R2, R29, 0xdc ;  /* 0x000000dc1d027836 */ /* 0x000fc60000000000 */
[----:B------:R4:W-:Y:S01]  /*2b6f0*/  @P2 STG.E.U16 desc[UR10][R4.64], R9 ;  /* 0x0000000904002986 */ /* 0x0009e2000c10150a */
[----:B------:R-:W0:Y:S01]  /*2b700*/  LDCU UR14, c[0x0][0x3b8] ;  /* 0x00007700ff0e77ac */ /* 0x000e220008000800 */
[-C--:B------:R-:W-:Y:S02]  /*2b710*/  LEA.HI.X.SX32 R23, R21, R3.reuse, 0x1, P6 ;  /* 0x0000000315177211 */ /* 0x080fe400030f0eff */
[----:B------:R-:W-:Y:S02]  /*2b720*/  LEA R6, P6, R8, R20, 0x1 ;  /* 0x0000001408067211 */ /* 0x000fe400078c08ff */
[----:B------:R-:W-:Y:S01]  /*2b730*/  ISETP.LT.AND P5, PT, R2, UR31, !P0 ;  /* 0x0000001f02007c0c */ /* 0x000fe2000c7a1270 */
[----:B------:R-:W-:Y:S01]  /*2b740*/  VIADD R2, R29, 0xdd ;  /* 0x000000dd1d027836 */ /* 0x000fe20000000000 */
[C---:B------:R-:W-:Y:S01]  /*2b750*/  LEA.HI.X.SX32 R7, R8.reuse, R3, 0x1, P6 ;  /* 0x0000000308077211 */ /* 0x040fe200030f0eff */
[----:B------:R-:W-:Y:S01]  /*2b760*/  VIADD R8, R8, UR16 ;  /* 0x0000001008087c36 */ /* 0x000fe20008000000 */
[----:B------:R-:W0:Y:S01]  /*2b770*/  LDCU UR16, c[0x0][0x3b8] ;  /* 0x00007700ff1077ac */ /* 0x000e220008000800 */
[----:B----4-:R-:W-:-:S02]  /*2b780*/  PRMT R5, R9, 0x7632, R5 ;  /* 0x0000763209057816 */ /* 0x010fc40000000005 */
[----:B------:R-:W-:Y:S01]  /*2b790*/  VIADD R21, R8, UR19 ;  /* 0x0000001308157c36 */ /* 0x000fe20008000000 */
[----:B------:R-:W-:Y:S01]  /*2b7a0*/  ISETP.LT.AND P4, PT, R2, UR32, !P0 ;  /* 0x0000002002007c0c */ /* 0x000fe2000c781270 */
[C---:B------:R-:W-:Y:S01]  /*2b7b0*/  VIADD R2, R29.reuse, 0xde ;  /* 0x000000de1d027836 */ /* 0x040fe20000000000 */
[-C--:B------:R-:W-:Y:S01]  /*2b7c0*/  LEA R4, P6, R8, R20.reuse, 0x1 ;  /* 0x0000001408047211 */ /* 0x080fe200078c08ff */
[----:B------:R4:W-:Y:S01]  /*2b7d0*/  @P1 STG.E.U16 desc[UR10][R22.64], R5 ;  /* 0x0000000516001986 */ /* 0x0009e2000c10150a */
[----:B------:R-:W0:Y:S02]  /*2b7e0*/  LDCU UR19, c[0x0][0x39c] ;  /* 0x00007380ff1377ac */ /* 0x000e240008000800 */
[----:B------:R-:W-:Y:S01]  /*2b7f0*/  ISETP.LT.AND P3, PT, R2, UR21, !P0 ;  /* 0x0000001502007c0c */ /* 0x000fe2000c761270 */
[----:B------:R-:W-:Y:S01]  /*2b800*/  VIADD R2, R29, 0xdf ;  /* 0x000000df1d027836 */ /* 0x000fe20000000000 */
[----:B----4-:R-:W-:Y:S01]  /*2b810*/  LEA.HI.X.SX32 R5, R8, R3, 0x1, P6 ;  /* 0x0000000308057211 */ /* 0x010fe200030f0eff */
[----:B------:R4:W-:Y:S01]  /*2b820*/  @P5 STG.E.U16 desc[UR10][R6.64], R10 ;  /* 0x0000000a06005986 */ /* 0x0009e2000c10150a */
[----:B------:R-:W-:Y:S01]  /*2b830*/  LEA R8, P6, R21, R20, 0x1 ;  /* 0x0000001415087211 */ /* 0x000fe200078c08ff */
[----:B------:R-:W0:Y:S01]  /*2b840*/  LDCU UR21, c[0x0][0x39c] ;  /* 0x00007380ff1577ac */ /* 0x000e220008000800 */
[----:B------:R-:W-:-:S02]  /*2b850*/  ISETP.LT.AND P2, PT, R2, UR22, !P0 ;  /* 0x0000001602007c0c */ /* 0x000fc4000c741270 */
[CC--:B------:R-:W-:Y:S01]  /*2b860*/  LEA.HI.X.SX32 R9, R21.reuse, R3.reuse, 0x1, P6 ;  /* 0x0000000315097211 */ /* 0x0c0fe200030f0eff */
[----:B------:R-:W-:Y:S01]  /*2b870*/  VIADD R21, R21, UR20 ;  /* 0x0000001415157c36 */ /* 0x000fe20008000000 */
[----:B------:R-:W0:Y:S01]  /*2b880*/  LDCU UR22, c[0x0][0x39c] ;  /* 0x00007380ff1677ac */ /* 0x000e220008000800 */
[----:B----4-:R-:W-:Y:S02]  /*2b890*/  PRMT R7, R10, 0x7632, R7 ;  /* 0x000076320a077816 */ /* 0x010fe40000000007 */
[C---:B------:R-:W-:Y:S01]  /*2b8a0*/  VIADD R10, R21.reuse, UR6 ;  /* 0x00000006150a7c36 */ /* 0x040fe20008000000 */
[----:B------:R-:W-:Y:S01]  /*2b8b0*/  LEA R6, P6, R21, R20, 0x1 ;  /* 0x0000001415067211 */ /* 0x000fe200078c08ff */
[----:B------:R-:W-:Y:S01]  /*2b8c0*/  VIADD R2, R29, 0xe0 ;  /* 0x000000e01d027836 */ /* 0x000fe20000000000 */
[----:B------:R-:W4:Y:S01]  /*2b8d0*/  LDCU UR20, c[0x0][0x39c] ;  /* 0x00007380ff1477ac */ /* 0x000f220008000800 */
[----:B------:R0:W-:Y:S01]  /*2b8e0*/  @P4 STG.E.U16 desc[UR10][R4.64], R7 ;  /* 0x0000000704004986 */ /* 0x0001e2000c10150a */
[----:B------:R-:W1:Y:S03]  /*2b8f0*/  LDCU UR6, c[0x0][0x3b8] ;  /* 0x00007700ff0677ac */ /* 0x000e660008000800 */
[----:B------:R-:W-:Y:S01]  /*2b900*/  @P3 STG.E.U16 desc[UR10][R8.64], R11 ;  /* 0x0000000b08003986 */ /* 0x000fe2000c10150a */
[----:B0-----:R-:W-:-:S02]  /*2b910*/  LEA.HI.X.SX32 R7, R21, R3, 0x1, P6 ;  /* 0x0000000315077211 */ /* 0x001fc400030f0eff */
[----:B------:R-:W-:Y:S02]  /*2b920*/  PRMT R5, R11, 0x7632, R5 ;  /* 0x000076320b057816 */ /* 0x000fe40000000005 */
[----:B------:R-:W-:-:S03]  /*2b930*/  LEA R4, P6, R10, R20, 0x1 ;  /* 0x000000140a047211 */ /* 0x000fc600078c08ff */
[----:B------:R0:W-:Y:S01]  /*2b940*/  @P2 STG.E.U16 desc[UR10][R6.64], R5 ;  /* 0x0000000506002986 */ /* 0x0001e2000c10150a */
[----:B------:R-:W-:Y:S01]  /*2b950*/  ISETP.LT.AND P1, PT, R2, UR24, !P0 ;  /* 0x0000001802007c0c */ /* 0x000fe2000c721270 */
[C---:B------:R-:W-:Y:S01]  /*2b960*/  VIADD R2, R29.reuse, 0xe1 ;  /* 0x000000e11d027836 */ /* 0x040fe20000000000 */
[----:B------:R-:W1:Y:S01]  /*2b970*/  LDCU UR24, c[0x0][0x39c] ;  /* 0x00007380ff1877ac */ /* 0x000e620008000800 */
[C---:B0-----:R-:W-:Y:S01]  /*2b980*/  LEA.HI.X.SX32 R5, R10.reuse, R3, 0x1, P6 ;  /* 0x000000030a057211 */ /* 0x041fe200030f0eff */
[----:B------:R-:W-:Y:S02]  /*2b990*/  VIADD R10, R10, UR12 ;  /* 0x0000000c0a0a7c36 */ /* 0x000fe40008000000 */
[----:B--2---:R-:W-:Y:S01]  /*2b9a0*/  ISETP.LT.AND P5, PT, R2, UR25, !P0 ;  /* 0x0000001902007c0c */ /* 0x004fe2000c7a1270 */
[----:B------:R-:W0:Y:S01]  /*2b9b0*/  LDCU UR12, c[0x0][0x39c] ;  /* 0x00007380ff0c77ac */ /* 0x000e220008000800 */
        /* <DEDUP_REMOVED lines=12> */
[----:B--2---:R-:W-:-:S02]  /*2ba80*/  PRMT R5, R12, 0x7632, R5 ;  /* 0x000076320c057816 */ /* 0x004fc40000000005 */
[----:B------:R-:W-:Y:S01]  /*2ba90*/  VIADD R10, R11, UR7 ;  /* 0x000000070b0a7c36 */ /* 0x000fe20008000000 */
[----:B------:R-:W-:Y:S01]  /*2baa0*/  ISETP.LT.AND P3, PT, R2, UR27, !P0 ;  /* 0x0000001b02007c0c */ /* 0x000fe2000c761270 */
[----:B------:R-:W-:Y:S01]  /*2bab0*/  VIADD R2, R29, 0xe4 ;  /* 0x000000e41d027836 */ /* 0x000fe20000000000 */
[-C--:B------:R-:W-:Y:S01]  /*2bac0*/  LEA R4, P6, R11, R20.reuse, 0x1 ;  /* 0x000000140b047211 */ /* 0x080fe200078c08ff */
[----:B------:R2:W-:Y:S01]  /*2bad0*/  @P5 STG.E.U16 desc[UR10][R8.64], R5 ;  /* 0x0000000508005986 */ /* 0x0005e2000c10150a */
[----:B------:R-:W0:Y:S02]  /*2bae0*/  LDCU UR7, c[0x0][0x3b8] ;  /* 0x00007700ff0777ac */ /* 0x000e240008000800 */
[----:B------:R-:W-:Y:S01]  /*2baf0*/  ISETP.LT.AND P2, PT, R2, UR18, !P0 ;  /* 0x0000001202007c0c */ /* 0x000fe2000c741270 */
[----:B------:R-:W-:Y:S01]  /*2bb00*/  VIADD R2, R29, 0xe5 ;  /* 0x000000e51d027836 */ /* 0x000fe20000000000 */
[----:B--2---:R-:W-:Y:S01]  /*2bb10*/  LEA.HI.X.SX32 R5, R11, R3, 0x1, P6 ;  /* 0x000000030b057211 */ /* 0x004fe200030f0eff */
[----:B------:R2:W-:Y:S01]  /*2bb20*/  @P4 STG.E.U16 desc[UR10][R6.64], R13 ;  /* 0x0000000d06004986 */ /* 0x0005e2000c10150a */
[----:B------:R-:W-:Y:S01]  /*2bb30*/  LEA R8, P6, R10, R20, 0x1 ;  /* 0x000000140a087211 */ /* 0x000fe200078c08ff */
[----:B------:R-:W0:Y:S01]  /*2bb40*/  LDCU UR18, c[0x0][0x39c] ;  /* 0x00007380ff1277ac */ /* 0x000e220008000800 */
[----:B---3--:R-:W-:-:S02]  /*2bb50*/  ISETP.LT.AND P1, PT, R2, UR23, !P0 ;  /* 0x0000001702007c0c */ /* 0x008fc4000c721270 */
[CC--:B------:R-:W-:Y:S01]  /*2bb60*/  LEA.HI.X.SX32 R9, R10.reuse, R3.reuse, 0x1, P6 ;  /* 0x000000030a097211 */ /* 0x0c0fe200030f0eff */
[----:B------:R-:W-:Y:S01]  /*2bb70*/  VIADD R10, R10, UR17 ;  /* 0x000000110a0a7c36 */ /* 0x000fe20008000000 */
[----:B------:R-:W3:Y:S01]  /*2bb80*/  LDCU UR17, c[0x0][0x39c] ;  /* 0x00007380ff1177ac */ /* 0x000ee20008000800 */
[----:B--2---:R-:W-:Y:S02]  /*2bb90*/  PRMT R7, R13, 0x7632, R7 ;  /* 0x000076320d077816 */ /* 0x004fe40000000007 */
[C---:B------:R-:W-:Y:S01]  /*2bba0*/  VIADD R11, R10.reuse, UR9 ;  /* 0x000000090a0b7c36 */ /* 0x040fe20008000000 */
[----:B------:R-:W-:Y:S01]  /*2bbb0*/  LEA R6, P6, R10, R20, 0x1 ;  /* 0x000000140a067211 */ /* 0x000fe200078c08ff */
[C---:B------:R-:W-:Y:S01]  /*2bbc0*/  VIADD R2, R29.reuse, 0xe6 ;  /* 0x000000e61d027836 */ /* 0x040fe20000000000 */
[----:B------:R-:W2:Y:S01]  /*2bbd0*/  LDCU UR9, c[0x0][0x3b8] ;  /* 0x00007700ff0977ac */ /* 0x000ea20008000800 */
[----:B------:R0:W-:Y:S03]  /*2bbe0*/  @P3 STG.E.U16 desc[UR10][R4.64], R7 ;  /* 0x0000000704003986 */ /* 0x0001e6000c10150a */
[----:B------:R-:W-:Y:S01]  /*2bbf0*/  ISETP.LT.AND P5, PT, R2, UR21, !P0 ;  /* 0x0000001502007c0c */ /* 0x000fe2000c7a1270 */
[----:B------:R-:W-:Y:S01]  /*2bc00*/  @P2 STG.E.U16 desc[UR10][R8.64], R14 ;  /* 0x0000000e08002986 */ /* 0x000fe2000c10150a */
[----:B------:R-:W-:Y:S01]  /*2bc10*/  VIADD R2, R29, 0xe7 ;  /* 0x000000e71d027836 */ /* 0x000fe20000000000 */
[----:B------:R-:W1:Y:S01]  /*2bc20*/  LDCU UR21, c[0x0][0x39c] ;  /* 0x00007380ff1577ac */ /* 0x000e620008000800 */
[----:B0-----:R-:W-:-:S02]  /*2bc30*/  LEA.HI.X.SX32 R7, R10, R3, 0x1, P6 ;  /* 0x000000030a077211 */ /* 0x001fc400030f0eff */
[----:B------:R-:W-:Y:S02]  /*2bc40*/  PRMT R5, R14, 0x7632, R5 ;  /* 0x000076320e057816 */ /* 0x000fe40000000005 */
[----:B------:R-:W-:-:S03]  /*2bc50*/  LEA R4, P6, R11, R20, 0x1 ;  /* 0x000000140b047211 */ /* 0x000fc600078c08ff */
[----:B------:R0:W-:Y:S01]  /*2bc60*/  @P1 STG.E.U16 desc[UR10][R6.64], R5 ;  /* 0x0000000506001986 */ /* 0x0001e2000c10150a */
[----:B------:R-:W-:Y:S01]  /*2bc70*/  ISETP.LT.AND P4, PT, R2, UR22, !P0 ;  /* 0x0000001602007c0c */ /* 0x000fe2000c781270 */
[----:B------:R-:W-:Y:S01]  /*2bc80*/  VIADD R2, R29, 0xe8 ;  /* 0x000000e81d027836 */ /* 0x000fe20000000000 */
[C---:B0-----:R-:W-:Y:S01]  /*2bc90*/  LEA.HI.X.SX32 R5, R11.reuse, R3, 0x1, P6 ;  /* 0x000000030b057211 */ /* 0x041fe200030f0eff */
[----:B------:R-:W-:-:S03]  /*2bca0*/  VIADD R11, R11, UR13 ;  /* 0x0000000d0b0b7c36 */ /* 0x000fc60008000000 */
[----:B-1----:R-:W-:Y:S01]  /*2bcb0*/  ISETP.LT.AND P3, PT, R2, UR24, !P0 ;  /* 0x0000001802007c0c */ /* 0x002fe2000c761270 */
[----:B------:R-:W0:Y:S01]  /*2bcc0*/  LDCU UR13, c[0x0][0x3b8] ;  /* 0x00007700ff0d77ac */ /* 0x000e220008000800 */
[C---:B------:R-:W-:Y:S01]  /*2bcd0*/  VIADD R10, R11.reuse, UR14 ;  /* 0x0000000e0b0a7c36 */ /* 0x040fe20008000000 */
[-C--:B------:R-:W-:Y:S01]  /*2bce0*/  LEA R8, P6, R11, R20.reuse, 0x1 ;  /* 0x000000140b087211 */ /* 0x080fe200078c08ff */
[----:B------:R-:W-:Y:S01]  /*2bcf0*/  VIADD R2, R29, 0xe9 ;  /* 0x000000e91d027836 */ /* 0x000fe20000000000 */
[----:B------:R1:W-:Y:S01]  /*2bd00*/  @P5 STG.E.U16 desc[UR10][R4.64], R15 ;  /* 0x0000000f04005986 */ /* 0x0003e2000c10150a */
[----:B------:R-:W0:Y:S01]  /*2bd10*/  LDCU UR14, c[0x0][0x3b8] ;  /* 0x00007700ff0e77ac */ /* 0x000e220008000800 */
[----:B------:R-:W-:Y:S02]  /*2bd20*/  LEA.HI.X.SX32 R9, R11, R3, 0x1, P6 ;  /* 0x000000030b097211 */ /* 0x000fe400030f0eff */
[----:B------:R-:W-:Y:S02]  /*2bd30*/  LEA R6, P6, R10, R20, 0x1 ;  /* 0x000000140a067211 */ /* 0x000fe400078c08ff */
[----:B------:R-:W-:-:S02]  /*2bd40*/  ISETP.LT.AND P2, PT, R2, UR19, !P0 ;  /* 0x0000001302007c0c */ /* 0x000fc4000c741270 */
[CC--:B------:R-:W-:Y:S01]  /*2bd50*/  LEA.HI.X.SX32 R7, R10.reuse, R3.reuse, 0x1, P6 ;  /* 0x000000030a077211 */ /* 0x0c0fe200030f0eff */
[----:B------:R-:W-:Y:S01]  /*2bd60*/  VIADD R10, R10, UR15 ;  /* 0x0000000f0a0a7c36 */ /* 0x000fe20008000000 */
[----:B------:R-:W0:Y:S01]  /*2bd70*/  LDCU UR19, c[0x0][0x39c] ;  /* 0x00007380ff1377ac */ /* 0x000e220008000800 */
[----:B------:R-:W-:Y:S01]  /*2bd80*/  VIADD R2, R29, 0xea ;  /* 0x000000ea1d027836 */ /* 0x000fe20000000000 */
[----:B-1----:R-:W-:Y:S01]  /*2bd90*/  PRMT R5, R15, 0x7632, R5 ;  /* 0x000076320f057816 */ /* 0x002fe20000000005 */
[C---:B------:R-:W-:Y:S01]  /*2bda0*/  VIADD R11, R10.reuse, UR16 ;  /* 0x000000100a0b7c36 */ /* 0x040fe20008000000 */
[-C--:B------:R-:W-:Y:S01]  /*2bdb0*/  LEA R4, P6, R10, R20.reuse, 0x1 ;  /* 0x000000140a047211 */ /* 0x080fe200078c08ff */
[----:B------:R-:W1:Y:S01]  /*2bdc0*/  LDCU UR15, c[0x0][0x39c] ;  /* 0x00007380ff0f77ac */ /* 0x000e620008000800 */
[----:B----4-:R-:W-:Y:S01]  /*2bdd0*/  ISETP.LT.AND P1, PT, R2, UR20, !P0 ;  /* 0x0000001402007c0c */ /* 0x010fe2000c721270 */
[C---:B------:R-:W-:Y:S01]  /*2bde0*/  VIADD R2, R29.reuse, 0xeb ;  /* 0x000000eb1d027836 */ /* 0x040fe20000000000 */
[----:B------:R4:W-:Y:S01]  /*2bdf0*/  @P4 STG.E.U16 desc[UR10][R8.64], R5 ;  /* 0x0000000508004986 */ /* 0x0009e2000c10150a */
[----:B------:R-:W0:Y:S03]  /*2be00*/  LDCU UR20, c[0x0][0x39c] ;  /* 0x00007380ff1477ac */ /* 0x000e260008000800 */
[----:B------:R-:W-:Y:S01]  /*2be10*/  ISETP.LT.AND P5, PT, R2, UR12, !P0 ;  /* 0x0000000c02007c0c */ /* 0x000fe2000c7a1270 */
[----:B------:R-:W-:Y:S01]  /*2be20*/  VIADD R2, R29, 0xec ;  /* 0x000000ec1d027836 */ /* 0x000fe20000000000 */
[----:B------:R-:W0:Y:S01]  /*2be30*/  LDCU UR16, c[0x0][0x39c] ;  /* 0x00007380ff1077ac */ /* 0x000e220008000800 */
[-C--:B----4-:R-:W-:Y:S01]  /*2be40*/  LEA.HI.X.SX32 R5, R10, R3.reuse, 0x1, P6 ;  /* 0x000000030a057211 */ /* 0x090fe200030f0eff */
[----:B------:R4:W-:Y:S01]  /*2be50*/  @P3 STG.E.U16 desc[UR10][R6.64], R16 ;  /* 0x0000001006003986 */ /* 0x0009e2000c10150a */
[CC--:B------:R-:W-:Y:S01]  /*2be60*/  LEA R8, P6, R11.reuse, R20.reuse, 0x1 ;  /* 0x000000140b087211 */ /* 0x0c0fe200078c08ff */
[----:B------:R-:W0:Y:S03]  /*2be70*/  LDCU UR12, c[0x0][0x3b8] ;  /* 0x00007700ff0c77ac */ /* 0x000e260008000800 */
[C---:B------:R-:W-:Y:S01]  /*2be80*/  LEA.HI.X.SX32 R9, R11.reuse, R3, 0x1, P6 ;  /* 0x000000030b097211 */ /* 0x040fe200030f0eff */
[----:B------:R-:W-:Y:S01]  /*2be90*/  VIADD R11, R11, UR6 ;  /* 0x000000060b0b7c36 */ /* 0x000fe20008000000 */
[----:B------:R-:W-:Y:S01]  /*2bea0*/  ISETP.LT.AND P4, PT, R2, UR18, !P0 ;  /* 0x0000001202007c0c */ /* 0x000fe2000c781270 */
[----:B------:R-:W-:Y:S01]  /*2beb0*/  VIADD R2, R29, 0xed ;  /* 0x000000ed1d027836 */ /* 0x000fe20000000000 */
[----:B------:R-:W0:Y:S01]  /*2bec0*/  LDCU UR6, c[0x0][0x3b8] ;  /* 0x00007700ff0677ac */ /* 0x000e220008000800 */
[C---:B------:R-:W-:Y:S01]  /*2bed0*/  VIADD R14, R11.reuse, UR4 ;  /* 0x000000040b0e7c36 */ /* 0x040fe20008000000 */
[----:B------:R-:W-:-:S02]  /*2bee0*/  LEA R10, P6, R11, R20, 0x1 ;  /* 0x000000140b0a7211 */ /* 0x000fc400078c08ff */
[----:B------:R-:W-:Y:S01]  /*2bef0*/  ISETP.LT.AND P3, PT, R2, UR21, !P0 ;  /* 0x0000001502007c0c */ /* 0x000fe2000c761270 */
[----:B------:R-:W-:Y:S01]  /*2bf00*/  VIADD R2, R29, 0xee ;  /* 0x000000ee1d027836 */ /* 0x000fe20000000000 */
[----:B----4-:R-:W-:Y:S01]  /*2bf10*/  PRMT R7, R16, 0x7632, R7 ;  /* 0x0000763210077816 */ /* 0x010fe20000000007 */
[----:B------:R-:W4:Y:S01]  /*2bf20*/  LDCU UR4, c[0x0][0x3b8] ;  /* 0x00007700ff0477ac */ /* 0x000f220008000800 */
[-C--:B------:R-:W-:Y:S02]  /*2bf30*/  LEA.HI.X.SX32 R11, R11, R3.reuse, 0x1, P6 ;  /* 0x000000030b0b7211 */ /* 0x080fe400030f0eff */
[-C--:B------:R-:W-:Y:S01]  /*2bf40*/  LEA R12, P6, R14, R20.reuse, 0x1 ;  /* 0x000000140e0c7211 */ /* 0x080fe200078c08ff */
[----:B------:R-:W-:Y:S01]  /*2bf50*/  @P2 STG.E.U16 desc[UR10][R4.64], R7 ;  /* 0x0000000704002986 */ /* 0x000fe2000c10150a */
[----:B---3--:R-:W-:Y:S02]  /*2bf60*/  ISETP.LT.AND P2, PT, R2, UR17, !P0 ;  /* 0x0000001102007c0c */ /* 0x008fe4000c741270 */
[C---:B------:R-:W-:Y:S01]  /*2bf70*/  LEA.HI.X.SX32 R13, R14.reuse, R3, 0x1, P6 ;  /* 0x000000030e0d7211 */ /* 0x040fe200030f0eff */
[----:B------:R-:W-:Y:S01]  /*2bf80*/  VIADD R14, R14, UR5 ;  /* 0x000000050e0e7c36 */ /* 0x000fe20008000000 */
[----:B------:R3:W-:Y:S01]  /*2bf90*/  @P1 STG.E.U16 desc[UR10][R8.64], R17 ;  /* 0x0000001108001986 */ /* 0x0007e2000c10150a */
[C---:B------:R-:W-:Y:S01]  /*2bfa0*/  VIADD R2, R29.reuse, 0xef ;  /* 0x000000ef1d027836 */ /* 0x040fe20000000000 */
[----:B------:R-:W1:Y:S02]  /*2bfb0*/  LDCU UR17, c[0x0][0x39c] ;  /* 0x00007380ff1177ac */ /* 0x000e640008000800 */
[----:B------:R-:W2:Y:S01]  /*2bfc0*/  LDS.128 R4, [R0] ;  /* 0x0000000000047984 */ /* 0x000ea20000000c00 */
[----:B------:R-:W-:Y:S01]  /*2bfd0*/  VIADD R15, R14, UR7 ;  /* 0x000000070e0f7c36 */ /* 0x000fe20008000000 */
[----:B0-----:R-:W-:Y:S01]  /*2bfe0*/  ISETP.LT.AND P1, PT, R2, UR19, !P0 ;  /* 0x0000001302007c0c */ /* 0x001fe2000c721270 */
[----:B------:R-:W-:Y:S01]  /*2bff0*/  VIADD R2, R29, 0xf0 ;  /* 0x000000f01d027836 */ /* 0x000fe20000000000 */
[----:B------:R-:W0:Y:S01]  /*2c000*/  LDCU UR5, c[0x0][0x3b8] ;  /* 0x00007700ff0577ac */ /* 0x000e220008000800 */
[----:B---3--:R-:W-:Y:S01]  /*2c010*/  PRMT R9, R17, 0x7632, R9 ;  /* 0x0000763211097816 */ /* 0x008fe20000000009 */
[----:B------:R-:W3:Y:S01]  /*2c020*/  LDCU UR7, c[0x0][0x3b8] ;  /* 0x00007700ff0777ac */ /* 0x000ee20008000800 */
[----:B------:R-:W-:-:S03]  /*2c030*/  LEA R8, P6, R14, R20, 0x1 ;  /* 0x000000140e087211 */ /* 0x000fc600078c08ff */
[----:B------:R0:W-:Y:S01]  /*2c040*/  @P5 STG.E.U16 desc[UR10][R10.64], R9 ;  /* 0x000000090a005986 */ /* 0x0001e2000c10150a */
[----:B------:R-:W-:Y:S01]  /*2c050*/  ISETP.LT.AND P5, PT, R2, UR20, !P0 ;  /* 0x0000001402007c0c */ /* 0x000fe2000c7a1270 */
[----:B------:R-:W-:Y:S02]  /*2c060*/  VIADD R2, R29, 0xf1 ;  /* 0x000000f11d027836 */ /* 0x000fe40000000000 */
[----:B------:R-:W-:Y:S01]  /*2c070*/  @P4 STG.E.U16 desc[UR10][R12.64], R18 ;  /* 0x000000120c004986 */ /* 0x000fe2000c10150a */
[----:B0-----:R-:W-:Y:S02]  /*2c080*/  LEA.HI.X.SX32 R9, R14, R3, 0x1, P6 ;  /* 0x000000030e097211 */ /* 0x001fe400030f0eff */
[----:B------:R-:W-:Y:S02]  /*2c090*/  PRMT R11, R18, 0x7632, R11 ;  /* 0x00007632120b7816 */ /* 0x000fe4000000000b */
[----:B------:R-:W-:-:S03]  /*2c0a0*/  LEA R10, P6, R15, R20, 0x1 ;  /* 0x000000140f0a7211 */ /* 0x000fc600078c08ff */
[----:B------:R0:W-:Y:S01]  /*2c0b0*/  @P3 STG.E.U16 desc[UR10][R8.64], R11 ;  /* 0x0000000b08003986 */ /* 0x0001e2000c10150a */
[----:B-1----:R-:W-:Y:S01]  /*2c0c0*/  ISETP.LT.AND P4, PT, R2, UR15, !P0 ;  /* 0x0000000f02007c0c */ /* 0x002fe2000c781270 */
[----:B------:R-:W1:Y:S01]  /*2c0d0*/  LDCU UR15, c[0x0][0x39c] ;  /* 0x00007380ff0f77ac */ /* 0x000e620008000800 */
[----:B------:R-:W-:Y:S01]  /*2c0e0*/  VIADD R2, R29, 0xf2 ;  /* 0x000000f21d027836 */ /* 0x000fe20000000000 */
[C---:B0-----:R-:W-:Y:S01]  /*2c0f0*/  LEA.HI.X.SX32 R11, R15.reuse, R3, 0x1, P6 ;  /* 0x000000030f0b7211 */ /* 0x041fe200030f0eff */
[----:B--2---:R-:W-:-:S03]  /*2c100*/  VIADD R15, R15, UR9 ;  /* 0x000000090f0f7c36 */ /* 0x004fc60008000000 */
[----:B------:R-:W-:Y:S01]  /*2c110*/  ISETP.LT.AND P3, PT, R2, UR16, !P0 ;  /* 0x0000001002007c0c */ /* 0x000fe2000c761270 */
[----:B------:R-:W0:Y:S01]  /*2c120*/  LDCU UR16, c[0x0][0x39c] ;  /* 0x00007380ff1077ac */ /* 0x000e220008000800 */
[C---:B------:R-:W-:Y:S01]  /*2c130*/  VIADD R14, R15.reuse, UR12 ;  /* 0x0000000c0f0e7c36 */ /* 0x040fe20008000000 */
[-C--:B------:R-:W-:Y:S01]  /*2c140*/  LEA R12, P6, R15, R20.reuse, 0x1 ;  /* 0x000000140f0c7211 */ /* 0x080fe200078c08ff */
[----:B------:R-:W-:Y:S01]  /*2c150*/  VIADD R2, R29, 0xf3 ;  /* 0x000000f31d027836 */ /* 0x000fe20000000000 */
[----:B------:R-:W-:Y:S01]  /*2c160*/  PRMT R9, R19, 0x7632, R9 ;  /* 0x0000763213097816 */ /* 0x000fe20000000009 */
[----:B------:R-:W-:Y:S01]  /*2c170*/  @P2 STG.E.U16 desc[UR10][R10.64], R19 ;  /* 0x000000130a002986 */ /* 0x000fe2000c10150a */
[-C--:B------:R-:W-:Y:S01]  /*2c180*/  LEA.HI.X.SX32 R13, R15, R3.reuse, 0x1, P6 ;  /* 0x000000030f0d7211 */ /* 0x080fe200030f0eff */
[----:B------:R-:W2:Y:S01]  /*2c190*/  LDCU UR12, c[0x0][0x39c] ;  /* 0x00007380ff0c77ac */ /* 0x000ea20008000800 */
[----:B------:R-:W-:Y:S02]  /*2c1a0*/  LEA R8, P6, R14, R20, 0x1 ;  /* 0x000000140e087211 */ /* 0x000fe400078c08ff */
[----:B------:R-:W-:Y:S01]  /*2c1b0*/  ISETP.LT.AND P2, PT, R2, UR17, !P0 ;  /* 0x0000001102007c0c */ /* 0x000fe2000c741270 */
[----:B------:R0:W-:Y:S01]  /*2c1c0*/  @P1 STG.E.U16 desc[UR10][R12.64], R9 ;  /* 0x000000090c001986 */ /* 0x0001e2000c10150a */
[C---:B------:R-:W-:Y:S01]  /*2c1d0*/  VIADD R2, R29.reuse, 0xf4 ;  /* 0x000000f41d027836 */ /* 0x040fe20000000000 */
[----:B------:R-:W2:Y:S04]  /*2c1e0*/  LDCU UR9, c[0x0][0x3b8] ;  /* 0x00007700ff0977ac */ /* 0x000ea80008000800 */
[----:B-1----:R-:W-:Y:S01]  /*2c1f0*/  ISETP.LT.AND P1, PT, R2, UR15, !P0 ;  /* 0x0000000f02007c0c */ /* 0x002fe2000c721270 */
[----:B------:R-:W1:Y:S01]  /*2c200*/  LDCU UR15, c[0x0][0x39c] ;  /* 0x00007380ff0f77ac */ /* 0x000e620008000800 */
[C---:B0-----:R-:W-:Y:S01]  /*2c210*/  LEA.HI.X.SX32 R9, R14.reuse, R3, 0x1, P6 ;  /* 0x000000030e097211 */ /* 0x041fe200030f0eff */
[----:B------:R-:W-:Y:S01]  /*2c220*/  VIADD R14, R14, UR13 ;  /* 0x0000000d0e0e7c36 */ /* 0x000fe20008000000 */
[----:B------:R-:W0:Y:S01]  /*2c230*/  LDCU UR13, c[0x0][0x39c] ;  /* 0x00007380ff0d77ac */ /* 0x000e220008000800 */
[----:B------:R-:W-:-:S02]  /*2c240*/  VIADD R2, R29, 0xf5 ;  /* 0x000000f51d027836 */ /* 0x000fc40000000000 */
[C---:B------:R-:W-:Y:S01]  /*2c250*/  VIADD R15, R14.reuse, UR14 ;  /* 0x0000000e0e0f7c36 */ /* 0x040fe20008000000 */
[CC--:B------:R-:W-:Y:S01]  /*2c260*/  LEA R10, P6, R14.reuse, R20.reuse, 0x1 ;  /* 0x000000140e0a7211 */ /* 0x0c0fe200078c08ff */
[----:B------:R1:W-:Y:S01]  /*2c270*/  @P5 STG.E.U16 desc[UR10][R8.64], R4 ;  /* 0x0000000408005986 */ /* 0x0003e2000c10150a */
[----:B------:R-:W0:Y:S02]  /*2c280*/  LDCU UR14, c[0x0][0x39c] ;  /* 0x00007380ff0e77ac */ /* 0x000e240008000800 */
[-C--:B------:R-:W-:Y:S02]  /*2c290*/  LEA.HI.X.SX32 R11, R14, R3.reuse, 0x1, P6 ;  /* 0x000000030e0b7211 */ /* 0x080fe400030f0eff */
[----:B------:R-:W-:Y:S02]  /*2c2a0*/  LEA R12, P6, R15, R20, 0x1 ;  /* 0x000000140f0c7211 */ /* 0x000fe400078c08ff */
[----:B------:R-:W-:Y:S01]  /*2c2b0*/  ISETP.LT.AND P5, PT, R2, UR16, !P0 ;  /* 0x0000001002007c0c */ /* 0x000fe2000c7a1270 */
[----:B------:R-:W-:Y:S01]  /*2c2c0*/  VIADD R2, R29, 0xf6 ;  /* 0x000000f61d027836 */ /* 0x000fe20000000000 */
[----:B------:R-:W-:-:S02]  /*2c2d0*/  LEA.HI.X.SX32 R13, R15, R3, 0x1, P6 ;  /* 0x000000030f0d7211 */ /* 0x000fc400030f0eff */
[----:B-1----:R-:W-:Y:S01]  /*2c2e0*/  PRMT R9, R4, 0x7632, R9 ;  /* 0x0000763204097816 */ /* 0x002fe20000000009 */
[----:B------:R-:W-:Y:S01]  /*2c2f0*/  VIADD R15, R15, UR6 ;  /* 0x000000060f0f7c36 */ /* 0x000fe20008000000 */
[----:B------:R-:W1:Y:S03]  /*2c300*/  LDCU UR6, c[0x0][0x39c] ;  /* 0x00007380ff0677ac */ /* 0x000e660008000800 */
[----:B------:R-:W-:Y:S01]  /*2c310*/  @P4 STG.E.U16 desc[UR10][R10.64], R9 ;  /* 0x000000090a004986 */ /* 0x000fe2000c10150a */
[----:B--2---:R-:W-:Y:S01]  /*2c320*/  ISETP.LT.AND P4, PT, R2, UR12, !P0 ;  /* 0x0000000c02007c0c */ /* 0x004fe2000c781270 */
[----:B------:R-:W-:Y:S01]  /*2c330*/  VIADD R2, R29, 0xf7 ;  /* 0x000000f71d027836 */ /* 0x000fe20000000000 */
[CC--:B------:R-:W-:Y:S01]  /*2c340*/  LEA R14, P6, R15.reuse, R20.reuse, 0x1 ;  /* 0x000000140f0e7211 */ /* 0x0c0fe200078c08ff */
[----:B----4-:R-:W-:Y:S01]  /*2c350*/  VIADD R4, R15, UR4 ;  /* 0x000000040f047c36 */ /* 0x010fe20008000000 */
[----:B------:R2:W-:Y:S01]  /*2c360*/  @P3 STG.E.U16 desc[UR10][R12.64], R5 ;  /* 0x000000050c003986 */ /* 0x0005e2000c10150a */
[----:B------:R-:W4:Y:S01]  /*2c370*/  LDCU UR12, c[0x0][0x3b8] ;  /* 0x00007700ff0c77ac */ /* 0x000f220008000800 */
[----:B------:R-:W-:Y:S01]  /*2c380*/  ISETP.LT.AND P3, PT, R2, UR15, !P0 ;  /* 0x0000000f02007c0c */ /* 0x000fe2000c761270 */
[----:B------:R-:W-:Y:S01]  /*2c390*/  VIADD R2, R29, 0xf8 ;  /* 0x000000f81d027836 */ /* 0x000fe20000000000 */
[-C--:B------:R-:W-:Y:S01]  /*2c3a0*/  LEA.HI.X.SX32 R15, R15, R3.reuse, 0x1, P6 ;  /* 0x000000030f0f7211 */ /* 0x080fe200030f0eff */
[----:B------:R-:W4:Y:S01]  /*2c3b0*/  LDS.128 R8, [R0+0x400] ;  /* 0x0004000000087984 */ /* 0x000f220000000c00 */
[CC--:B------:R-:W-:Y:S01]  /*2c3c0*/  LEA R16, P6, R4.reuse, R20.reuse, 0x1 ;  /* 0x0000001404107211 */ /* 0x0c0fe200078c08ff */
[----:B------:R-:W3:Y:S01]  /*2c3d0*/  LDCU UR4, c[0x0][0x3b8] ;  /* 0x00007700ff0477ac */ /* 0x000ee20008000800 */
[----:B--2---:R-:W-:Y:S01]  /*2c3e0*/  PRMT R13, R5, 0x7632, R13 ;  /* 0x00007632050d7816 */ /* 0x004fe2000000000d */
[C---:B------:R-:W-:Y:S01]  /*2c3f0*/  VIADD R5, R4.reuse, UR5 ;  /* 0x0000000504057c36 */ /* 0x040fe20008000000 */
[-C--:B------:R-:W-:Y:S01]  /*2c400*/  LEA.HI.X.SX32 R17, R4, R3.reuse, 0x1, P6 ;  /* 0x0000000304117211 */ /* 0x080fe200030f0eff */
[----:B------:R-:W2:Y:S02]  /*2c410*/  LDCU UR5, c[0x0][0x3b8] ;  /* 0x00007700ff0577ac */ /* 0x000ea40008000800 */
[----:B------:R2:W-:Y:S01]  /*2c420*/  @P2 STG.E.U16 desc[UR10][R14.64], R13 ;  /* 0x0000000d0e002986 */ /* 0x0005e2000c10150a */
[----:B0-----:R-:W-:Y:S01]  /*2c430*/  ISETP.LT.AND P2, PT, R2, UR13, !P0 ;  /* 0x0000000d02007c0c */ /* 0x001fe2000c741270 */
[----:B------:R-:W-:Y:S01]  /*2c440*/  VIADD R2, R29, 0xf9 ;  /* 0x000000f91d027836 */ /* 0x000fe20000000000 */
[C---:B------:R-:W-:Y:S01]  /*2c450*/  LEA R4, P6, R5.reuse, R20, 0x1 ;  /* 0x0000001405047211 */ /* 0x040fe200078c08ff */
[----:B------:R-:W-:Y:S01]  /*2c460*/  @P1 STG.E.U16 desc[UR10][R16.64], R6 ;  /* 0x0000000610001986 */ /* 0x000fe2000c10150a */
[----:B------:R-:W0:Y:S02]  /*2c470*/  LDCU UR13, c[0x0][0x39c] ;  /* 0x00007380ff0d77ac */ /* 0x000e240008000800 */
[----:B-1----:R-:W-:Y:S01]  /*2c480*/  ISETP.LT.AND P1, PT, R2, UR6, !P0 ;  /* 0x0000000602007c0c */ /* 0x002fe2000c721270 */
[C---:B---3--:R-:W-:Y:S01]  /*2c490*/  VIADD R2, R5.reuse, UR7 ;  /* 0x0000000705027c36 */ /* 0x048fe20008000000 */
[----:B------:R-:W-:Y:S01]  /*2c4a0*/  LEA.HI.X.SX32 R5, R5, R3, 0x1, P6 ;  /* 0x0000000305057211 */ /* 0x000fe200030f0eff */
[----:B------:R-:W1:Y:S01]  /*2c4b0*/  LDCU UR6, c[0x0][0x3b8] ;  /* 0x00007700ff0677ac */ /* 0x000e620008000800 */
[----:B--2---:R-:W-:-:S02]  /*2c4c0*/  PRMT R13, R6, 0x7632, R13 ;  /* 0x00007632060d7816 */ /* 0x004fc4000000000d */
[CC--:B------:R-:W-:Y:S01]  /*2c4d0*/  LEA R12, P6, R2.reuse, R20.reuse, 0x1 ;  /* 0x00000014020c7211 */ /* 0x0c0fe200078c08ff */
[----:B------:R-:W2:Y:S02]  /*2c4e0*/  LDCU UR7, c[0x0][0x3b8] ;  /* 0x00007700ff0777ac */ /* 0x000ea40008000800 */
[----:B------:R3:W-:Y:S01]  /*2c4f0*/  @P5 STG.E.U16 desc[UR10][R4.64], R13 ;  /* 0x0000000d04005986 */ /* 0x0007e2000c10150a */
[----:B------:R-:W-:Y:S01]  /*2c500*/  VIADD R0, R29, 0xfa ;  /* 0x000000fa1d007836 */ /* 0x000fe20000000000 */
[C---:B---3--:R-:W-:Y:S01]  /*2c510*/  LEA.HI.X.SX32 R13, R2.reuse, R3, 0x1, P6 ;  /* 0x00000003020d7211 */ /* 0x048fe200030f0eff */
[----:B------:R-:W-:Y:S01]  /*2c520*/  VIADD R2, R2, UR9 ;  /* 0x0000000902027c36 */ /* 0x000fe20008000000 */
[----:B------:R-:W3:Y:S03]  /*2c530*/  LDCU UR9, c[0x0][0x3b8] ;  /* 0x00007700ff0977ac */ /* 0x000ee60008000800 */
[C---:B----4-:R-:W-:Y:S01]  /*2c540*/  VIADD R6, R2.reuse, UR12 ;  /* 0x0000000c02067c36 */ /* 0x050fe20008000000 */
[----:B------:R-:W-:-:S02]  /*2c550*/  LEA R14, P6, R2, R20, 0x1 ;  /* 0x00000014020e7211 */ /* 0x000fc400078c08ff */
[----:B0-----:R-:W-:Y:S01]  /*2c560*/  ISETP.LT.AND P5, PT, R0, UR13, !P0 ;  /* 0x0000000d00007c0c */ /* 0x001fe2000c7a1270 */
[----:B------:R-:W0:Y:S01]  /*2c570*/  LDCU UR13, c[0x0][0x39c] ;  /* 0x00007380ff0d77ac */ /* 0x000e220008000800 */
[-C--:B------:R-:W-:Y:S02]  /*2c580*/  LEA.HI.X.SX32 R15, R2, R3.reuse, 0x1, P6 ;  /* 0x00000003020f7211 */ /* 0x080fe400030f0eff */
[CC--:B------:R-:W-:Y:S01]  /*2c590*/  LEA R4, P6, R6.reuse, R20.reuse, 0x1 ;  /* 0x0000001406047211 */ /* 0x0c0fe200078c08ff */
[----:B------:R4:W-:Y:S01]  /*2c5a0*/  @P4 STG.E.U16 desc[UR10][R12.64], R7 ;  /* 0x000000070c004986 */ /* 0x0009e2000c10150a */
[----:B------:R-:W0:Y:S02]  /*2c5b0*/  LDCU UR12, c[0x0][0x39c] ;  /* 0x00007380ff0c77ac */ /* 0x000e240008000800 */
[C---:B------:R-:W-:Y:S01]  /*2c5c0*/  LEA.HI.X.SX32 R5, R6.reuse, R3, 0x1, P6 ;  /* 0x0000000306057211 */ /* 0x040fe200030f0eff */
[----:B------:R-:W-:Y:S01]  /*2c5d0*/  VIADD R6, R6, UR4 ;  /* 0x0000000406067c36 */ /* 0x000fe20008000000 */
[----:B------:R-:W0:Y:S03]  /*2c5e0*/  LDCU UR4, c[0x0][0x3b8] ;  /* 0x00007700ff0477ac */ /* 0x000e260008000800 */
[C---:B------:R-:W-:Y:S01]  /*2c5f0*/  VIADD R2, R6.reuse, UR5 ;  /* 0x0000000506027c36 */ /* 0x040fe20008000000 */
[----:B------:R-:W0:Y:S01]  /*2c600*/  LDCU UR5, c[0x0][0x3b8] ;  /* 0x00007700ff0577ac */ /* 0x000e220008000800 */
[----:B----4-:R-:W-:Y:S01]  /*2c610*/  PRMT R13, R7, 0x7632, R13 ;  /* 0x00007632070d7816 */ /* 0x010fe2000000000d */
[----:B------:R-:W-:Y:S01]  /*2c620*/  VIADD R0, R29, 0xfb ;  /* 0x000000fb1d007836 */ /* 0x000fe20000000000 */
[----:B------:R-:W-:Y:S01]  /*2c630*/  LEA R16, P6, R6, R20, 0x1 ;  /* 0x0000001406107211 */ /* 0x000fe200078c08ff */
[----:B-1----:R-:W-:Y:S01]  /*2c640*/  VIADD R7, R2, UR6 ;  /* 0x0000000602077c36 */ /* 0x002fe20008000000 */
[----:B------:R-:W1:Y:S01]  /*2c650*/  LDCU UR6, c[0x0][0x39c] ;  /* 0x00007380ff0677ac */ /* 0x000e620008000800 */
[----:B------:R-:W-:Y:S01]  /*2c660*/  @P3 STG.E.U16 desc[UR10][R14.64], R13 ;  /* 0x0000000d0e003986 */ /* 0x000fe2000c10150a */
[----:B------:R-:W-:-:S03]  /*2c670*/  ISETP.LT.AND P4, PT, R0, UR14, !P0 ;  /* 0x0000000e00007c0c */ /* 0x000fc6000c781270 */
[----:B------:R4:W-:Y:S01]  /*2c680*/  @P2 STG.E.U16 desc[UR10][R4.64], R8 ;  /* 0x0000000804002986 */ /* 0x0009e2000c10150a */
[----:B------:R-:W-:Y:S01]  /*2c690*/  LEA.HI.X.SX32 R17, R6, R3, 0x1, P6 ;  /* 0x0000000306117211 */ /* 0x000fe200030f0eff */
[----:B------:R-:W-:Y:S01]  /*2c6a0*/  VIADD R0, R29, 0xfc ;  /* 0x000000fc1d007836 */ /* 0x000fe20000000000 */
[----:B----4-:R-:W-:Y:S01]  /*2c6b0*/  PRMT R5, R8, 0x7632, R5 ;  /* 0x0000763208057816 */ /* 0x010fe20000000005 */
[----:B--2---:R-:W-:Y:S01]  /*2c6c0*/  VIADD R8, R7, UR7 ;  /* 0x0000000707087c36 */ /* 0x004fe20008000000 */
[----:B------:R-:W-:-:S03]  /*2c6d0*/  LEA R4, P6, R2, R20, 0x1 ;  /* 0x0000001402047211 */ /* 0x000fc600078c08ff */
[----:B---3--:R-:W-:Y:S01]  /*2c6e0*/  VIADD R15, R8, UR9 ;  /* 0x00000009080f7c36 */ /* 0x008fe20008000000 */
[----:B------:R2:W-:Y:S01]  /*2c6f0*/  @P1 STG.E.U16 desc[UR10][R16.64], R5 ;  /* 0x0000000510001986 */ /* 0x0005e2000c10150a */
[----:B0-----:R-:W-:Y:S01]  /*2c700*/  ISETP.LT.AND P3, PT, R0, UR13, !P0 ;  /* 0x0000000d00007c0c */ /* 0x001fe2000c761270 */
[----:B------:R-:W-:Y:S01]  /*2c710*/  VIADD R0, R29, 0xfd ;  /* 0x000000fd1d007836 */ /* 0x000fe20000000000 */
[----:B------:R-:W-:Y:S01]  /*2c720*/  LEA R6, P1, R7, R20, 0x1 ;  /* 0x0000001407067211 */ /* 0x000fe200078208ff */
[----:B------:R-:W-:-:S03]  /*2c730*/  VIADD R18, R15, UR4 ;  /* 0x000000040f127c36 */ /* 0x000fc60008000000 */
[-C--:B------:R-:W-:Y:S02]  /*2c740*/  LEA.HI.X.SX32 R7, R7, R3.reuse, 0x1, P1 ;  /* 0x0000000307077211 */ /* 0x080fe400008f0eff */
[-C--:B--2---:R-:W-:Y:S02]  /*2c750*/  LEA.HI.X.SX32 R5, R2, R3.reuse, 0x1, P6 ;  /* 0x0000000302057211 */ /* 0x084fe400030f0eff */
[-C--:B------:R-:W-:Y:S01]  /*2c760*/  LEA R12, P6, R8, R20.reuse, 0x1 ;  /* 0x00000014080c7211 */ /* 0x080fe200078c08ff */
[----:B------:R-:W-:Y:S01]  /*2c770*/  VIADD R2, R29, 0xfe ;  /* 0x000000fe1d027836 */ /* 0x000fe20000000000 */
[----:B------:R-:W-:Y:S02]  /*2c780*/  ISETP.LT.AND P2, PT, R0, UR12, !P0 ;  /* 0x0000000c00007c0c */ /* 0x000fe4000c741270 */
[----:B------:R-:W-:Y:S01]  /*2c790*/  LEA.HI.X.SX32 R13, R8, R3, 0x1, P6 ;  /* 0x00000003080d7211 */ /* 0x000fe200030f0eff */
[C---:B------:R-:W-:Y:S01]  /*2c7a0*/  VIADD R8, R18.reuse, UR5 ;  /* 0x0000000512087c36 */ /* 0x040fe20008000000 */
[-C--:B------:R-:W-:Y:S01]  /*2c7b0*/  LEA R14, P6, R15, R20.reuse, 0x1 ;  /* 0x000000140f0e7211 */ /* 0x080fe200078c08ff */
[----:B------:R-:W-:Y:S01]  /*2c7c0*/  VIADD R0, R29, 0xff ;  /* 0x000000ff1d007836 */ /* 0x000fe20000000000 */
[----:B------:R-:W-:-:S02]  /*2c7d0*/  LEA R16, P1, R18, R20, 0x1 ;  /* 0x0000001412107211 */ /* 0x000fc400078208ff */
[-C--:B------:R-:W-:Y:S02]  /*2c7e0*/  LEA.HI.X.SX32 R15, R15, R3.reuse, 0x1, P6 ;  /* 0x000000030f0f7211 */ /* 0x080fe400030f0eff */
[-C--:B------:R-:W-:Y:S02]  /*2c7f0*/  LEA.HI.X.SX32 R17, R18, R3.reuse, 0x1, P1 ;  /* 0x0000000312117211 */ /* 0x080fe400008f0eff */
[----:B------:R-:W-:Y:S02]  /*2c800*/  LEA R20, P6, R8, R20, 0x1 ;  /* 0x0000001408147211 */ /* 0x000fe400078c08ff */
[----:B-1----:R-:W-:Y:S02]  /*2c810*/  ISETP.LT.AND P1, PT, R2, UR6, !P0 ;  /* 0x0000000602007c0c */ /* 0x002fe4000c721270 */
[----:B------:R-:W-:Y:S02]  /*2c820*/  ISETP.LT.AND P0, PT, R0, UR8, !P0 ;  /* 0x0000000800007c0c */ /* 0x000fe4000c701270 */
[----:B------:R-:W-:-:S02]  /*2c830*/  LEA.HI.X.SX32 R21, R8, R3, 0x1, P6 ;  /* 0x0000000308157211 */ /* 0x000fc400030f0eff */
[----:B------:R-:W-:Y:S02]  /*2c840*/  PRMT R3, R9, 0x7632, R3 ;  /* 0x0000763209037816 */ /* 0x000fe40000000003 */
[----:B------:R-:W-:Y:S01]  /*2c850*/  PRMT R0, R10, 0x7632, R0 ;  /* 0x000076320a007816 */ /* 0x000fe20000000000 */
[----:B------:R0:W-:Y:S04]  /*2c860*/  @P5 STG.E.U16 desc[UR10][R4.64], R9 ;  /* 0x0000000904005986 */ /* 0x0001e8000c10150a */
[----:B------:R0:W-:Y:S04]  /*2c870*/  @P4 STG.E.U16 desc[UR10][R6.64], R3 ;  /* 0x0000000306004986 */ /* 0x0001e8000c10150a */
[----:B------:R0:W-:Y:S04]  /*2c880*/  @P3 STG.E.U16 desc[UR10][R12.64], R10 ;  /* 0x0000000a0c003986 */ /* 0x0001e8000c10150a */
[----:B------:R0:W-:Y:S04]  /*2c890*/  @P2 STG.E.U16 desc[UR10][R14.64], R0 ;  /* 0x000000000e002986 */ /* 0x0001e8000c10150a */
[----:B------:R0:W-:Y:S01]  /*2c8a0*/  @P1 STG.E.U16 desc[UR10][R16.64], R11 ;  /* 0x0000000b10001986 */ /* 0x0001e2000c10150a */
[----:B------:R-:W-:Y:S05]  /*2c8b0*/  @!P0 EXIT ;  /* 0x000000000000894d */ /* 0x000fea0003800000 */
[----:B0-----:R-:W-:-:S05]  /*2c8c0*/  PRMT R10, R11, 0x7632, R10 ;  /* 0x000076320b0a7816 */ /* 0x001fca000000000a */
[----:B------:R-:W-:Y:S01]  /*2c8d0*/  STG.E.U16 desc[UR10][R20.64], R10 ;  /* 0x0000000a14007986 */ /* 0x000fe2000c10150a */
[----:B------:R-:W-:Y:S05]  /*2c8e0*/  EXIT ;  /* 0x000000000000794d */ /* 0x000fea0003800000 */
.L_x_2:
[----:B------:R-:W-:-:S00]  /*2c8f0*/  BRA `(.L_x_2) ;  /* 0xfffffffc00fc7947 */ /* 0x000fc0000383ffff */
[----:B------:R-:W-:-:S00]  /*2c900*/  NOP ;  /* 0x0000000000007918 */ /* 0x000fc00000000000 */
[----:B------:R-:W-:-:S00]  /*2c910*/  NOP ;  /* 0x0000000000007918 */ /* 0x000fc00000000000 */
[----:B------:R-:W-:-:S00]  /*2c920*/  NOP ;  /* 0x0000000000007918 */ /* 0x000fc00000000000 */
[----:B------:R-:W-:-:S00]  /*2c930*/  NOP ;  /* 0x0000000000007918 */ /* 0x000fc00000000000 */
[----:B------:R-:W-:-:S00]  /*2c940*/  NOP ;  /* 0x0000000000007918 */ /* 0x000fc00000000000 */
[----:B------:R-:W-:-:S00]  /*2c950*/  NOP ;  /* 0x0000000000007918 */ /* 0x000fc00000000000 */
[----:B------:R-:W-:-:S00]  /*2c960*/  NOP ;  /* 0x0000000000007918 */ /* 0x000fc00000000000 */
[----:B------:R-:W-:-:S00]  /*2c970*/  NOP ;  /* 0x0000000000007918 */ /* 0x000fc00000000000 */
.L_x_3:


//--------------------- .nv.shared.matmul_kernel  --------------------------
	.section	.nv.shared.matmul_kernel,"aw",@nobits
	.sectionflags	@""
	.align	16
	.zero		1024


//--------------------- .nv.shared.reserved.0     --------------------------
	.section	.nv.shared.reserved.0,"aw",@nobits
	.weak		__nv_reservedSMEM_offset_0_alias
	.size		__nv_reservedSMEM_offset_0_alias, 0, 64
	.other		__nv_reservedSMEM_offset_0_alias,@"STO_CUDA_RESERVED_SHARED STV_DEFAULT"
__nv_reservedSMEM_offset_0_alias:
	.zero		0
	.zero		64


//--------------------- .nv.constant0.matmul_kernel --------------------------
	.section	.nv.constant0.matmul_kernel,"a",@progbits
	.sectionflags	@""
	.align	4
.nv.constant0.matmul_kernel:
	.zero		976


//--------------------- SYMBOLS --------------------------

	.type		.nv.reservedSmem.offset0,@object
	.size		.nv.reservedSmem.offset0,0x4
	.type		.nv.reservedSmem.cap,@object
	.size		.nv.reservedSmem.cap,0x4
